//
// Generated by NVIDIA NVVM Compiler
//
// Compiler Build ID: CL-36424714
// Cuda compilation tools, release 13.0, V13.0.88
// Based on NVVM 20.0.0
//

.version 9.0
.target sm_100
.address_size 64

	// .globl	bit_reverse_permutation

.visible .entry bit_reverse_permutation(
	.param .u64 .ptr .align 1 bit_reverse_permutation_param_0,
	.param .u32 bit_reverse_permutation_param_1,
	.param .u32 bit_reverse_permutation_param_2
)
{
	.reg .pred 	%p<8>;
	.reg .b32 	%r<55>;
	.reg .b64 	%rd<9>;

	ld.param.u64 	%rd1, [bit_reverse_permutation_param_0];
	ld.param.u32 	%r22, [bit_reverse_permutation_param_1];
	ld.param.u32 	%r21, [bit_reverse_permutation_param_2];
	mov.u32 	%r23, %ctaid.x;
	mov.u32 	%r24, %ntid.x;
	mov.u32 	%r25, %tid.x;
	mad.lo.s32 	%r1, %r23, %r24, %r25;
	setp.ge.u32 	%p1, %r1, %r22;
	@%p1 bra 	$L__BB0_10;
	setp.eq.s32 	%p2, %r21, 0;
	mov.b32 	%r54, 0;
	@%p2 bra 	$L__BB0_8;
	and.b32  	%r2, %r21, 3;
	setp.lt.u32 	%p3, %r21, 4;
	mov.b32 	%r54, 0;
	mov.u32 	%r49, %r1;
	@%p3 bra 	$L__BB0_5;
	and.b32  	%r30, %r21, -4;
	neg.s32 	%r45, %r30;
	mov.b32 	%r54, 0;
	mov.u32 	%r49, %r1;
$L__BB0_4:
	shl.b32 	%r31, %r49, 2;
	and.b32  	%r32, %r31, 4;
	shr.u32 	%r33, %r49, 2;
	shl.b32 	%r34, %r54, 3;
	or.b32  	%r35, %r34, %r32;
	and.b32  	%r36, %r49, 2;
	or.b32  	%r37, %r36, %r35;
	and.b32  	%r38, %r33, 1;
	or.b32  	%r39, %r38, %r37;
	shr.u32 	%r40, %r49, 3;
	shl.b32 	%r41, %r39, 1;
	and.b32  	%r42, %r40, 1;
	or.b32  	%r54, %r42, %r41;
	shr.u32 	%r49, %r49, 4;
	add.s32 	%r45, %r45, 4;
	setp.ne.s32 	%p4, %r45, 0;
	@%p4 bra 	$L__BB0_4;
$L__BB0_5:
	setp.eq.s32 	%p5, %r2, 0;
	@%p5 bra 	$L__BB0_8;
	neg.s32 	%r51, %r2;
$L__BB0_7:
	.pragma "nounroll";
	shl.b32 	%r43, %r54, 1;
	and.b32  	%r44, %r49, 1;
	or.b32  	%r54, %r44, %r43;
	shr.u32 	%r49, %r49, 1;
	add.s32 	%r51, %r51, 1;
	setp.ne.s32 	%p6, %r51, 0;
	@%p6 bra 	$L__BB0_7;
$L__BB0_8:
	setp.ge.u32 	%p7, %r1, %r54;
	@%p7 bra 	$L__BB0_10;
	cvta.to.global.u64 	%rd2, %rd1;
	mul.wide.u32 	%rd3, %r1, 8;
	add.s64 	%rd4, %rd2, %rd3;
	ld.global.u64 	%rd5, [%rd4];
	mul.wide.u32 	%rd6, %r54, 8;
	add.s64 	%rd7, %rd2, %rd6;
	ld.global.u64 	%rd8, [%rd7];
	st.global.u64 	[%rd4], %rd8;
	st.global.u64 	[%rd7], %rd5;
$L__BB0_10:
	ret;

}
	// .globl	ntt_forward
.visible .entry ntt_forward(
	.param .u64 .ptr .align 1 ntt_forward_param_0,
	.param .u64 .ptr .align 1 ntt_forward_param_1,
	.param .u32 ntt_forward_param_2,
	.param .u64 ntt_forward_param_3,
	.param .u32 ntt_forward_param_4,
	.param .u32 ntt_forward_param_5
)
{
	.reg .pred 	%p<143>;
	.reg .b32 	%r<69>;
	.reg .b64 	%rd<425>;

	ld.param.u64 	%rd81, [ntt_forward_param_0];
	ld.param.u64 	%rd82, [ntt_forward_param_1];
	ld.param.u32 	%r6, [ntt_forward_param_2];
	ld.param.u64 	%rd83, [ntt_forward_param_3];
	ld.param.u32 	%r7, [ntt_forward_param_5];
	mov.u32 	%r8, %ctaid.x;
	mov.u32 	%r9, %ntid.x;
	mov.u32 	%r10, %tid.x;
	mad.lo.s32 	%r1, %r8, %r9, %r10;
	shr.u32 	%r11, %r6, 1;
	setp.ge.u32 	%p1, %r1, %r11;
	@%p1 bra 	$L__BB1_58;
	cvta.to.global.u64 	%rd84, %rd82;
	cvta.to.global.u64 	%rd85, %rd81;
	shl.b32 	%r12, %r7, 1;
	div.u32 	%r13, %r1, %r7;
	mul.lo.s32 	%r14, %r13, %r7;
	sub.s32 	%r15, %r1, %r14;
	mad.lo.s32 	%r16, %r13, %r12, %r15;
	add.s32 	%r17, %r16, %r7;
	div.u32 	%r18, %r6, %r12;
	mul.lo.s32 	%r19, %r18, %r15;
	mul.wide.u32 	%rd86, %r19, 8;
	add.s64 	%rd87, %rd84, %rd86;
	ld.global.u64 	%rd88, [%rd87];
	mul.wide.u32 	%rd89, %r16, 8;
	add.s64 	%rd1, %rd85, %rd89;
	ld.global.u64 	%rd2, [%rd1];
	mul.wide.u32 	%rd90, %r17, 8;
	add.s64 	%rd3, %rd85, %rd90;
	ld.global.u64 	%rd91, [%rd3];
	mul.lo.s64 	%rd4, %rd91, %rd88;
	mul.hi.u64 	%rd5, %rd88, %rd91;
	setp.ne.s64 	%p2, %rd5, 0;
	@%p2 bra 	$L__BB1_5;
	or.b64  	%rd392, %rd4, %rd83;
	and.b64  	%rd393, %rd392, -4294967296;
	setp.ne.s64 	%p140, %rd393, 0;
	@%p140 bra 	$L__BB1_4;
	cvt.u32.u64 	%r64, %rd83;
	cvt.u32.u64 	%r65, %rd4;
	rem.u32 	%r66, %r65, %r64;
	cvt.u64.u32 	%rd424, %r66;
	bra.uni 	$L__BB1_57;
$L__BB1_4:
	rem.u64 	%rd424, %rd4, %rd83;
	bra.uni 	$L__BB1_57;
$L__BB1_5:
	rem.u64 	%rd8, 4294967296, %rd83;
	mul.hi.u64 	%rd92, %rd8, %rd8;
	setp.ne.s64 	%p3, %rd92, 0;
	@%p3 bra 	$L__BB1_9;
	mul.lo.s64 	%rd9, %rd8, %rd8;
	or.b64  	%rd283, %rd9, %rd83;
	and.b64  	%rd284, %rd283, -4294967296;
	setp.ne.s64 	%p68, %rd284, 0;
	@%p68 bra 	$L__BB1_8;
	cvt.u32.u64 	%r20, %rd83;
	cvt.u32.u64 	%r21, %rd9;
	rem.u32 	%r22, %r21, %r20;
	cvt.u64.u32 	%rd400, %r22;
	bra.uni 	$L__BB1_10;
$L__BB1_8:
	rem.u64 	%rd400, %rd9, %rd83;
	bra.uni 	$L__BB1_10;
$L__BB1_9:
	setp.gt.u64 	%p4, %rd83, 2;
	shl.b64 	%rd93, %rd83, 1;
	sub.s64 	%rd94, 4, %rd93;
	selp.b64 	%rd95, 4, %rd94, %p4;
	setp.lt.u64 	%p5, %rd95, %rd83;
	selp.b64 	%rd96, 0, %rd83, %p5;
	sub.s64 	%rd97, %rd95, %rd96;
	shl.b64 	%rd98, %rd97, 1;
	setp.lt.u64 	%p6, %rd98, %rd83;
	selp.b64 	%rd99, 0, %rd83, %p6;
	sub.s64 	%rd100, %rd98, %rd99;
	shl.b64 	%rd101, %rd100, 1;
	setp.lt.u64 	%p7, %rd101, %rd83;
	selp.b64 	%rd102, 0, %rd83, %p7;
	sub.s64 	%rd103, %rd101, %rd102;
	shl.b64 	%rd104, %rd103, 1;
	setp.lt.u64 	%p8, %rd104, %rd83;
	selp.b64 	%rd105, 0, %rd83, %p8;
	sub.s64 	%rd106, %rd104, %rd105;
	shl.b64 	%rd107, %rd106, 1;
	setp.lt.u64 	%p9, %rd107, %rd83;
	selp.b64 	%rd108, 0, %rd83, %p9;
	sub.s64 	%rd109, %rd107, %rd108;
	shl.b64 	%rd110, %rd109, 1;
	setp.lt.u64 	%p10, %rd110, %rd83;
	selp.b64 	%rd111, 0, %rd83, %p10;
	sub.s64 	%rd112, %rd110, %rd111;
	shl.b64 	%rd113, %rd112, 1;
	setp.lt.u64 	%p11, %rd113, %rd83;
	selp.b64 	%rd114, 0, %rd83, %p11;
	sub.s64 	%rd115, %rd113, %rd114;
	shl.b64 	%rd116, %rd115, 1;
	setp.lt.u64 	%p12, %rd116, %rd83;
	selp.b64 	%rd117, 0, %rd83, %p12;
	sub.s64 	%rd118, %rd116, %rd117;
	shl.b64 	%rd119, %rd118, 1;
	setp.lt.u64 	%p13, %rd119, %rd83;
	selp.b64 	%rd120, 0, %rd83, %p13;
	sub.s64 	%rd121, %rd119, %rd120;
	shl.b64 	%rd122, %rd121, 1;
	setp.lt.u64 	%p14, %rd122, %rd83;
	selp.b64 	%rd123, 0, %rd83, %p14;
	sub.s64 	%rd124, %rd122, %rd123;
	shl.b64 	%rd125, %rd124, 1;
	setp.lt.u64 	%p15, %rd125, %rd83;
	selp.b64 	%rd126, 0, %rd83, %p15;
	sub.s64 	%rd127, %rd125, %rd126;
	shl.b64 	%rd128, %rd127, 1;
	setp.lt.u64 	%p16, %rd128, %rd83;
	selp.b64 	%rd129, 0, %rd83, %p16;
	sub.s64 	%rd130, %rd128, %rd129;
	shl.b64 	%rd131, %rd130, 1;
	setp.lt.u64 	%p17, %rd131, %rd83;
	selp.b64 	%rd132, 0, %rd83, %p17;
	sub.s64 	%rd133, %rd131, %rd132;
	shl.b64 	%rd134, %rd133, 1;
	setp.lt.u64 	%p18, %rd134, %rd83;
	selp.b64 	%rd135, 0, %rd83, %p18;
	sub.s64 	%rd136, %rd134, %rd135;
	shl.b64 	%rd137, %rd136, 1;
	setp.lt.u64 	%p19, %rd137, %rd83;
	selp.b64 	%rd138, 0, %rd83, %p19;
	sub.s64 	%rd139, %rd137, %rd138;
	shl.b64 	%rd140, %rd139, 1;
	setp.lt.u64 	%p20, %rd140, %rd83;
	selp.b64 	%rd141, 0, %rd83, %p20;
	sub.s64 	%rd142, %rd140, %rd141;
	shl.b64 	%rd143, %rd142, 1;
	setp.lt.u64 	%p21, %rd143, %rd83;
	selp.b64 	%rd144, 0, %rd83, %p21;
	sub.s64 	%rd145, %rd143, %rd144;
	shl.b64 	%rd146, %rd145, 1;
	setp.lt.u64 	%p22, %rd146, %rd83;
	selp.b64 	%rd147, 0, %rd83, %p22;
	sub.s64 	%rd148, %rd146, %rd147;
	shl.b64 	%rd149, %rd148, 1;
	setp.lt.u64 	%p23, %rd149, %rd83;
	selp.b64 	%rd150, 0, %rd83, %p23;
	sub.s64 	%rd151, %rd149, %rd150;
	shl.b64 	%rd152, %rd151, 1;
	setp.lt.u64 	%p24, %rd152, %rd83;
	selp.b64 	%rd153, 0, %rd83, %p24;
	sub.s64 	%rd154, %rd152, %rd153;
	shl.b64 	%rd155, %rd154, 1;
	setp.lt.u64 	%p25, %rd155, %rd83;
	selp.b64 	%rd156, 0, %rd83, %p25;
	sub.s64 	%rd157, %rd155, %rd156;
	shl.b64 	%rd158, %rd157, 1;
	setp.lt.u64 	%p26, %rd158, %rd83;
	selp.b64 	%rd159, 0, %rd83, %p26;
	sub.s64 	%rd160, %rd158, %rd159;
	shl.b64 	%rd161, %rd160, 1;
	setp.lt.u64 	%p27, %rd161, %rd83;
	selp.b64 	%rd162, 0, %rd83, %p27;
	sub.s64 	%rd163, %rd161, %rd162;
	shl.b64 	%rd164, %rd163, 1;
	setp.lt.u64 	%p28, %rd164, %rd83;
	selp.b64 	%rd165, 0, %rd83, %p28;
	sub.s64 	%rd166, %rd164, %rd165;
	shl.b64 	%rd167, %rd166, 1;
	setp.lt.u64 	%p29, %rd167, %rd83;
	selp.b64 	%rd168, 0, %rd83, %p29;
	sub.s64 	%rd169, %rd167, %rd168;
	shl.b64 	%rd170, %rd169, 1;
	setp.lt.u64 	%p30, %rd170, %rd83;
	selp.b64 	%rd171, 0, %rd83, %p30;
	sub.s64 	%rd172, %rd170, %rd171;
	shl.b64 	%rd173, %rd172, 1;
	setp.lt.u64 	%p31, %rd173, %rd83;
	selp.b64 	%rd174, 0, %rd83, %p31;
	sub.s64 	%rd175, %rd173, %rd174;
	shl.b64 	%rd176, %rd175, 1;
	setp.lt.u64 	%p32, %rd176, %rd83;
	selp.b64 	%rd177, 0, %rd83, %p32;
	sub.s64 	%rd178, %rd176, %rd177;
	shl.b64 	%rd179, %rd178, 1;
	setp.lt.u64 	%p33, %rd179, %rd83;
	selp.b64 	%rd180, 0, %rd83, %p33;
	sub.s64 	%rd181, %rd179, %rd180;
	shl.b64 	%rd182, %rd181, 1;
	setp.lt.u64 	%p34, %rd182, %rd83;
	selp.b64 	%rd183, 0, %rd83, %p34;
	sub.s64 	%rd184, %rd182, %rd183;
	shl.b64 	%rd185, %rd184, 1;
	setp.lt.u64 	%p35, %rd185, %rd83;
	selp.b64 	%rd186, 0, %rd83, %p35;
	sub.s64 	%rd187, %rd185, %rd186;
	shl.b64 	%rd188, %rd187, 1;
	setp.lt.u64 	%p36, %rd188, %rd83;
	selp.b64 	%rd189, 0, %rd83, %p36;
	sub.s64 	%rd190, %rd188, %rd189;
	shl.b64 	%rd191, %rd190, 1;
	setp.lt.u64 	%p37, %rd191, %rd83;
	selp.b64 	%rd192, 0, %rd83, %p37;
	sub.s64 	%rd193, %rd191, %rd192;
	shl.b64 	%rd194, %rd193, 1;
	setp.lt.u64 	%p38, %rd194, %rd83;
	selp.b64 	%rd195, 0, %rd83, %p38;
	sub.s64 	%rd196, %rd194, %rd195;
	shl.b64 	%rd197, %rd196, 1;
	setp.lt.u64 	%p39, %rd197, %rd83;
	selp.b64 	%rd198, 0, %rd83, %p39;
	sub.s64 	%rd199, %rd197, %rd198;
	shl.b64 	%rd200, %rd199, 1;
	setp.lt.u64 	%p40, %rd200, %rd83;
	selp.b64 	%rd201, 0, %rd83, %p40;
	sub.s64 	%rd202, %rd200, %rd201;
	shl.b64 	%rd203, %rd202, 1;
	setp.lt.u64 	%p41, %rd203, %rd83;
	selp.b64 	%rd204, 0, %rd83, %p41;
	sub.s64 	%rd205, %rd203, %rd204;
	shl.b64 	%rd206, %rd205, 1;
	setp.lt.u64 	%p42, %rd206, %rd83;
	selp.b64 	%rd207, 0, %rd83, %p42;
	sub.s64 	%rd208, %rd206, %rd207;
	shl.b64 	%rd209, %rd208, 1;
	setp.lt.u64 	%p43, %rd209, %rd83;
	selp.b64 	%rd210, 0, %rd83, %p43;
	sub.s64 	%rd211, %rd209, %rd210;
	shl.b64 	%rd212, %rd211, 1;
	setp.lt.u64 	%p44, %rd212, %rd83;
	selp.b64 	%rd213, 0, %rd83, %p44;
	sub.s64 	%rd214, %rd212, %rd213;
	shl.b64 	%rd215, %rd214, 1;
	setp.lt.u64 	%p45, %rd215, %rd83;
	selp.b64 	%rd216, 0, %rd83, %p45;
	sub.s64 	%rd217, %rd215, %rd216;
	shl.b64 	%rd218, %rd217, 1;
	setp.lt.u64 	%p46, %rd218, %rd83;
	selp.b64 	%rd219, 0, %rd83, %p46;
	sub.s64 	%rd220, %rd218, %rd219;
	shl.b64 	%rd221, %rd220, 1;
	setp.lt.u64 	%p47, %rd221, %rd83;
	selp.b64 	%rd222, 0, %rd83, %p47;
	sub.s64 	%rd223, %rd221, %rd222;
	shl.b64 	%rd224, %rd223, 1;
	setp.lt.u64 	%p48, %rd224, %rd83;
	selp.b64 	%rd225, 0, %rd83, %p48;
	sub.s64 	%rd226, %rd224, %rd225;
	shl.b64 	%rd227, %rd226, 1;
	setp.lt.u64 	%p49, %rd227, %rd83;
	selp.b64 	%rd228, 0, %rd83, %p49;
	sub.s64 	%rd229, %rd227, %rd228;
	shl.b64 	%rd230, %rd229, 1;
	setp.lt.u64 	%p50, %rd230, %rd83;
	selp.b64 	%rd231, 0, %rd83, %p50;
	sub.s64 	%rd232, %rd230, %rd231;
	shl.b64 	%rd233, %rd232, 1;
	setp.lt.u64 	%p51, %rd233, %rd83;
	selp.b64 	%rd234, 0, %rd83, %p51;
	sub.s64 	%rd235, %rd233, %rd234;
	shl.b64 	%rd236, %rd235, 1;
	setp.lt.u64 	%p52, %rd236, %rd83;
	selp.b64 	%rd237, 0, %rd83, %p52;
	sub.s64 	%rd238, %rd236, %rd237;
	shl.b64 	%rd239, %rd238, 1;
	setp.lt.u64 	%p53, %rd239, %rd83;
	selp.b64 	%rd240, 0, %rd83, %p53;
	sub.s64 	%rd241, %rd239, %rd240;
	shl.b64 	%rd242, %rd241, 1;
	setp.lt.u64 	%p54, %rd242, %rd83;
	selp.b64 	%rd243, 0, %rd83, %p54;
	sub.s64 	%rd244, %rd242, %rd243;
	shl.b64 	%rd245, %rd244, 1;
	setp.lt.u64 	%p55, %rd245, %rd83;
	selp.b64 	%rd246, 0, %rd83, %p55;
	sub.s64 	%rd247, %rd245, %rd246;
	shl.b64 	%rd248, %rd247, 1;
	setp.lt.u64 	%p56, %rd248, %rd83;
	selp.b64 	%rd249, 0, %rd83, %p56;
	sub.s64 	%rd250, %rd248, %rd249;
	shl.b64 	%rd251, %rd250, 1;
	setp.lt.u64 	%p57, %rd251, %rd83;
	selp.b64 	%rd252, 0, %rd83, %p57;
	sub.s64 	%rd253, %rd251, %rd252;
	shl.b64 	%rd254, %rd253, 1;
	setp.lt.u64 	%p58, %rd254, %rd83;
	selp.b64 	%rd255, 0, %rd83, %p58;
	sub.s64 	%rd256, %rd254, %rd255;
	shl.b64 	%rd257, %rd256, 1;
	setp.lt.u64 	%p59, %rd257, %rd83;
	selp.b64 	%rd258, 0, %rd83, %p59;
	sub.s64 	%rd259, %rd257, %rd258;
	shl.b64 	%rd260, %rd259, 1;
	setp.lt.u64 	%p60, %rd260, %rd83;
	selp.b64 	%rd261, 0, %rd83, %p60;
	sub.s64 	%rd262, %rd260, %rd261;
	shl.b64 	%rd263, %rd262, 1;
	setp.lt.u64 	%p61, %rd263, %rd83;
	selp.b64 	%rd264, 0, %rd83, %p61;
	sub.s64 	%rd265, %rd263, %rd264;
	shl.b64 	%rd266, %rd265, 1;
	setp.lt.u64 	%p62, %rd266, %rd83;
	selp.b64 	%rd267, 0, %rd83, %p62;
	sub.s64 	%rd268, %rd266, %rd267;
	shl.b64 	%rd269, %rd268, 1;
	setp.lt.u64 	%p63, %rd269, %rd83;
	selp.b64 	%rd270, 0, %rd83, %p63;
	sub.s64 	%rd271, %rd269, %rd270;
	shl.b64 	%rd272, %rd271, 1;
	setp.lt.u64 	%p64, %rd272, %rd83;
	selp.b64 	%rd273, 0, %rd83, %p64;
	sub.s64 	%rd274, %rd272, %rd273;
	shl.b64 	%rd275, %rd274, 1;
	setp.lt.u64 	%p65, %rd275, %rd83;
	selp.b64 	%rd276, 0, %rd83, %p65;
	sub.s64 	%rd277, %rd275, %rd276;
	shl.b64 	%rd278, %rd277, 1;
	setp.lt.u64 	%p66, %rd278, %rd83;
	selp.b64 	%rd279, 0, %rd83, %p66;
	sub.s64 	%rd280, %rd278, %rd279;
	shl.b64 	%rd281, %rd280, 1;
	setp.lt.u64 	%p67, %rd281, %rd83;
	selp.b64 	%rd282, 0, %rd83, %p67;
	sub.s64 	%rd400, %rd281, %rd282;
$L__BB1_10:
	or.b64  	%rd285, %rd5, %rd83;
	and.b64  	%rd286, %rd285, -4294967296;
	setp.ne.s64 	%p69, %rd286, 0;
	@%p69 bra 	$L__BB1_12;
	cvt.u32.u64 	%r23, %rd83;
	cvt.u32.u64 	%r24, %rd5;
	rem.u32 	%r25, %r24, %r23;
	cvt.u64.u32 	%rd401, %r25;
	bra.uni 	$L__BB1_13;
$L__BB1_12:
	rem.u64 	%rd401, %rd5, %rd83;
$L__BB1_13:
	mul.lo.s64 	%rd17, %rd401, %rd400;
	mul.hi.u64 	%rd18, %rd401, %rd400;
	setp.eq.s64 	%p70, %rd18, 0;
	@%p70 bra 	$L__BB1_50;
	mov.b64 	%rd413, 0;
	mov.b64 	%rd402, 56;
	mov.b32 	%r67, 0;
$L__BB1_15:
	shl.b64 	%rd289, %rd413, 1;
	setp.lt.u64 	%p71, %rd289, %rd83;
	selp.b64 	%rd290, 0, %rd83, %p71;
	sub.s64 	%rd404, %rd289, %rd290;
	cvt.u32.u64 	%r27, %rd402;
	add.s32 	%r28, %r27, 7;
	shr.u64 	%rd291, %rd18, %r28;
	and.b64  	%rd292, %rd291, 1;
	setp.eq.b64 	%p72, %rd292, 1;
	not.pred 	%p73, %p72;
	@%p73 bra 	$L__BB1_17;
	add.s64 	%rd293, %rd404, 1;
	setp.lt.u64 	%p74, %rd293, %rd83;
	selp.b64 	%rd294, 0, %rd83, %p74;
	sub.s64 	%rd404, %rd293, %rd294;
$L__BB1_17:
	shl.b64 	%rd295, %rd404, 1;
	setp.lt.u64 	%p75, %rd295, %rd83;
	selp.b64 	%rd296, 0, %rd83, %p75;
	sub.s64 	%rd405, %rd295, %rd296;
	add.s32 	%r30, %r27, 6;
	shr.u64 	%rd297, %rd18, %r30;
	and.b64  	%rd298, %rd297, 1;
	setp.eq.b64 	%p76, %rd298, 1;
	not.pred 	%p77, %p76;
	@%p77 bra 	$L__BB1_19;
	add.s64 	%rd299, %rd405, 1;
	setp.lt.u64 	%p78, %rd299, %rd83;
	selp.b64 	%rd300, 0, %rd83, %p78;
	sub.s64 	%rd405, %rd299, %rd300;
$L__BB1_19:
	shl.b64 	%rd301, %rd405, 1;
	setp.lt.u64 	%p79, %rd301, %rd83;
	selp.b64 	%rd302, 0, %rd83, %p79;
	sub.s64 	%rd406, %rd301, %rd302;
	add.s32 	%r32, %r27, 5;
	shr.u64 	%rd303, %rd18, %r32;
	and.b64  	%rd304, %rd303, 1;
	setp.eq.b64 	%p80, %rd304, 1;
	not.pred 	%p81, %p80;
	@%p81 bra 	$L__BB1_21;
	add.s64 	%rd305, %rd406, 1;
	setp.lt.u64 	%p82, %rd305, %rd83;
	selp.b64 	%rd306, 0, %rd83, %p82;
	sub.s64 	%rd406, %rd305, %rd306;
$L__BB1_21:
	shl.b64 	%rd307, %rd406, 1;
	setp.lt.u64 	%p83, %rd307, %rd83;
	selp.b64 	%rd308, 0, %rd83, %p83;
	sub.s64 	%rd407, %rd307, %rd308;
	add.s32 	%r34, %r27, 4;
	shr.u64 	%rd309, %rd18, %r34;
	and.b64  	%rd310, %rd309, 1;
	setp.eq.b64 	%p84, %rd310, 1;
	not.pred 	%p85, %p84;
	@%p85 bra 	$L__BB1_23;
	add.s64 	%rd311, %rd407, 1;
	setp.lt.u64 	%p86, %rd311, %rd83;
	selp.b64 	%rd312, 0, %rd83, %p86;
	sub.s64 	%rd407, %rd311, %rd312;
$L__BB1_23:
	shl.b64 	%rd313, %rd407, 1;
	setp.lt.u64 	%p87, %rd313, %rd83;
	selp.b64 	%rd314, 0, %rd83, %p87;
	sub.s64 	%rd408, %rd313, %rd314;
	add.s32 	%r36, %r27, 3;
	shr.u64 	%rd315, %rd18, %r36;
	and.b64  	%rd316, %rd315, 1;
	setp.eq.b64 	%p88, %rd316, 1;
	not.pred 	%p89, %p88;
	@%p89 bra 	$L__BB1_25;
	add.s64 	%rd317, %rd408, 1;
	setp.lt.u64 	%p90, %rd317, %rd83;
	selp.b64 	%rd318, 0, %rd83, %p90;
	sub.s64 	%rd408, %rd317, %rd318;
$L__BB1_25:
	shl.b64 	%rd319, %rd408, 1;
	setp.lt.u64 	%p91, %rd319, %rd83;
	selp.b64 	%rd320, 0, %rd83, %p91;
	sub.s64 	%rd409, %rd319, %rd320;
	add.s32 	%r38, %r27, 2;
	shr.u64 	%rd321, %rd18, %r38;
	and.b64  	%rd322, %rd321, 1;
	setp.eq.b64 	%p92, %rd322, 1;
	not.pred 	%p93, %p92;
	@%p93 bra 	$L__BB1_27;
	add.s64 	%rd323, %rd409, 1;
	setp.lt.u64 	%p94, %rd323, %rd83;
	selp.b64 	%rd324, 0, %rd83, %p94;
	sub.s64 	%rd409, %rd323, %rd324;
$L__BB1_27:
	shl.b64 	%rd325, %rd409, 1;
	setp.lt.u64 	%p95, %rd325, %rd83;
	selp.b64 	%rd326, 0, %rd83, %p95;
	sub.s64 	%rd410, %rd325, %rd326;
	add.s32 	%r40, %r27, 1;
	shr.u64 	%rd327, %rd18, %r40;
	and.b64  	%rd328, %rd327, 1;
	setp.eq.b64 	%p96, %rd328, 1;
	not.pred 	%p97, %p96;
	@%p97 bra 	$L__BB1_29;
	add.s64 	%rd329, %rd410, 1;
	setp.lt.u64 	%p98, %rd329, %rd83;
	selp.b64 	%rd330, 0, %rd83, %p98;
	sub.s64 	%rd410, %rd329, %rd330;
$L__BB1_29:
	shl.b64 	%rd331, %rd410, 1;
	setp.lt.u64 	%p99, %rd331, %rd83;
	selp.b64 	%rd332, 0, %rd83, %p99;
	sub.s64 	%rd413, %rd331, %rd332;
	shr.u64 	%rd333, %rd18, %r27;
	and.b64  	%rd334, %rd333, 1;
	setp.eq.b64 	%p100, %rd334, 1;
	not.pred 	%p101, %p100;
	@%p101 bra 	$L__BB1_31;
	add.s64 	%rd335, %rd413, 1;
	setp.lt.u64 	%p102, %rd335, %rd83;
	selp.b64 	%rd336, 0, %rd83, %p102;
	sub.s64 	%rd413, %rd335, %rd336;
$L__BB1_31:
	add.s64 	%rd402, %rd402, -8;
	add.s32 	%r67, %r67, -8;
	setp.ne.s32 	%p103, %r67, -64;
	@%p103 bra 	$L__BB1_15;
	mov.b64 	%rd412, 56;
	mov.b32 	%r68, 0;
$L__BB1_33:
	shl.b64 	%rd338, %rd413, 1;
	setp.lt.u64 	%p104, %rd338, %rd83;
	selp.b64 	%rd339, 0, %rd83, %p104;
	sub.s64 	%rd414, %rd338, %rd339;
	cvt.u32.u64 	%r43, %rd412;
	add.s32 	%r44, %r43, 7;
	shr.u64 	%rd340, %rd17, %r44;
	and.b64  	%rd341, %rd340, 1;
	setp.eq.b64 	%p105, %rd341, 1;
	not.pred 	%p106, %p105;
	@%p106 bra 	$L__BB1_35;
	add.s64 	%rd342, %rd414, 1;
	setp.lt.u64 	%p107, %rd342, %rd83;
	selp.b64 	%rd343, 0, %rd83, %p107;
	sub.s64 	%rd414, %rd342, %rd343;
$L__BB1_35:
	shl.b64 	%rd344, %rd414, 1;
	setp.lt.u64 	%p108, %rd344, %rd83;
	selp.b64 	%rd345, 0, %rd83, %p108;
	sub.s64 	%rd415, %rd344, %rd345;
	add.s32 	%r46, %r43, 6;
	shr.u64 	%rd346, %rd17, %r46;
	and.b64  	%rd347, %rd346, 1;
	setp.eq.b64 	%p109, %rd347, 1;
	not.pred 	%p110, %p109;
	@%p110 bra 	$L__BB1_37;
	add.s64 	%rd348, %rd415, 1;
	setp.lt.u64 	%p111, %rd348, %rd83;
	selp.b64 	%rd349, 0, %rd83, %p111;
	sub.s64 	%rd415, %rd348, %rd349;
$L__BB1_37:
	shl.b64 	%rd350, %rd415, 1;
	setp.lt.u64 	%p112, %rd350, %rd83;
	selp.b64 	%rd351, 0, %rd83, %p112;
	sub.s64 	%rd416, %rd350, %rd351;
	add.s32 	%r48, %r43, 5;
	shr.u64 	%rd352, %rd17, %r48;
	and.b64  	%rd353, %rd352, 1;
	setp.eq.b64 	%p113, %rd353, 1;
	not.pred 	%p114, %p113;
	@%p114 bra 	$L__BB1_39;
	add.s64 	%rd354, %rd416, 1;
	setp.lt.u64 	%p115, %rd354, %rd83;
	selp.b64 	%rd355, 0, %rd83, %p115;
	sub.s64 	%rd416, %rd354, %rd355;
$L__BB1_39:
	shl.b64 	%rd356, %rd416, 1;
	setp.lt.u64 	%p116, %rd356, %rd83;
	selp.b64 	%rd357, 0, %rd83, %p116;
	sub.s64 	%rd417, %rd356, %rd357;
	add.s32 	%r50, %r43, 4;
	shr.u64 	%rd358, %rd17, %r50;
	and.b64  	%rd359, %rd358, 1;
	setp.eq.b64 	%p117, %rd359, 1;
	not.pred 	%p118, %p117;
	@%p118 bra 	$L__BB1_41;
	add.s64 	%rd360, %rd417, 1;
	setp.lt.u64 	%p119, %rd360, %rd83;
	selp.b64 	%rd361, 0, %rd83, %p119;
	sub.s64 	%rd417, %rd360, %rd361;
$L__BB1_41:
	shl.b64 	%rd362, %rd417, 1;
	setp.lt.u64 	%p120, %rd362, %rd83;
	selp.b64 	%rd363, 0, %rd83, %p120;
	sub.s64 	%rd418, %rd362, %rd363;
	add.s32 	%r52, %r43, 3;
	shr.u64 	%rd364, %rd17, %r52;
	and.b64  	%rd365, %rd364, 1;
	setp.eq.b64 	%p121, %rd365, 1;
	not.pred 	%p122, %p121;
	@%p122 bra 	$L__BB1_43;
	add.s64 	%rd366, %rd418, 1;
	setp.lt.u64 	%p123, %rd366, %rd83;
	selp.b64 	%rd367, 0, %rd83, %p123;
	sub.s64 	%rd418, %rd366, %rd367;
$L__BB1_43:
	shl.b64 	%rd368, %rd418, 1;
	setp.lt.u64 	%p124, %rd368, %rd83;
	selp.b64 	%rd369, 0, %rd83, %p124;
	sub.s64 	%rd419, %rd368, %rd369;
	add.s32 	%r54, %r43, 2;
	shr.u64 	%rd370, %rd17, %r54;
	and.b64  	%rd371, %rd370, 1;
	setp.eq.b64 	%p125, %rd371, 1;
	not.pred 	%p126, %p125;
	@%p126 bra 	$L__BB1_45;
	add.s64 	%rd372, %rd419, 1;
	setp.lt.u64 	%p127, %rd372, %rd83;
	selp.b64 	%rd373, 0, %rd83, %p127;
	sub.s64 	%rd419, %rd372, %rd373;
$L__BB1_45:
	shl.b64 	%rd374, %rd419, 1;
	setp.lt.u64 	%p128, %rd374, %rd83;
	selp.b64 	%rd375, 0, %rd83, %p128;
	sub.s64 	%rd420, %rd374, %rd375;
	add.s32 	%r56, %r43, 1;
	shr.u64 	%rd376, %rd17, %r56;
	and.b64  	%rd377, %rd376, 1;
	setp.eq.b64 	%p129, %rd377, 1;
	not.pred 	%p130, %p129;
	@%p130 bra 	$L__BB1_47;
	add.s64 	%rd378, %rd420, 1;
	setp.lt.u64 	%p131, %rd378, %rd83;
	selp.b64 	%rd379, 0, %rd83, %p131;
	sub.s64 	%rd420, %rd378, %rd379;
$L__BB1_47:
	shl.b64 	%rd380, %rd420, 1;
	setp.lt.u64 	%p132, %rd380, %rd83;
	selp.b64 	%rd381, 0, %rd83, %p132;
	sub.s64 	%rd413, %rd380, %rd381;
	shr.u64 	%rd382, %rd17, %r43;
	and.b64  	%rd383, %rd382, 1;
	setp.eq.b64 	%p133, %rd383, 1;
	not.pred 	%p134, %p133;
	@%p134 bra 	$L__BB1_49;
	add.s64 	%rd384, %rd413, 1;
	setp.lt.u64 	%p135, %rd384, %rd83;
	selp.b64 	%rd385, 0, %rd83, %p135;
	sub.s64 	%rd413, %rd384, %rd385;
$L__BB1_49:
	add.s64 	%rd412, %rd412, -8;
	add.s32 	%r68, %r68, -8;
	setp.ne.s32 	%p136, %r68, -64;
	@%p136 bra 	$L__BB1_33;
	bra.uni 	$L__BB1_53;
$L__BB1_50:
	or.b64  	%rd386, %rd17, %rd83;
	and.b64  	%rd387, %rd386, -4294967296;
	setp.ne.s64 	%p137, %rd387, 0;
	@%p137 bra 	$L__BB1_52;
	cvt.u32.u64 	%r58, %rd83;
	cvt.u32.u64 	%r59, %rd17;
	rem.u32 	%r60, %r59, %r58;
	cvt.u64.u32 	%rd413, %r60;
	bra.uni 	$L__BB1_53;
$L__BB1_52:
	rem.u64 	%rd413, %rd17, %rd83;
$L__BB1_53:
	or.b64  	%rd388, %rd4, %rd83;
	and.b64  	%rd389, %rd388, -4294967296;
	setp.ne.s64 	%p138, %rd389, 0;
	@%p138 bra 	$L__BB1_55;
	cvt.u32.u64 	%r61, %rd83;
	cvt.u32.u64 	%r62, %rd4;
	rem.u32 	%r63, %r62, %r61;
	cvt.u64.u32 	%rd423, %r63;
	bra.uni 	$L__BB1_56;
$L__BB1_55:
	rem.u64 	%rd423, %rd4, %rd83;
$L__BB1_56:
	add.s64 	%rd390, %rd423, %rd413;
	setp.lt.u64 	%p139, %rd390, %rd83;
	selp.b64 	%rd391, 0, %rd83, %p139;
	sub.s64 	%rd424, %rd390, %rd391;
$L__BB1_57:
	add.s64 	%rd394, %rd424, %rd2;
	setp.lt.u64 	%p141, %rd394, %rd83;
	selp.b64 	%rd395, 0, %rd83, %p141;
	sub.s64 	%rd396, %rd394, %rd395;
	st.global.u64 	[%rd1], %rd396;
	setp.lt.u64 	%p142, %rd2, %rd424;
	selp.b64 	%rd397, %rd83, 0, %p142;
	sub.s64 	%rd398, %rd2, %rd424;
	add.s64 	%rd399, %rd398, %rd397;
	st.global.u64 	[%rd3], %rd399;
$L__BB1_58:
	ret;

}
	// .globl	ntt_inverse
.visible .entry ntt_inverse(
	.param .u64 .ptr .align 1 ntt_inverse_param_0,
	.param .u64 .ptr .align 1 ntt_inverse_param_1,
	.param .u32 ntt_inverse_param_2,
	.param .u64 ntt_inverse_param_3,
	.param .u32 ntt_inverse_param_4,
	.param .u32 ntt_inverse_param_5
)
{
	.reg .pred 	%p<143>;
	.reg .b32 	%r<73>;
	.reg .b64 	%rd<425>;

	ld.param.u64 	%rd79, [ntt_inverse_param_0];
	ld.param.u64 	%rd80, [ntt_inverse_param_1];
	ld.param.u32 	%r6, [ntt_inverse_param_2];
	ld.param.u64 	%rd81, [ntt_inverse_param_3];
	ld.param.u32 	%r7, [ntt_inverse_param_4];
	mov.u32 	%r8, %ctaid.x;
	mov.u32 	%r9, %ntid.x;
	mov.u32 	%r10, %tid.x;
	mad.lo.s32 	%r1, %r8, %r9, %r10;
	shr.u32 	%r11, %r6, 1;
	setp.ge.u32 	%p1, %r1, %r11;
	@%p1 bra 	$L__BB2_58;
	cvta.to.global.u64 	%rd82, %rd80;
	cvta.to.global.u64 	%rd83, %rd79;
	mov.b32 	%r12, 1;
	shl.b32 	%r13, %r12, %r7;
	mov.b32 	%r14, 2;
	shl.b32 	%r15, %r14, %r7;
	shr.u32 	%r16, %r1, %r7;
	add.s32 	%r17, %r13, -1;
	and.b32  	%r18, %r17, %r1;
	mad.lo.s32 	%r19, %r16, %r15, %r18;
	add.s32 	%r20, %r19, %r13;
	add.s32 	%r21, %r7, 1;
	shr.u32 	%r22, %r6, %r21;
	mul.lo.s32 	%r23, %r18, %r22;
	mul.wide.u32 	%rd84, %r23, 8;
	add.s64 	%rd85, %rd82, %rd84;
	ld.global.u64 	%rd86, [%rd85];
	mul.wide.u32 	%rd87, %r19, 8;
	add.s64 	%rd88, %rd83, %rd87;
	ld.global.u64 	%rd89, [%rd88];
	mul.wide.u32 	%rd90, %r20, 8;
	add.s64 	%rd1, %rd83, %rd90;
	ld.global.u64 	%rd91, [%rd1];
	add.s64 	%rd92, %rd91, %rd89;
	setp.lt.u64 	%p2, %rd92, %rd81;
	selp.b64 	%rd93, 0, %rd81, %p2;
	sub.s64 	%rd94, %rd92, %rd93;
	st.global.u64 	[%rd88], %rd94;
	setp.lt.u64 	%p3, %rd89, %rd91;
	selp.b64 	%rd95, %rd81, 0, %p3;
	sub.s64 	%rd96, %rd89, %rd91;
	add.s64 	%rd97, %rd96, %rd95;
	mul.lo.s64 	%rd2, %rd97, %rd86;
	mul.hi.u64 	%rd3, %rd97, %rd86;
	setp.ne.s64 	%p4, %rd3, 0;
	@%p4 bra 	$L__BB2_5;
	or.b64  	%rd398, %rd2, %rd81;
	and.b64  	%rd399, %rd398, -4294967296;
	setp.ne.s64 	%p142, %rd399, 0;
	@%p142 bra 	$L__BB2_4;
	cvt.u32.u64 	%r68, %rd81;
	cvt.u32.u64 	%r69, %rd2;
	rem.u32 	%r70, %r69, %r68;
	cvt.u64.u32 	%rd424, %r70;
	bra.uni 	$L__BB2_57;
$L__BB2_4:
	rem.u64 	%rd424, %rd2, %rd81;
	bra.uni 	$L__BB2_57;
$L__BB2_5:
	rem.u64 	%rd6, 4294967296, %rd81;
	mul.hi.u64 	%rd98, %rd6, %rd6;
	setp.ne.s64 	%p5, %rd98, 0;
	@%p5 bra 	$L__BB2_9;
	mul.lo.s64 	%rd7, %rd6, %rd6;
	or.b64  	%rd289, %rd7, %rd81;
	and.b64  	%rd290, %rd289, -4294967296;
	setp.ne.s64 	%p70, %rd290, 0;
	@%p70 bra 	$L__BB2_8;
	cvt.u32.u64 	%r24, %rd81;
	cvt.u32.u64 	%r25, %rd7;
	rem.u32 	%r26, %r25, %r24;
	cvt.u64.u32 	%rd400, %r26;
	bra.uni 	$L__BB2_10;
$L__BB2_8:
	rem.u64 	%rd400, %rd7, %rd81;
	bra.uni 	$L__BB2_10;
$L__BB2_9:
	setp.gt.u64 	%p6, %rd81, 2;
	shl.b64 	%rd99, %rd81, 1;
	sub.s64 	%rd100, 4, %rd99;
	selp.b64 	%rd101, 4, %rd100, %p6;
	setp.lt.u64 	%p7, %rd101, %rd81;
	selp.b64 	%rd102, 0, %rd81, %p7;
	sub.s64 	%rd103, %rd101, %rd102;
	shl.b64 	%rd104, %rd103, 1;
	setp.lt.u64 	%p8, %rd104, %rd81;
	selp.b64 	%rd105, 0, %rd81, %p8;
	sub.s64 	%rd106, %rd104, %rd105;
	shl.b64 	%rd107, %rd106, 1;
	setp.lt.u64 	%p9, %rd107, %rd81;
	selp.b64 	%rd108, 0, %rd81, %p9;
	sub.s64 	%rd109, %rd107, %rd108;
	shl.b64 	%rd110, %rd109, 1;
	setp.lt.u64 	%p10, %rd110, %rd81;
	selp.b64 	%rd111, 0, %rd81, %p10;
	sub.s64 	%rd112, %rd110, %rd111;
	shl.b64 	%rd113, %rd112, 1;
	setp.lt.u64 	%p11, %rd113, %rd81;
	selp.b64 	%rd114, 0, %rd81, %p11;
	sub.s64 	%rd115, %rd113, %rd114;
	shl.b64 	%rd116, %rd115, 1;
	setp.lt.u64 	%p12, %rd116, %rd81;
	selp.b64 	%rd117, 0, %rd81, %p12;
	sub.s64 	%rd118, %rd116, %rd117;
	shl.b64 	%rd119, %rd118, 1;
	setp.lt.u64 	%p13, %rd119, %rd81;
	selp.b64 	%rd120, 0, %rd81, %p13;
	sub.s64 	%rd121, %rd119, %rd120;
	shl.b64 	%rd122, %rd121, 1;
	setp.lt.u64 	%p14, %rd122, %rd81;
	selp.b64 	%rd123, 0, %rd81, %p14;
	sub.s64 	%rd124, %rd122, %rd123;
	shl.b64 	%rd125, %rd124, 1;
	setp.lt.u64 	%p15, %rd125, %rd81;
	selp.b64 	%rd126, 0, %rd81, %p15;
	sub.s64 	%rd127, %rd125, %rd126;
	shl.b64 	%rd128, %rd127, 1;
	setp.lt.u64 	%p16, %rd128, %rd81;
	selp.b64 	%rd129, 0, %rd81, %p16;
	sub.s64 	%rd130, %rd128, %rd129;
	shl.b64 	%rd131, %rd130, 1;
	setp.lt.u64 	%p17, %rd131, %rd81;
	selp.b64 	%rd132, 0, %rd81, %p17;
	sub.s64 	%rd133, %rd131, %rd132;
	shl.b64 	%rd134, %rd133, 1;
	setp.lt.u64 	%p18, %rd134, %rd81;
	selp.b64 	%rd135, 0, %rd81, %p18;
	sub.s64 	%rd136, %rd134, %rd135;
	shl.b64 	%rd137, %rd136, 1;
	setp.lt.u64 	%p19, %rd137, %rd81;
	selp.b64 	%rd138, 0, %rd81, %p19;
	sub.s64 	%rd139, %rd137, %rd138;
	shl.b64 	%rd140, %rd139, 1;
	setp.lt.u64 	%p20, %rd140, %rd81;
	selp.b64 	%rd141, 0, %rd81, %p20;
	sub.s64 	%rd142, %rd140, %rd141;
	shl.b64 	%rd143, %rd142, 1;
	setp.lt.u64 	%p21, %rd143, %rd81;
	selp.b64 	%rd144, 0, %rd81, %p21;
	sub.s64 	%rd145, %rd143, %rd144;
	shl.b64 	%rd146, %rd145, 1;
	setp.lt.u64 	%p22, %rd146, %rd81;
	selp.b64 	%rd147, 0, %rd81, %p22;
	sub.s64 	%rd148, %rd146, %rd147;
	shl.b64 	%rd149, %rd148, 1;
	setp.lt.u64 	%p23, %rd149, %rd81;
	selp.b64 	%rd150, 0, %rd81, %p23;
	sub.s64 	%rd151, %rd149, %rd150;
	shl.b64 	%rd152, %rd151, 1;
	setp.lt.u64 	%p24, %rd152, %rd81;
	selp.b64 	%rd153, 0, %rd81, %p24;
	sub.s64 	%rd154, %rd152, %rd153;
	shl.b64 	%rd155, %rd154, 1;
	setp.lt.u64 	%p25, %rd155, %rd81;
	selp.b64 	%rd156, 0, %rd81, %p25;
	sub.s64 	%rd157, %rd155, %rd156;
	shl.b64 	%rd158, %rd157, 1;
	setp.lt.u64 	%p26, %rd158, %rd81;
	selp.b64 	%rd159, 0, %rd81, %p26;
	sub.s64 	%rd160, %rd158, %rd159;
	shl.b64 	%rd161, %rd160, 1;
	setp.lt.u64 	%p27, %rd161, %rd81;
	selp.b64 	%rd162, 0, %rd81, %p27;
	sub.s64 	%rd163, %rd161, %rd162;
	shl.b64 	%rd164, %rd163, 1;
	setp.lt.u64 	%p28, %rd164, %rd81;
	selp.b64 	%rd165, 0, %rd81, %p28;
	sub.s64 	%rd166, %rd164, %rd165;
	shl.b64 	%rd167, %rd166, 1;
	setp.lt.u64 	%p29, %rd167, %rd81;
	selp.b64 	%rd168, 0, %rd81, %p29;
	sub.s64 	%rd169, %rd167, %rd168;
	shl.b64 	%rd170, %rd169, 1;
	setp.lt.u64 	%p30, %rd170, %rd81;
	selp.b64 	%rd171, 0, %rd81, %p30;
	sub.s64 	%rd172, %rd170, %rd171;
	shl.b64 	%rd173, %rd172, 1;
	setp.lt.u64 	%p31, %rd173, %rd81;
	selp.b64 	%rd174, 0, %rd81, %p31;
	sub.s64 	%rd175, %rd173, %rd174;
	shl.b64 	%rd176, %rd175, 1;
	setp.lt.u64 	%p32, %rd176, %rd81;
	selp.b64 	%rd177, 0, %rd81, %p32;
	sub.s64 	%rd178, %rd176, %rd177;
	shl.b64 	%rd179, %rd178, 1;
	setp.lt.u64 	%p33, %rd179, %rd81;
	selp.b64 	%rd180, 0, %rd81, %p33;
	sub.s64 	%rd181, %rd179, %rd180;
	shl.b64 	%rd182, %rd181, 1;
	setp.lt.u64 	%p34, %rd182, %rd81;
	selp.b64 	%rd183, 0, %rd81, %p34;
	sub.s64 	%rd184, %rd182, %rd183;
	shl.b64 	%rd185, %rd184, 1;
	setp.lt.u64 	%p35, %rd185, %rd81;
	selp.b64 	%rd186, 0, %rd81, %p35;
	sub.s64 	%rd187, %rd185, %rd186;
	shl.b64 	%rd188, %rd187, 1;
	setp.lt.u64 	%p36, %rd188, %rd81;
	selp.b64 	%rd189, 0, %rd81, %p36;
	sub.s64 	%rd190, %rd188, %rd189;
	shl.b64 	%rd191, %rd190, 1;
	setp.lt.u64 	%p37, %rd191, %rd81;
	selp.b64 	%rd192, 0, %rd81, %p37;
	sub.s64 	%rd193, %rd191, %rd192;
	shl.b64 	%rd194, %rd193, 1;
	setp.lt.u64 	%p38, %rd194, %rd81;
	selp.b64 	%rd195, 0, %rd81, %p38;
	sub.s64 	%rd196, %rd194, %rd195;
	shl.b64 	%rd197, %rd196, 1;
	setp.lt.u64 	%p39, %rd197, %rd81;
	selp.b64 	%rd198, 0, %rd81, %p39;
	sub.s64 	%rd199, %rd197, %rd198;
	shl.b64 	%rd200, %rd199, 1;
	setp.lt.u64 	%p40, %rd200, %rd81;
	selp.b64 	%rd201, 0, %rd81, %p40;
	sub.s64 	%rd202, %rd200, %rd201;
	shl.b64 	%rd203, %rd202, 1;
	setp.lt.u64 	%p41, %rd203, %rd81;
	selp.b64 	%rd204, 0, %rd81, %p41;
	sub.s64 	%rd205, %rd203, %rd204;
	shl.b64 	%rd206, %rd205, 1;
	setp.lt.u64 	%p42, %rd206, %rd81;
	selp.b64 	%rd207, 0, %rd81, %p42;
	sub.s64 	%rd208, %rd206, %rd207;
	shl.b64 	%rd209, %rd208, 1;
	setp.lt.u64 	%p43, %rd209, %rd81;
	selp.b64 	%rd210, 0, %rd81, %p43;
	sub.s64 	%rd211, %rd209, %rd210;
	shl.b64 	%rd212, %rd211, 1;
	setp.lt.u64 	%p44, %rd212, %rd81;
	selp.b64 	%rd213, 0, %rd81, %p44;
	sub.s64 	%rd214, %rd212, %rd213;
	shl.b64 	%rd215, %rd214, 1;
	setp.lt.u64 	%p45, %rd215, %rd81;
	selp.b64 	%rd216, 0, %rd81, %p45;
	sub.s64 	%rd217, %rd215, %rd216;
	shl.b64 	%rd218, %rd217, 1;
	setp.lt.u64 	%p46, %rd218, %rd81;
	selp.b64 	%rd219, 0, %rd81, %p46;
	sub.s64 	%rd220, %rd218, %rd219;
	shl.b64 	%rd221, %rd220, 1;
	setp.lt.u64 	%p47, %rd221, %rd81;
	selp.b64 	%rd222, 0, %rd81, %p47;
	sub.s64 	%rd223, %rd221, %rd222;
	shl.b64 	%rd224, %rd223, 1;
	setp.lt.u64 	%p48, %rd224, %rd81;
	selp.b64 	%rd225, 0, %rd81, %p48;
	sub.s64 	%rd226, %rd224, %rd225;
	shl.b64 	%rd227, %rd226, 1;
	setp.lt.u64 	%p49, %rd227, %rd81;
	selp.b64 	%rd228, 0, %rd81, %p49;
	sub.s64 	%rd229, %rd227, %rd228;
	shl.b64 	%rd230, %rd229, 1;
	setp.lt.u64 	%p50, %rd230, %rd81;
	selp.b64 	%rd231, 0, %rd81, %p50;
	sub.s64 	%rd232, %rd230, %rd231;
	shl.b64 	%rd233, %rd232, 1;
	setp.lt.u64 	%p51, %rd233, %rd81;
	selp.b64 	%rd234, 0, %rd81, %p51;
	sub.s64 	%rd235, %rd233, %rd234;
	shl.b64 	%rd236, %rd235, 1;
	setp.lt.u64 	%p52, %rd236, %rd81;
	selp.b64 	%rd237, 0, %rd81, %p52;
	sub.s64 	%rd238, %rd236, %rd237;
	shl.b64 	%rd239, %rd238, 1;
	setp.lt.u64 	%p53, %rd239, %rd81;
	selp.b64 	%rd240, 0, %rd81, %p53;
	sub.s64 	%rd241, %rd239, %rd240;
	shl.b64 	%rd242, %rd241, 1;
	setp.lt.u64 	%p54, %rd242, %rd81;
	selp.b64 	%rd243, 0, %rd81, %p54;
	sub.s64 	%rd244, %rd242, %rd243;
	shl.b64 	%rd245, %rd244, 1;
	setp.lt.u64 	%p55, %rd245, %rd81;
	selp.b64 	%rd246, 0, %rd81, %p55;
	sub.s64 	%rd247, %rd245, %rd246;
	shl.b64 	%rd248, %rd247, 1;
	setp.lt.u64 	%p56, %rd248, %rd81;
	selp.b64 	%rd249, 0, %rd81, %p56;
	sub.s64 	%rd250, %rd248, %rd249;
	shl.b64 	%rd251, %rd250, 1;
	setp.lt.u64 	%p57, %rd251, %rd81;
	selp.b64 	%rd252, 0, %rd81, %p57;
	sub.s64 	%rd253, %rd251, %rd252;
	shl.b64 	%rd254, %rd253, 1;
	setp.lt.u64 	%p58, %rd254, %rd81;
	selp.b64 	%rd255, 0, %rd81, %p58;
	sub.s64 	%rd256, %rd254, %rd255;
	shl.b64 	%rd257, %rd256, 1;
	setp.lt.u64 	%p59, %rd257, %rd81;
	selp.b64 	%rd258, 0, %rd81, %p59;
	sub.s64 	%rd259, %rd257, %rd258;
	shl.b64 	%rd260, %rd259, 1;
	setp.lt.u64 	%p60, %rd260, %rd81;
	selp.b64 	%rd261, 0, %rd81, %p60;
	sub.s64 	%rd262, %rd260, %rd261;
	shl.b64 	%rd263, %rd262, 1;
	setp.lt.u64 	%p61, %rd263, %rd81;
	selp.b64 	%rd264, 0, %rd81, %p61;
	sub.s64 	%rd265, %rd263, %rd264;
	shl.b64 	%rd266, %rd265, 1;
	setp.lt.u64 	%p62, %rd266, %rd81;
	selp.b64 	%rd267, 0, %rd81, %p62;
	sub.s64 	%rd268, %rd266, %rd267;
	shl.b64 	%rd269, %rd268, 1;
	setp.lt.u64 	%p63, %rd269, %rd81;
	selp.b64 	%rd270, 0, %rd81, %p63;
	sub.s64 	%rd271, %rd269, %rd270;
	shl.b64 	%rd272, %rd271, 1;
	setp.lt.u64 	%p64, %rd272, %rd81;
	selp.b64 	%rd273, 0, %rd81, %p64;
	sub.s64 	%rd274, %rd272, %rd273;
	shl.b64 	%rd275, %rd274, 1;
	setp.lt.u64 	%p65, %rd275, %rd81;
	selp.b64 	%rd276, 0, %rd81, %p65;
	sub.s64 	%rd277, %rd275, %rd276;
	shl.b64 	%rd278, %rd277, 1;
	setp.lt.u64 	%p66, %rd278, %rd81;
	selp.b64 	%rd279, 0, %rd81, %p66;
	sub.s64 	%rd280, %rd278, %rd279;
	shl.b64 	%rd281, %rd280, 1;
	setp.lt.u64 	%p67, %rd281, %rd81;
	selp.b64 	%rd282, 0, %rd81, %p67;
	sub.s64 	%rd283, %rd281, %rd282;
	shl.b64 	%rd284, %rd283, 1;
	setp.lt.u64 	%p68, %rd284, %rd81;
	selp.b64 	%rd285, 0, %rd81, %p68;
	sub.s64 	%rd286, %rd284, %rd285;
	shl.b64 	%rd287, %rd286, 1;
	setp.lt.u64 	%p69, %rd287, %rd81;
	selp.b64 	%rd288, 0, %rd81, %p69;
	sub.s64 	%rd400, %rd287, %rd288;
$L__BB2_10:
	or.b64  	%rd291, %rd3, %rd81;
	and.b64  	%rd292, %rd291, -4294967296;
	setp.ne.s64 	%p71, %rd292, 0;
	@%p71 bra 	$L__BB2_12;
	cvt.u32.u64 	%r27, %rd81;
	cvt.u32.u64 	%r28, %rd3;
	rem.u32 	%r29, %r28, %r27;
	cvt.u64.u32 	%rd401, %r29;
	bra.uni 	$L__BB2_13;
$L__BB2_12:
	rem.u64 	%rd401, %rd3, %rd81;
$L__BB2_13:
	mul.lo.s64 	%rd15, %rd401, %rd400;
	mul.hi.u64 	%rd16, %rd401, %rd400;
	setp.eq.s64 	%p72, %rd16, 0;
	@%p72 bra 	$L__BB2_50;
	mov.b64 	%rd413, 0;
	mov.b64 	%rd402, 56;
	mov.b32 	%r71, 0;
$L__BB2_15:
	shl.b64 	%rd295, %rd413, 1;
	setp.lt.u64 	%p73, %rd295, %rd81;
	selp.b64 	%rd296, 0, %rd81, %p73;
	sub.s64 	%rd404, %rd295, %rd296;
	cvt.u32.u64 	%r31, %rd402;
	add.s32 	%r32, %r31, 7;
	shr.u64 	%rd297, %rd16, %r32;
	and.b64  	%rd298, %rd297, 1;
	setp.eq.b64 	%p74, %rd298, 1;
	not.pred 	%p75, %p74;
	@%p75 bra 	$L__BB2_17;
	add.s64 	%rd299, %rd404, 1;
	setp.lt.u64 	%p76, %rd299, %rd81;
	selp.b64 	%rd300, 0, %rd81, %p76;
	sub.s64 	%rd404, %rd299, %rd300;
$L__BB2_17:
	shl.b64 	%rd301, %rd404, 1;
	setp.lt.u64 	%p77, %rd301, %rd81;
	selp.b64 	%rd302, 0, %rd81, %p77;
	sub.s64 	%rd405, %rd301, %rd302;
	add.s32 	%r34, %r31, 6;
	shr.u64 	%rd303, %rd16, %r34;
	and.b64  	%rd304, %rd303, 1;
	setp.eq.b64 	%p78, %rd304, 1;
	not.pred 	%p79, %p78;
	@%p79 bra 	$L__BB2_19;
	add.s64 	%rd305, %rd405, 1;
	setp.lt.u64 	%p80, %rd305, %rd81;
	selp.b64 	%rd306, 0, %rd81, %p80;
	sub.s64 	%rd405, %rd305, %rd306;
$L__BB2_19:
	shl.b64 	%rd307, %rd405, 1;
	setp.lt.u64 	%p81, %rd307, %rd81;
	selp.b64 	%rd308, 0, %rd81, %p81;
	sub.s64 	%rd406, %rd307, %rd308;
	add.s32 	%r36, %r31, 5;
	shr.u64 	%rd309, %rd16, %r36;
	and.b64  	%rd310, %rd309, 1;
	setp.eq.b64 	%p82, %rd310, 1;
	not.pred 	%p83, %p82;
	@%p83 bra 	$L__BB2_21;
	add.s64 	%rd311, %rd406, 1;
	setp.lt.u64 	%p84, %rd311, %rd81;
	selp.b64 	%rd312, 0, %rd81, %p84;
	sub.s64 	%rd406, %rd311, %rd312;
$L__BB2_21:
	shl.b64 	%rd313, %rd406, 1;
	setp.lt.u64 	%p85, %rd313, %rd81;
	selp.b64 	%rd314, 0, %rd81, %p85;
	sub.s64 	%rd407, %rd313, %rd314;
	add.s32 	%r38, %r31, 4;
	shr.u64 	%rd315, %rd16, %r38;
	and.b64  	%rd316, %rd315, 1;
	setp.eq.b64 	%p86, %rd316, 1;
	not.pred 	%p87, %p86;
	@%p87 bra 	$L__BB2_23;
	add.s64 	%rd317, %rd407, 1;
	setp.lt.u64 	%p88, %rd317, %rd81;
	selp.b64 	%rd318, 0, %rd81, %p88;
	sub.s64 	%rd407, %rd317, %rd318;
$L__BB2_23:
	shl.b64 	%rd319, %rd407, 1;
	setp.lt.u64 	%p89, %rd319, %rd81;
	selp.b64 	%rd320, 0, %rd81, %p89;
	sub.s64 	%rd408, %rd319, %rd320;
	add.s32 	%r40, %r31, 3;
	shr.u64 	%rd321, %rd16, %r40;
	and.b64  	%rd322, %rd321, 1;
	setp.eq.b64 	%p90, %rd322, 1;
	not.pred 	%p91, %p90;
	@%p91 bra 	$L__BB2_25;
	add.s64 	%rd323, %rd408, 1;
	setp.lt.u64 	%p92, %rd323, %rd81;
	selp.b64 	%rd324, 0, %rd81, %p92;
	sub.s64 	%rd408, %rd323, %rd324;
$L__BB2_25:
	shl.b64 	%rd325, %rd408, 1;
	setp.lt.u64 	%p93, %rd325, %rd81;
	selp.b64 	%rd326, 0, %rd81, %p93;
	sub.s64 	%rd409, %rd325, %rd326;
	add.s32 	%r42, %r31, 2;
	shr.u64 	%rd327, %rd16, %r42;
	and.b64  	%rd328, %rd327, 1;
	setp.eq.b64 	%p94, %rd328, 1;
	not.pred 	%p95, %p94;
	@%p95 bra 	$L__BB2_27;
	add.s64 	%rd329, %rd409, 1;
	setp.lt.u64 	%p96, %rd329, %rd81;
	selp.b64 	%rd330, 0, %rd81, %p96;
	sub.s64 	%rd409, %rd329, %rd330;
$L__BB2_27:
	shl.b64 	%rd331, %rd409, 1;
	setp.lt.u64 	%p97, %rd331, %rd81;
	selp.b64 	%rd332, 0, %rd81, %p97;
	sub.s64 	%rd410, %rd331, %rd332;
	add.s32 	%r44, %r31, 1;
	shr.u64 	%rd333, %rd16, %r44;
	and.b64  	%rd334, %rd333, 1;
	setp.eq.b64 	%p98, %rd334, 1;
	not.pred 	%p99, %p98;
	@%p99 bra 	$L__BB2_29;
	add.s64 	%rd335, %rd410, 1;
	setp.lt.u64 	%p100, %rd335, %rd81;
	selp.b64 	%rd336, 0, %rd81, %p100;
	sub.s64 	%rd410, %rd335, %rd336;
$L__BB2_29:
	shl.b64 	%rd337, %rd410, 1;
	setp.lt.u64 	%p101, %rd337, %rd81;
	selp.b64 	%rd338, 0, %rd81, %p101;
	sub.s64 	%rd413, %rd337, %rd338;
	shr.u64 	%rd339, %rd16, %r31;
	and.b64  	%rd340, %rd339, 1;
	setp.eq.b64 	%p102, %rd340, 1;
	not.pred 	%p103, %p102;
	@%p103 bra 	$L__BB2_31;
	add.s64 	%rd341, %rd413, 1;
	setp.lt.u64 	%p104, %rd341, %rd81;
	selp.b64 	%rd342, 0, %rd81, %p104;
	sub.s64 	%rd413, %rd341, %rd342;
$L__BB2_31:
	add.s64 	%rd402, %rd402, -8;
	add.s32 	%r71, %r71, -8;
	setp.ne.s32 	%p105, %r71, -64;
	@%p105 bra 	$L__BB2_15;
	mov.b64 	%rd412, 56;
	mov.b32 	%r72, 0;
$L__BB2_33:
	shl.b64 	%rd344, %rd413, 1;
	setp.lt.u64 	%p106, %rd344, %rd81;
	selp.b64 	%rd345, 0, %rd81, %p106;
	sub.s64 	%rd414, %rd344, %rd345;
	cvt.u32.u64 	%r47, %rd412;
	add.s32 	%r48, %r47, 7;
	shr.u64 	%rd346, %rd15, %r48;
	and.b64  	%rd347, %rd346, 1;
	setp.eq.b64 	%p107, %rd347, 1;
	not.pred 	%p108, %p107;
	@%p108 bra 	$L__BB2_35;
	add.s64 	%rd348, %rd414, 1;
	setp.lt.u64 	%p109, %rd348, %rd81;
	selp.b64 	%rd349, 0, %rd81, %p109;
	sub.s64 	%rd414, %rd348, %rd349;
$L__BB2_35:
	shl.b64 	%rd350, %rd414, 1;
	setp.lt.u64 	%p110, %rd350, %rd81;
	selp.b64 	%rd351, 0, %rd81, %p110;
	sub.s64 	%rd415, %rd350, %rd351;
	add.s32 	%r50, %r47, 6;
	shr.u64 	%rd352, %rd15, %r50;
	and.b64  	%rd353, %rd352, 1;
	setp.eq.b64 	%p111, %rd353, 1;
	not.pred 	%p112, %p111;
	@%p112 bra 	$L__BB2_37;
	add.s64 	%rd354, %rd415, 1;
	setp.lt.u64 	%p113, %rd354, %rd81;
	selp.b64 	%rd355, 0, %rd81, %p113;
	sub.s64 	%rd415, %rd354, %rd355;
$L__BB2_37:
	shl.b64 	%rd356, %rd415, 1;
	setp.lt.u64 	%p114, %rd356, %rd81;
	selp.b64 	%rd357, 0, %rd81, %p114;
	sub.s64 	%rd416, %rd356, %rd357;
	add.s32 	%r52, %r47, 5;
	shr.u64 	%rd358, %rd15, %r52;
	and.b64  	%rd359, %rd358, 1;
	setp.eq.b64 	%p115, %rd359, 1;
	not.pred 	%p116, %p115;
	@%p116 bra 	$L__BB2_39;
	add.s64 	%rd360, %rd416, 1;
	setp.lt.u64 	%p117, %rd360, %rd81;
	selp.b64 	%rd361, 0, %rd81, %p117;
	sub.s64 	%rd416, %rd360, %rd361;
$L__BB2_39:
	shl.b64 	%rd362, %rd416, 1;
	setp.lt.u64 	%p118, %rd362, %rd81;
	selp.b64 	%rd363, 0, %rd81, %p118;
	sub.s64 	%rd417, %rd362, %rd363;
	add.s32 	%r54, %r47, 4;
	shr.u64 	%rd364, %rd15, %r54;
	and.b64  	%rd365, %rd364, 1;
	setp.eq.b64 	%p119, %rd365, 1;
	not.pred 	%p120, %p119;
	@%p120 bra 	$L__BB2_41;
	add.s64 	%rd366, %rd417, 1;
	setp.lt.u64 	%p121, %rd366, %rd81;
	selp.b64 	%rd367, 0, %rd81, %p121;
	sub.s64 	%rd417, %rd366, %rd367;
$L__BB2_41:
	shl.b64 	%rd368, %rd417, 1;
	setp.lt.u64 	%p122, %rd368, %rd81;
	selp.b64 	%rd369, 0, %rd81, %p122;
	sub.s64 	%rd418, %rd368, %rd369;
	add.s32 	%r56, %r47, 3;
	shr.u64 	%rd370, %rd15, %r56;
	and.b64  	%rd371, %rd370, 1;
	setp.eq.b64 	%p123, %rd371, 1;
	not.pred 	%p124, %p123;
	@%p124 bra 	$L__BB2_43;
	add.s64 	%rd372, %rd418, 1;
	setp.lt.u64 	%p125, %rd372, %rd81;
	selp.b64 	%rd373, 0, %rd81, %p125;
	sub.s64 	%rd418, %rd372, %rd373;
$L__BB2_43:
	shl.b64 	%rd374, %rd418, 1;
	setp.lt.u64 	%p126, %rd374, %rd81;
	selp.b64 	%rd375, 0, %rd81, %p126;
	sub.s64 	%rd419, %rd374, %rd375;
	add.s32 	%r58, %r47, 2;
	shr.u64 	%rd376, %rd15, %r58;
	and.b64  	%rd377, %rd376, 1;
	setp.eq.b64 	%p127, %rd377, 1;
	not.pred 	%p128, %p127;
	@%p128 bra 	$L__BB2_45;
	add.s64 	%rd378, %rd419, 1;
	setp.lt.u64 	%p129, %rd378, %rd81;
	selp.b64 	%rd379, 0, %rd81, %p129;
	sub.s64 	%rd419, %rd378, %rd379;
$L__BB2_45:
	shl.b64 	%rd380, %rd419, 1;
	setp.lt.u64 	%p130, %rd380, %rd81;
	selp.b64 	%rd381, 0, %rd81, %p130;
	sub.s64 	%rd420, %rd380, %rd381;
	add.s32 	%r60, %r47, 1;
	shr.u64 	%rd382, %rd15, %r60;
	and.b64  	%rd383, %rd382, 1;
	setp.eq.b64 	%p131, %rd383, 1;
	not.pred 	%p132, %p131;
	@%p132 bra 	$L__BB2_47;
	add.s64 	%rd384, %rd420, 1;
	setp.lt.u64 	%p133, %rd384, %rd81;
	selp.b64 	%rd385, 0, %rd81, %p133;
	sub.s64 	%rd420, %rd384, %rd385;
$L__BB2_47:
	shl.b64 	%rd386, %rd420, 1;
	setp.lt.u64 	%p134, %rd386, %rd81;
	selp.b64 	%rd387, 0, %rd81, %p134;
	sub.s64 	%rd413, %rd386, %rd387;
	shr.u64 	%rd388, %rd15, %r47;
	and.b64  	%rd389, %rd388, 1;
	setp.eq.b64 	%p135, %rd389, 1;
	not.pred 	%p136, %p135;
	@%p136 bra 	$L__BB2_49;
	add.s64 	%rd390, %rd413, 1;
	setp.lt.u64 	%p137, %rd390, %rd81;
	selp.b64 	%rd391, 0, %rd81, %p137;
	sub.s64 	%rd413, %rd390, %rd391;
$L__BB2_49:
	add.s64 	%rd412, %rd412, -8;
	add.s32 	%r72, %r72, -8;
	setp.ne.s32 	%p138, %r72, -64;
	@%p138 bra 	$L__BB2_33;
	bra.uni 	$L__BB2_53;
$L__BB2_50:
	or.b64  	%rd392, %rd15, %rd81;
	and.b64  	%rd393, %rd392, -4294967296;
	setp.ne.s64 	%p139, %rd393, 0;
	@%p139 bra 	$L__BB2_52;
	cvt.u32.u64 	%r62, %rd81;
	cvt.u32.u64 	%r63, %rd15;
	rem.u32 	%r64, %r63, %r62;
	cvt.u64.u32 	%rd413, %r64;
	bra.uni 	$L__BB2_53;
$L__BB2_52:
	rem.u64 	%rd413, %rd15, %rd81;
$L__BB2_53:
	or.b64  	%rd394, %rd2, %rd81;
	and.b64  	%rd395, %rd394, -4294967296;
	setp.ne.s64 	%p140, %rd395, 0;
	@%p140 bra 	$L__BB2_55;
	cvt.u32.u64 	%r65, %rd81;
	cvt.u32.u64 	%r66, %rd2;
	rem.u32 	%r67, %r66, %r65;
	cvt.u64.u32 	%rd423, %r67;
	bra.uni 	$L__BB2_56;
$L__BB2_55:
	rem.u64 	%rd423, %rd2, %rd81;
$L__BB2_56:
	add.s64 	%rd396, %rd423, %rd413;
	setp.lt.u64 	%p141, %rd396, %rd81;
	selp.b64 	%rd397, 0, %rd81, %p141;
	sub.s64 	%rd424, %rd396, %rd397;
$L__BB2_57:
	st.global.u64 	[%rd1], %rd424;
$L__BB2_58:
	ret;

}
	// .globl	ntt_inverse_final
.visible .entry ntt_inverse_final(
	.param .u64 .ptr .align 1 ntt_inverse_final_param_0,
	.param .u32 ntt_inverse_final_param_1,
	.param .u32 ntt_inverse_final_param_2,
	.param .u64 ntt_inverse_final_param_3,
	.param .u64 ntt_inverse_final_param_4
)
{
	.reg .pred 	%p<286>;
	.reg .b32 	%r<161>;
	.reg .b64 	%rd<819>;

	ld.param.u64 	%rd160, [ntt_inverse_final_param_0];
	ld.param.u32 	%r30, [ntt_inverse_final_param_1];
	ld.param.u32 	%r29, [ntt_inverse_final_param_2];
	ld.param.u64 	%rd158, [ntt_inverse_final_param_3];
	ld.param.u64 	%rd159, [ntt_inverse_final_param_4];
	cvta.to.global.u64 	%rd1, %rd160;
	mov.u32 	%r31, %ctaid.x;
	mov.u32 	%r32, %ntid.x;
	mov.u32 	%r33, %tid.x;
	mad.lo.s32 	%r1, %r31, %r32, %r33;
	setp.ge.u32 	%p1, %r1, %r30;
	@%p1 bra 	$L__BB3_122;
	setp.eq.s32 	%p2, %r29, 0;
	mov.b32 	%r156, 0;
	@%p2 bra 	$L__BB3_8;
	and.b32  	%r2, %r29, 3;
	setp.lt.u32 	%p3, %r29, 4;
	mov.b32 	%r156, 0;
	mov.u32 	%r151, %r1;
	@%p3 bra 	$L__BB3_5;
	and.b32  	%r38, %r29, -4;
	neg.s32 	%r147, %r38;
	mov.b32 	%r156, 0;
	mov.u32 	%r151, %r1;
$L__BB3_4:
	shl.b32 	%r39, %r151, 2;
	and.b32  	%r40, %r39, 4;
	shr.u32 	%r41, %r151, 2;
	shl.b32 	%r42, %r156, 3;
	or.b32  	%r43, %r42, %r40;
	and.b32  	%r44, %r151, 2;
	or.b32  	%r45, %r44, %r43;
	and.b32  	%r46, %r41, 1;
	or.b32  	%r47, %r46, %r45;
	shr.u32 	%r48, %r151, 3;
	shl.b32 	%r49, %r47, 1;
	and.b32  	%r50, %r48, 1;
	or.b32  	%r156, %r50, %r49;
	shr.u32 	%r151, %r151, 4;
	add.s32 	%r147, %r147, 4;
	setp.ne.s32 	%p4, %r147, 0;
	@%p4 bra 	$L__BB3_4;
$L__BB3_5:
	setp.eq.s32 	%p5, %r2, 0;
	@%p5 bra 	$L__BB3_8;
	neg.s32 	%r153, %r2;
$L__BB3_7:
	.pragma "nounroll";
	shl.b32 	%r51, %r156, 1;
	and.b32  	%r52, %r151, 1;
	or.b32  	%r156, %r52, %r51;
	shr.u32 	%r151, %r151, 1;
	add.s32 	%r153, %r153, 1;
	setp.ne.s32 	%p6, %r153, 0;
	@%p6 bra 	$L__BB3_7;
$L__BB3_8:
	setp.gt.u32 	%p7, %r1, %r156;
	@%p7 bra 	$L__BB3_122;
	mul.wide.u32 	%rd161, %r1, 8;
	add.s64 	%rd2, %rd1, %rd161;
	ld.global.u64 	%rd162, [%rd2];
	mul.lo.s64 	%rd3, %rd162, %rd159;
	mul.hi.u64 	%rd4, %rd162, %rd159;
	setp.ne.s64 	%p8, %rd4, 0;
	@%p8 bra 	$L__BB3_13;
	or.b64  	%rd463, %rd3, %rd158;
	and.b64  	%rd464, %rd463, -4294967296;
	setp.ne.s64 	%p146, %rd464, 0;
	@%p146 bra 	$L__BB3_12;
	cvt.u32.u64 	%r97, %rd158;
	cvt.u32.u64 	%r98, %rd3;
	rem.u32 	%r99, %r98, %r97;
	cvt.u64.u32 	%rd793, %r99;
	bra.uni 	$L__BB3_65;
$L__BB3_12:
	rem.u64 	%rd793, %rd3, %rd158;
	bra.uni 	$L__BB3_65;
$L__BB3_13:
	rem.u64 	%rd7, 4294967296, %rd158;
	mul.hi.u64 	%rd163, %rd7, %rd7;
	setp.ne.s64 	%p9, %rd163, 0;
	@%p9 bra 	$L__BB3_17;
	mul.lo.s64 	%rd8, %rd7, %rd7;
	or.b64  	%rd354, %rd8, %rd158;
	and.b64  	%rd355, %rd354, -4294967296;
	setp.ne.s64 	%p74, %rd355, 0;
	@%p74 bra 	$L__BB3_16;
	cvt.u32.u64 	%r53, %rd158;
	cvt.u32.u64 	%r54, %rd8;
	rem.u32 	%r55, %r54, %r53;
	cvt.u64.u32 	%rd769, %r55;
	bra.uni 	$L__BB3_18;
$L__BB3_16:
	rem.u64 	%rd769, %rd8, %rd158;
	bra.uni 	$L__BB3_18;
$L__BB3_17:
	setp.gt.u64 	%p10, %rd158, 2;
	shl.b64 	%rd164, %rd158, 1;
	sub.s64 	%rd165, 4, %rd164;
	selp.b64 	%rd166, 4, %rd165, %p10;
	setp.lt.u64 	%p11, %rd166, %rd158;
	selp.b64 	%rd167, 0, %rd158, %p11;
	sub.s64 	%rd168, %rd166, %rd167;
	shl.b64 	%rd169, %rd168, 1;
	setp.lt.u64 	%p12, %rd169, %rd158;
	selp.b64 	%rd170, 0, %rd158, %p12;
	sub.s64 	%rd171, %rd169, %rd170;
	shl.b64 	%rd172, %rd171, 1;
	setp.lt.u64 	%p13, %rd172, %rd158;
	selp.b64 	%rd173, 0, %rd158, %p13;
	sub.s64 	%rd174, %rd172, %rd173;
	shl.b64 	%rd175, %rd174, 1;
	setp.lt.u64 	%p14, %rd175, %rd158;
	selp.b64 	%rd176, 0, %rd158, %p14;
	sub.s64 	%rd177, %rd175, %rd176;
	shl.b64 	%rd178, %rd177, 1;
	setp.lt.u64 	%p15, %rd178, %rd158;
	selp.b64 	%rd179, 0, %rd158, %p15;
	sub.s64 	%rd180, %rd178, %rd179;
	shl.b64 	%rd181, %rd180, 1;
	setp.lt.u64 	%p16, %rd181, %rd158;
	selp.b64 	%rd182, 0, %rd158, %p16;
	sub.s64 	%rd183, %rd181, %rd182;
	shl.b64 	%rd184, %rd183, 1;
	setp.lt.u64 	%p17, %rd184, %rd158;
	selp.b64 	%rd185, 0, %rd158, %p17;
	sub.s64 	%rd186, %rd184, %rd185;
	shl.b64 	%rd187, %rd186, 1;
	setp.lt.u64 	%p18, %rd187, %rd158;
	selp.b64 	%rd188, 0, %rd158, %p18;
	sub.s64 	%rd189, %rd187, %rd188;
	shl.b64 	%rd190, %rd189, 1;
	setp.lt.u64 	%p19, %rd190, %rd158;
	selp.b64 	%rd191, 0, %rd158, %p19;
	sub.s64 	%rd192, %rd190, %rd191;
	shl.b64 	%rd193, %rd192, 1;
	setp.lt.u64 	%p20, %rd193, %rd158;
	selp.b64 	%rd194, 0, %rd158, %p20;
	sub.s64 	%rd195, %rd193, %rd194;
	shl.b64 	%rd196, %rd195, 1;
	setp.lt.u64 	%p21, %rd196, %rd158;
	selp.b64 	%rd197, 0, %rd158, %p21;
	sub.s64 	%rd198, %rd196, %rd197;
	shl.b64 	%rd199, %rd198, 1;
	setp.lt.u64 	%p22, %rd199, %rd158;
	selp.b64 	%rd200, 0, %rd158, %p22;
	sub.s64 	%rd201, %rd199, %rd200;
	shl.b64 	%rd202, %rd201, 1;
	setp.lt.u64 	%p23, %rd202, %rd158;
	selp.b64 	%rd203, 0, %rd158, %p23;
	sub.s64 	%rd204, %rd202, %rd203;
	shl.b64 	%rd205, %rd204, 1;
	setp.lt.u64 	%p24, %rd205, %rd158;
	selp.b64 	%rd206, 0, %rd158, %p24;
	sub.s64 	%rd207, %rd205, %rd206;
	shl.b64 	%rd208, %rd207, 1;
	setp.lt.u64 	%p25, %rd208, %rd158;
	selp.b64 	%rd209, 0, %rd158, %p25;
	sub.s64 	%rd210, %rd208, %rd209;
	shl.b64 	%rd211, %rd210, 1;
	setp.lt.u64 	%p26, %rd211, %rd158;
	selp.b64 	%rd212, 0, %rd158, %p26;
	sub.s64 	%rd213, %rd211, %rd212;
	shl.b64 	%rd214, %rd213, 1;
	setp.lt.u64 	%p27, %rd214, %rd158;
	selp.b64 	%rd215, 0, %rd158, %p27;
	sub.s64 	%rd216, %rd214, %rd215;
	shl.b64 	%rd217, %rd216, 1;
	setp.lt.u64 	%p28, %rd217, %rd158;
	selp.b64 	%rd218, 0, %rd158, %p28;
	sub.s64 	%rd219, %rd217, %rd218;
	shl.b64 	%rd220, %rd219, 1;
	setp.lt.u64 	%p29, %rd220, %rd158;
	selp.b64 	%rd221, 0, %rd158, %p29;
	sub.s64 	%rd222, %rd220, %rd221;
	shl.b64 	%rd223, %rd222, 1;
	setp.lt.u64 	%p30, %rd223, %rd158;
	selp.b64 	%rd224, 0, %rd158, %p30;
	sub.s64 	%rd225, %rd223, %rd224;
	shl.b64 	%rd226, %rd225, 1;
	setp.lt.u64 	%p31, %rd226, %rd158;
	selp.b64 	%rd227, 0, %rd158, %p31;
	sub.s64 	%rd228, %rd226, %rd227;
	shl.b64 	%rd229, %rd228, 1;
	setp.lt.u64 	%p32, %rd229, %rd158;
	selp.b64 	%rd230, 0, %rd158, %p32;
	sub.s64 	%rd231, %rd229, %rd230;
	shl.b64 	%rd232, %rd231, 1;
	setp.lt.u64 	%p33, %rd232, %rd158;
	selp.b64 	%rd233, 0, %rd158, %p33;
	sub.s64 	%rd234, %rd232, %rd233;
	shl.b64 	%rd235, %rd234, 1;
	setp.lt.u64 	%p34, %rd235, %rd158;
	selp.b64 	%rd236, 0, %rd158, %p34;
	sub.s64 	%rd237, %rd235, %rd236;
	shl.b64 	%rd238, %rd237, 1;
	setp.lt.u64 	%p35, %rd238, %rd158;
	selp.b64 	%rd239, 0, %rd158, %p35;
	sub.s64 	%rd240, %rd238, %rd239;
	shl.b64 	%rd241, %rd240, 1;
	setp.lt.u64 	%p36, %rd241, %rd158;
	selp.b64 	%rd242, 0, %rd158, %p36;
	sub.s64 	%rd243, %rd241, %rd242;
	shl.b64 	%rd244, %rd243, 1;
	setp.lt.u64 	%p37, %rd244, %rd158;
	selp.b64 	%rd245, 0, %rd158, %p37;
	sub.s64 	%rd246, %rd244, %rd245;
	shl.b64 	%rd247, %rd246, 1;
	setp.lt.u64 	%p38, %rd247, %rd158;
	selp.b64 	%rd248, 0, %rd158, %p38;
	sub.s64 	%rd249, %rd247, %rd248;
	shl.b64 	%rd250, %rd249, 1;
	setp.lt.u64 	%p39, %rd250, %rd158;
	selp.b64 	%rd251, 0, %rd158, %p39;
	sub.s64 	%rd252, %rd250, %rd251;
	shl.b64 	%rd253, %rd252, 1;
	setp.lt.u64 	%p40, %rd253, %rd158;
	selp.b64 	%rd254, 0, %rd158, %p40;
	sub.s64 	%rd255, %rd253, %rd254;
	shl.b64 	%rd256, %rd255, 1;
	setp.lt.u64 	%p41, %rd256, %rd158;
	selp.b64 	%rd257, 0, %rd158, %p41;
	sub.s64 	%rd258, %rd256, %rd257;
	shl.b64 	%rd259, %rd258, 1;
	setp.lt.u64 	%p42, %rd259, %rd158;
	selp.b64 	%rd260, 0, %rd158, %p42;
	sub.s64 	%rd261, %rd259, %rd260;
	shl.b64 	%rd262, %rd261, 1;
	setp.lt.u64 	%p43, %rd262, %rd158;
	selp.b64 	%rd263, 0, %rd158, %p43;
	sub.s64 	%rd264, %rd262, %rd263;
	shl.b64 	%rd265, %rd264, 1;
	setp.lt.u64 	%p44, %rd265, %rd158;
	selp.b64 	%rd266, 0, %rd158, %p44;
	sub.s64 	%rd267, %rd265, %rd266;
	shl.b64 	%rd268, %rd267, 1;
	setp.lt.u64 	%p45, %rd268, %rd158;
	selp.b64 	%rd269, 0, %rd158, %p45;
	sub.s64 	%rd270, %rd268, %rd269;
	shl.b64 	%rd271, %rd270, 1;
	setp.lt.u64 	%p46, %rd271, %rd158;
	selp.b64 	%rd272, 0, %rd158, %p46;
	sub.s64 	%rd273, %rd271, %rd272;
	shl.b64 	%rd274, %rd273, 1;
	setp.lt.u64 	%p47, %rd274, %rd158;
	selp.b64 	%rd275, 0, %rd158, %p47;
	sub.s64 	%rd276, %rd274, %rd275;
	shl.b64 	%rd277, %rd276, 1;
	setp.lt.u64 	%p48, %rd277, %rd158;
	selp.b64 	%rd278, 0, %rd158, %p48;
	sub.s64 	%rd279, %rd277, %rd278;
	shl.b64 	%rd280, %rd279, 1;
	setp.lt.u64 	%p49, %rd280, %rd158;
	selp.b64 	%rd281, 0, %rd158, %p49;
	sub.s64 	%rd282, %rd280, %rd281;
	shl.b64 	%rd283, %rd282, 1;
	setp.lt.u64 	%p50, %rd283, %rd158;
	selp.b64 	%rd284, 0, %rd158, %p50;
	sub.s64 	%rd285, %rd283, %rd284;
	shl.b64 	%rd286, %rd285, 1;
	setp.lt.u64 	%p51, %rd286, %rd158;
	selp.b64 	%rd287, 0, %rd158, %p51;
	sub.s64 	%rd288, %rd286, %rd287;
	shl.b64 	%rd289, %rd288, 1;
	setp.lt.u64 	%p52, %rd289, %rd158;
	selp.b64 	%rd290, 0, %rd158, %p52;
	sub.s64 	%rd291, %rd289, %rd290;
	shl.b64 	%rd292, %rd291, 1;
	setp.lt.u64 	%p53, %rd292, %rd158;
	selp.b64 	%rd293, 0, %rd158, %p53;
	sub.s64 	%rd294, %rd292, %rd293;
	shl.b64 	%rd295, %rd294, 1;
	setp.lt.u64 	%p54, %rd295, %rd158;
	selp.b64 	%rd296, 0, %rd158, %p54;
	sub.s64 	%rd297, %rd295, %rd296;
	shl.b64 	%rd298, %rd297, 1;
	setp.lt.u64 	%p55, %rd298, %rd158;
	selp.b64 	%rd299, 0, %rd158, %p55;
	sub.s64 	%rd300, %rd298, %rd299;
	shl.b64 	%rd301, %rd300, 1;
	setp.lt.u64 	%p56, %rd301, %rd158;
	selp.b64 	%rd302, 0, %rd158, %p56;
	sub.s64 	%rd303, %rd301, %rd302;
	shl.b64 	%rd304, %rd303, 1;
	setp.lt.u64 	%p57, %rd304, %rd158;
	selp.b64 	%rd305, 0, %rd158, %p57;
	sub.s64 	%rd306, %rd304, %rd305;
	shl.b64 	%rd307, %rd306, 1;
	setp.lt.u64 	%p58, %rd307, %rd158;
	selp.b64 	%rd308, 0, %rd158, %p58;
	sub.s64 	%rd309, %rd307, %rd308;
	shl.b64 	%rd310, %rd309, 1;
	setp.lt.u64 	%p59, %rd310, %rd158;
	selp.b64 	%rd311, 0, %rd158, %p59;
	sub.s64 	%rd312, %rd310, %rd311;
	shl.b64 	%rd313, %rd312, 1;
	setp.lt.u64 	%p60, %rd313, %rd158;
	selp.b64 	%rd314, 0, %rd158, %p60;
	sub.s64 	%rd315, %rd313, %rd314;
	shl.b64 	%rd316, %rd315, 1;
	setp.lt.u64 	%p61, %rd316, %rd158;
	selp.b64 	%rd317, 0, %rd158, %p61;
	sub.s64 	%rd318, %rd316, %rd317;
	shl.b64 	%rd319, %rd318, 1;
	setp.lt.u64 	%p62, %rd319, %rd158;
	selp.b64 	%rd320, 0, %rd158, %p62;
	sub.s64 	%rd321, %rd319, %rd320;
	shl.b64 	%rd322, %rd321, 1;
	setp.lt.u64 	%p63, %rd322, %rd158;
	selp.b64 	%rd323, 0, %rd158, %p63;
	sub.s64 	%rd324, %rd322, %rd323;
	shl.b64 	%rd325, %rd324, 1;
	setp.lt.u64 	%p64, %rd325, %rd158;
	selp.b64 	%rd326, 0, %rd158, %p64;
	sub.s64 	%rd327, %rd325, %rd326;
	shl.b64 	%rd328, %rd327, 1;
	setp.lt.u64 	%p65, %rd328, %rd158;
	selp.b64 	%rd329, 0, %rd158, %p65;
	sub.s64 	%rd330, %rd328, %rd329;
	shl.b64 	%rd331, %rd330, 1;
	setp.lt.u64 	%p66, %rd331, %rd158;
	selp.b64 	%rd332, 0, %rd158, %p66;
	sub.s64 	%rd333, %rd331, %rd332;
	shl.b64 	%rd334, %rd333, 1;
	setp.lt.u64 	%p67, %rd334, %rd158;
	selp.b64 	%rd335, 0, %rd158, %p67;
	sub.s64 	%rd336, %rd334, %rd335;
	shl.b64 	%rd337, %rd336, 1;
	setp.lt.u64 	%p68, %rd337, %rd158;
	selp.b64 	%rd338, 0, %rd158, %p68;
	sub.s64 	%rd339, %rd337, %rd338;
	shl.b64 	%rd340, %rd339, 1;
	setp.lt.u64 	%p69, %rd340, %rd158;
	selp.b64 	%rd341, 0, %rd158, %p69;
	sub.s64 	%rd342, %rd340, %rd341;
	shl.b64 	%rd343, %rd342, 1;
	setp.lt.u64 	%p70, %rd343, %rd158;
	selp.b64 	%rd344, 0, %rd158, %p70;
	sub.s64 	%rd345, %rd343, %rd344;
	shl.b64 	%rd346, %rd345, 1;
	setp.lt.u64 	%p71, %rd346, %rd158;
	selp.b64 	%rd347, 0, %rd158, %p71;
	sub.s64 	%rd348, %rd346, %rd347;
	shl.b64 	%rd349, %rd348, 1;
	setp.lt.u64 	%p72, %rd349, %rd158;
	selp.b64 	%rd350, 0, %rd158, %p72;
	sub.s64 	%rd351, %rd349, %rd350;
	shl.b64 	%rd352, %rd351, 1;
	setp.lt.u64 	%p73, %rd352, %rd158;
	selp.b64 	%rd353, 0, %rd158, %p73;
	sub.s64 	%rd769, %rd352, %rd353;
$L__BB3_18:
	or.b64  	%rd356, %rd4, %rd158;
	and.b64  	%rd357, %rd356, -4294967296;
	setp.ne.s64 	%p75, %rd357, 0;
	@%p75 bra 	$L__BB3_20;
	cvt.u32.u64 	%r56, %rd158;
	cvt.u32.u64 	%r57, %rd4;
	rem.u32 	%r58, %r57, %r56;
	cvt.u64.u32 	%rd770, %r58;
	bra.uni 	$L__BB3_21;
$L__BB3_20:
	rem.u64 	%rd770, %rd4, %rd158;
$L__BB3_21:
	mul.lo.s64 	%rd16, %rd770, %rd769;
	mul.hi.u64 	%rd17, %rd770, %rd769;
	setp.eq.s64 	%p76, %rd17, 0;
	@%p76 bra 	$L__BB3_58;
	mov.b64 	%rd782, 0;
	mov.b64 	%rd771, 56;
	mov.b32 	%r157, 0;
$L__BB3_23:
	shl.b64 	%rd360, %rd782, 1;
	setp.lt.u64 	%p77, %rd360, %rd158;
	selp.b64 	%rd361, 0, %rd158, %p77;
	sub.s64 	%rd773, %rd360, %rd361;
	cvt.u32.u64 	%r60, %rd771;
	add.s32 	%r61, %r60, 7;
	shr.u64 	%rd362, %rd17, %r61;
	and.b64  	%rd363, %rd362, 1;
	setp.eq.b64 	%p78, %rd363, 1;
	not.pred 	%p79, %p78;
	@%p79 bra 	$L__BB3_25;
	add.s64 	%rd364, %rd773, 1;
	setp.lt.u64 	%p80, %rd364, %rd158;
	selp.b64 	%rd365, 0, %rd158, %p80;
	sub.s64 	%rd773, %rd364, %rd365;
$L__BB3_25:
	shl.b64 	%rd366, %rd773, 1;
	setp.lt.u64 	%p81, %rd366, %rd158;
	selp.b64 	%rd367, 0, %rd158, %p81;
	sub.s64 	%rd774, %rd366, %rd367;
	add.s32 	%r63, %r60, 6;
	shr.u64 	%rd368, %rd17, %r63;
	and.b64  	%rd369, %rd368, 1;
	setp.eq.b64 	%p82, %rd369, 1;
	not.pred 	%p83, %p82;
	@%p83 bra 	$L__BB3_27;
	add.s64 	%rd370, %rd774, 1;
	setp.lt.u64 	%p84, %rd370, %rd158;
	selp.b64 	%rd371, 0, %rd158, %p84;
	sub.s64 	%rd774, %rd370, %rd371;
$L__BB3_27:
	shl.b64 	%rd372, %rd774, 1;
	setp.lt.u64 	%p85, %rd372, %rd158;
	selp.b64 	%rd373, 0, %rd158, %p85;
	sub.s64 	%rd775, %rd372, %rd373;
	add.s32 	%r65, %r60, 5;
	shr.u64 	%rd374, %rd17, %r65;
	and.b64  	%rd375, %rd374, 1;
	setp.eq.b64 	%p86, %rd375, 1;
	not.pred 	%p87, %p86;
	@%p87 bra 	$L__BB3_29;
	add.s64 	%rd376, %rd775, 1;
	setp.lt.u64 	%p88, %rd376, %rd158;
	selp.b64 	%rd377, 0, %rd158, %p88;
	sub.s64 	%rd775, %rd376, %rd377;
$L__BB3_29:
	shl.b64 	%rd378, %rd775, 1;
	setp.lt.u64 	%p89, %rd378, %rd158;
	selp.b64 	%rd379, 0, %rd158, %p89;
	sub.s64 	%rd776, %rd378, %rd379;
	add.s32 	%r67, %r60, 4;
	shr.u64 	%rd380, %rd17, %r67;
	and.b64  	%rd381, %rd380, 1;
	setp.eq.b64 	%p90, %rd381, 1;
	not.pred 	%p91, %p90;
	@%p91 bra 	$L__BB3_31;
	add.s64 	%rd382, %rd776, 1;
	setp.lt.u64 	%p92, %rd382, %rd158;
	selp.b64 	%rd383, 0, %rd158, %p92;
	sub.s64 	%rd776, %rd382, %rd383;
$L__BB3_31:
	shl.b64 	%rd384, %rd776, 1;
	setp.lt.u64 	%p93, %rd384, %rd158;
	selp.b64 	%rd385, 0, %rd158, %p93;
	sub.s64 	%rd777, %rd384, %rd385;
	add.s32 	%r69, %r60, 3;
	shr.u64 	%rd386, %rd17, %r69;
	and.b64  	%rd387, %rd386, 1;
	setp.eq.b64 	%p94, %rd387, 1;
	not.pred 	%p95, %p94;
	@%p95 bra 	$L__BB3_33;
	add.s64 	%rd388, %rd777, 1;
	setp.lt.u64 	%p96, %rd388, %rd158;
	selp.b64 	%rd389, 0, %rd158, %p96;
	sub.s64 	%rd777, %rd388, %rd389;
$L__BB3_33:
	shl.b64 	%rd390, %rd777, 1;
	setp.lt.u64 	%p97, %rd390, %rd158;
	selp.b64 	%rd391, 0, %rd158, %p97;
	sub.s64 	%rd778, %rd390, %rd391;
	add.s32 	%r71, %r60, 2;
	shr.u64 	%rd392, %rd17, %r71;
	and.b64  	%rd393, %rd392, 1;
	setp.eq.b64 	%p98, %rd393, 1;
	not.pred 	%p99, %p98;
	@%p99 bra 	$L__BB3_35;
	add.s64 	%rd394, %rd778, 1;
	setp.lt.u64 	%p100, %rd394, %rd158;
	selp.b64 	%rd395, 0, %rd158, %p100;
	sub.s64 	%rd778, %rd394, %rd395;
$L__BB3_35:
	shl.b64 	%rd396, %rd778, 1;
	setp.lt.u64 	%p101, %rd396, %rd158;
	selp.b64 	%rd397, 0, %rd158, %p101;
	sub.s64 	%rd779, %rd396, %rd397;
	add.s32 	%r73, %r60, 1;
	shr.u64 	%rd398, %rd17, %r73;
	and.b64  	%rd399, %rd398, 1;
	setp.eq.b64 	%p102, %rd399, 1;
	not.pred 	%p103, %p102;
	@%p103 bra 	$L__BB3_37;
	add.s64 	%rd400, %rd779, 1;
	setp.lt.u64 	%p104, %rd400, %rd158;
	selp.b64 	%rd401, 0, %rd158, %p104;
	sub.s64 	%rd779, %rd400, %rd401;
$L__BB3_37:
	shl.b64 	%rd402, %rd779, 1;
	setp.lt.u64 	%p105, %rd402, %rd158;
	selp.b64 	%rd403, 0, %rd158, %p105;
	sub.s64 	%rd782, %rd402, %rd403;
	shr.u64 	%rd404, %rd17, %r60;
	and.b64  	%rd405, %rd404, 1;
	setp.eq.b64 	%p106, %rd405, 1;
	not.pred 	%p107, %p106;
	@%p107 bra 	$L__BB3_39;
	add.s64 	%rd406, %rd782, 1;
	setp.lt.u64 	%p108, %rd406, %rd158;
	selp.b64 	%rd407, 0, %rd158, %p108;
	sub.s64 	%rd782, %rd406, %rd407;
$L__BB3_39:
	add.s64 	%rd771, %rd771, -8;
	add.s32 	%r157, %r157, -8;
	setp.ne.s32 	%p109, %r157, -64;
	@%p109 bra 	$L__BB3_23;
	mov.b64 	%rd781, 56;
	mov.b32 	%r158, 0;
$L__BB3_41:
	shl.b64 	%rd409, %rd782, 1;
	setp.lt.u64 	%p110, %rd409, %rd158;
	selp.b64 	%rd410, 0, %rd158, %p110;
	sub.s64 	%rd783, %rd409, %rd410;
	cvt.u32.u64 	%r76, %rd781;
	add.s32 	%r77, %r76, 7;
	shr.u64 	%rd411, %rd16, %r77;
	and.b64  	%rd412, %rd411, 1;
	setp.eq.b64 	%p111, %rd412, 1;
	not.pred 	%p112, %p111;
	@%p112 bra 	$L__BB3_43;
	add.s64 	%rd413, %rd783, 1;
	setp.lt.u64 	%p113, %rd413, %rd158;
	selp.b64 	%rd414, 0, %rd158, %p113;
	sub.s64 	%rd783, %rd413, %rd414;
$L__BB3_43:
	shl.b64 	%rd415, %rd783, 1;
	setp.lt.u64 	%p114, %rd415, %rd158;
	selp.b64 	%rd416, 0, %rd158, %p114;
	sub.s64 	%rd784, %rd415, %rd416;
	add.s32 	%r79, %r76, 6;
	shr.u64 	%rd417, %rd16, %r79;
	and.b64  	%rd418, %rd417, 1;
	setp.eq.b64 	%p115, %rd418, 1;
	not.pred 	%p116, %p115;
	@%p116 bra 	$L__BB3_45;
	add.s64 	%rd419, %rd784, 1;
	setp.lt.u64 	%p117, %rd419, %rd158;
	selp.b64 	%rd420, 0, %rd158, %p117;
	sub.s64 	%rd784, %rd419, %rd420;
$L__BB3_45:
	shl.b64 	%rd421, %rd784, 1;
	setp.lt.u64 	%p118, %rd421, %rd158;
	selp.b64 	%rd422, 0, %rd158, %p118;
	sub.s64 	%rd785, %rd421, %rd422;
	add.s32 	%r81, %r76, 5;
	shr.u64 	%rd423, %rd16, %r81;
	and.b64  	%rd424, %rd423, 1;
	setp.eq.b64 	%p119, %rd424, 1;
	not.pred 	%p120, %p119;
	@%p120 bra 	$L__BB3_47;
	add.s64 	%rd425, %rd785, 1;
	setp.lt.u64 	%p121, %rd425, %rd158;
	selp.b64 	%rd426, 0, %rd158, %p121;
	sub.s64 	%rd785, %rd425, %rd426;
$L__BB3_47:
	shl.b64 	%rd427, %rd785, 1;
	setp.lt.u64 	%p122, %rd427, %rd158;
	selp.b64 	%rd428, 0, %rd158, %p122;
	sub.s64 	%rd786, %rd427, %rd428;
	add.s32 	%r83, %r76, 4;
	shr.u64 	%rd429, %rd16, %r83;
	and.b64  	%rd430, %rd429, 1;
	setp.eq.b64 	%p123, %rd430, 1;
	not.pred 	%p124, %p123;
	@%p124 bra 	$L__BB3_49;
	add.s64 	%rd431, %rd786, 1;
	setp.lt.u64 	%p125, %rd431, %rd158;
	selp.b64 	%rd432, 0, %rd158, %p125;
	sub.s64 	%rd786, %rd431, %rd432;
$L__BB3_49:
	shl.b64 	%rd433, %rd786, 1;
	setp.lt.u64 	%p126, %rd433, %rd158;
	selp.b64 	%rd434, 0, %rd158, %p126;
	sub.s64 	%rd787, %rd433, %rd434;
	add.s32 	%r85, %r76, 3;
	shr.u64 	%rd435, %rd16, %r85;
	and.b64  	%rd436, %rd435, 1;
	setp.eq.b64 	%p127, %rd436, 1;
	not.pred 	%p128, %p127;
	@%p128 bra 	$L__BB3_51;
	add.s64 	%rd437, %rd787, 1;
	setp.lt.u64 	%p129, %rd437, %rd158;
	selp.b64 	%rd438, 0, %rd158, %p129;
	sub.s64 	%rd787, %rd437, %rd438;
$L__BB3_51:
	shl.b64 	%rd439, %rd787, 1;
	setp.lt.u64 	%p130, %rd439, %rd158;
	selp.b64 	%rd440, 0, %rd158, %p130;
	sub.s64 	%rd788, %rd439, %rd440;
	add.s32 	%r87, %r76, 2;
	shr.u64 	%rd441, %rd16, %r87;
	and.b64  	%rd442, %rd441, 1;
	setp.eq.b64 	%p131, %rd442, 1;
	not.pred 	%p132, %p131;
	@%p132 bra 	$L__BB3_53;
	add.s64 	%rd443, %rd788, 1;
	setp.lt.u64 	%p133, %rd443, %rd158;
	selp.b64 	%rd444, 0, %rd158, %p133;
	sub.s64 	%rd788, %rd443, %rd444;
$L__BB3_53:
	shl.b64 	%rd445, %rd788, 1;
	setp.lt.u64 	%p134, %rd445, %rd158;
	selp.b64 	%rd446, 0, %rd158, %p134;
	sub.s64 	%rd789, %rd445, %rd446;
	add.s32 	%r89, %r76, 1;
	shr.u64 	%rd447, %rd16, %r89;
	and.b64  	%rd448, %rd447, 1;
	setp.eq.b64 	%p135, %rd448, 1;
	not.pred 	%p136, %p135;
	@%p136 bra 	$L__BB3_55;
	add.s64 	%rd449, %rd789, 1;
	setp.lt.u64 	%p137, %rd449, %rd158;
	selp.b64 	%rd450, 0, %rd158, %p137;
	sub.s64 	%rd789, %rd449, %rd450;
$L__BB3_55:
	shl.b64 	%rd451, %rd789, 1;
	setp.lt.u64 	%p138, %rd451, %rd158;
	selp.b64 	%rd452, 0, %rd158, %p138;
	sub.s64 	%rd782, %rd451, %rd452;
	shr.u64 	%rd453, %rd16, %r76;
	and.b64  	%rd454, %rd453, 1;
	setp.eq.b64 	%p139, %rd454, 1;
	not.pred 	%p140, %p139;
	@%p140 bra 	$L__BB3_57;
	add.s64 	%rd455, %rd782, 1;
	setp.lt.u64 	%p141, %rd455, %rd158;
	selp.b64 	%rd456, 0, %rd158, %p141;
	sub.s64 	%rd782, %rd455, %rd456;
$L__BB3_57:
	add.s64 	%rd781, %rd781, -8;
	add.s32 	%r158, %r158, -8;
	setp.ne.s32 	%p142, %r158, -64;
	@%p142 bra 	$L__BB3_41;
	bra.uni 	$L__BB3_61;
$L__BB3_58:
	or.b64  	%rd457, %rd16, %rd158;
	and.b64  	%rd458, %rd457, -4294967296;
	setp.ne.s64 	%p143, %rd458, 0;
	@%p143 bra 	$L__BB3_60;
	cvt.u32.u64 	%r91, %rd158;
	cvt.u32.u64 	%r92, %rd16;
	rem.u32 	%r93, %r92, %r91;
	cvt.u64.u32 	%rd782, %r93;
	bra.uni 	$L__BB3_61;
$L__BB3_60:
	rem.u64 	%rd782, %rd16, %rd158;
$L__BB3_61:
	or.b64  	%rd459, %rd3, %rd158;
	and.b64  	%rd460, %rd459, -4294967296;
	setp.ne.s64 	%p144, %rd460, 0;
	@%p144 bra 	$L__BB3_63;
	cvt.u32.u64 	%r94, %rd158;
	cvt.u32.u64 	%r95, %rd3;
	rem.u32 	%r96, %r95, %r94;
	cvt.u64.u32 	%rd792, %r96;
	bra.uni 	$L__BB3_64;
$L__BB3_63:
	rem.u64 	%rd792, %rd3, %rd158;
$L__BB3_64:
	add.s64 	%rd461, %rd792, %rd782;
	setp.lt.u64 	%p145, %rd461, %rd158;
	selp.b64 	%rd462, 0, %rd158, %p145;
	sub.s64 	%rd793, %rd461, %rd462;
$L__BB3_65:
	mul.wide.u32 	%rd465, %r156, 8;
	add.s64 	%rd80, %rd1, %rd465;
	ld.global.u64 	%rd466, [%rd80];
	mul.lo.s64 	%rd81, %rd466, %rd159;
	mul.hi.u64 	%rd82, %rd466, %rd159;
	setp.ne.s64 	%p147, %rd82, 0;
	@%p147 bra 	$L__BB3_69;
	or.b64  	%rd767, %rd81, %rd158;
	and.b64  	%rd768, %rd767, -4294967296;
	setp.ne.s64 	%p285, %rd768, 0;
	@%p285 bra 	$L__BB3_68;
	cvt.u32.u64 	%r144, %rd158;
	cvt.u32.u64 	%r145, %rd81;
	rem.u32 	%r146, %r145, %r144;
	cvt.u64.u32 	%rd818, %r146;
	bra.uni 	$L__BB3_121;
$L__BB3_68:
	rem.u64 	%rd818, %rd81, %rd158;
	bra.uni 	$L__BB3_121;
$L__BB3_69:
	rem.u64 	%rd85, 4294967296, %rd158;
	mul.hi.u64 	%rd467, %rd85, %rd85;
	setp.ne.s64 	%p148, %rd467, 0;
	@%p148 bra 	$L__BB3_73;
	mul.lo.s64 	%rd86, %rd85, %rd85;
	or.b64  	%rd658, %rd86, %rd158;
	and.b64  	%rd659, %rd658, -4294967296;
	setp.ne.s64 	%p213, %rd659, 0;
	@%p213 bra 	$L__BB3_72;
	cvt.u32.u64 	%r100, %rd158;
	cvt.u32.u64 	%r101, %rd86;
	rem.u32 	%r102, %r101, %r100;
	cvt.u64.u32 	%rd794, %r102;
	bra.uni 	$L__BB3_74;
$L__BB3_72:
	rem.u64 	%rd794, %rd86, %rd158;
	bra.uni 	$L__BB3_74;
$L__BB3_73:
	setp.gt.u64 	%p149, %rd158, 2;
	shl.b64 	%rd468, %rd158, 1;
	sub.s64 	%rd469, 4, %rd468;
	selp.b64 	%rd470, 4, %rd469, %p149;
	setp.lt.u64 	%p150, %rd470, %rd158;
	selp.b64 	%rd471, 0, %rd158, %p150;
	sub.s64 	%rd472, %rd470, %rd471;
	shl.b64 	%rd473, %rd472, 1;
	setp.lt.u64 	%p151, %rd473, %rd158;
	selp.b64 	%rd474, 0, %rd158, %p151;
	sub.s64 	%rd475, %rd473, %rd474;
	shl.b64 	%rd476, %rd475, 1;
	setp.lt.u64 	%p152, %rd476, %rd158;
	selp.b64 	%rd477, 0, %rd158, %p152;
	sub.s64 	%rd478, %rd476, %rd477;
	shl.b64 	%rd479, %rd478, 1;
	setp.lt.u64 	%p153, %rd479, %rd158;
	selp.b64 	%rd480, 0, %rd158, %p153;
	sub.s64 	%rd481, %rd479, %rd480;
	shl.b64 	%rd482, %rd481, 1;
	setp.lt.u64 	%p154, %rd482, %rd158;
	selp.b64 	%rd483, 0, %rd158, %p154;
	sub.s64 	%rd484, %rd482, %rd483;
	shl.b64 	%rd485, %rd484, 1;
	setp.lt.u64 	%p155, %rd485, %rd158;
	selp.b64 	%rd486, 0, %rd158, %p155;
	sub.s64 	%rd487, %rd485, %rd486;
	shl.b64 	%rd488, %rd487, 1;
	setp.lt.u64 	%p156, %rd488, %rd158;
	selp.b64 	%rd489, 0, %rd158, %p156;
	sub.s64 	%rd490, %rd488, %rd489;
	shl.b64 	%rd491, %rd490, 1;
	setp.lt.u64 	%p157, %rd491, %rd158;
	selp.b64 	%rd492, 0, %rd158, %p157;
	sub.s64 	%rd493, %rd491, %rd492;
	shl.b64 	%rd494, %rd493, 1;
	setp.lt.u64 	%p158, %rd494, %rd158;
	selp.b64 	%rd495, 0, %rd158, %p158;
	sub.s64 	%rd496, %rd494, %rd495;
	shl.b64 	%rd497, %rd496, 1;
	setp.lt.u64 	%p159, %rd497, %rd158;
	selp.b64 	%rd498, 0, %rd158, %p159;
	sub.s64 	%rd499, %rd497, %rd498;
	shl.b64 	%rd500, %rd499, 1;
	setp.lt.u64 	%p160, %rd500, %rd158;
	selp.b64 	%rd501, 0, %rd158, %p160;
	sub.s64 	%rd502, %rd500, %rd501;
	shl.b64 	%rd503, %rd502, 1;
	setp.lt.u64 	%p161, %rd503, %rd158;
	selp.b64 	%rd504, 0, %rd158, %p161;
	sub.s64 	%rd505, %rd503, %rd504;
	shl.b64 	%rd506, %rd505, 1;
	setp.lt.u64 	%p162, %rd506, %rd158;
	selp.b64 	%rd507, 0, %rd158, %p162;
	sub.s64 	%rd508, %rd506, %rd507;
	shl.b64 	%rd509, %rd508, 1;
	setp.lt.u64 	%p163, %rd509, %rd158;
	selp.b64 	%rd510, 0, %rd158, %p163;
	sub.s64 	%rd511, %rd509, %rd510;
	shl.b64 	%rd512, %rd511, 1;
	setp.lt.u64 	%p164, %rd512, %rd158;
	selp.b64 	%rd513, 0, %rd158, %p164;
	sub.s64 	%rd514, %rd512, %rd513;
	shl.b64 	%rd515, %rd514, 1;
	setp.lt.u64 	%p165, %rd515, %rd158;
	selp.b64 	%rd516, 0, %rd158, %p165;
	sub.s64 	%rd517, %rd515, %rd516;
	shl.b64 	%rd518, %rd517, 1;
	setp.lt.u64 	%p166, %rd518, %rd158;
	selp.b64 	%rd519, 0, %rd158, %p166;
	sub.s64 	%rd520, %rd518, %rd519;
	shl.b64 	%rd521, %rd520, 1;
	setp.lt.u64 	%p167, %rd521, %rd158;
	selp.b64 	%rd522, 0, %rd158, %p167;
	sub.s64 	%rd523, %rd521, %rd522;
	shl.b64 	%rd524, %rd523, 1;
	setp.lt.u64 	%p168, %rd524, %rd158;
	selp.b64 	%rd525, 0, %rd158, %p168;
	sub.s64 	%rd526, %rd524, %rd525;
	shl.b64 	%rd527, %rd526, 1;
	setp.lt.u64 	%p169, %rd527, %rd158;
	selp.b64 	%rd528, 0, %rd158, %p169;
	sub.s64 	%rd529, %rd527, %rd528;
	shl.b64 	%rd530, %rd529, 1;
	setp.lt.u64 	%p170, %rd530, %rd158;
	selp.b64 	%rd531, 0, %rd158, %p170;
	sub.s64 	%rd532, %rd530, %rd531;
	shl.b64 	%rd533, %rd532, 1;
	setp.lt.u64 	%p171, %rd533, %rd158;
	selp.b64 	%rd534, 0, %rd158, %p171;
	sub.s64 	%rd535, %rd533, %rd534;
	shl.b64 	%rd536, %rd535, 1;
	setp.lt.u64 	%p172, %rd536, %rd158;
	selp.b64 	%rd537, 0, %rd158, %p172;
	sub.s64 	%rd538, %rd536, %rd537;
	shl.b64 	%rd539, %rd538, 1;
	setp.lt.u64 	%p173, %rd539, %rd158;
	selp.b64 	%rd540, 0, %rd158, %p173;
	sub.s64 	%rd541, %rd539, %rd540;
	shl.b64 	%rd542, %rd541, 1;
	setp.lt.u64 	%p174, %rd542, %rd158;
	selp.b64 	%rd543, 0, %rd158, %p174;
	sub.s64 	%rd544, %rd542, %rd543;
	shl.b64 	%rd545, %rd544, 1;
	setp.lt.u64 	%p175, %rd545, %rd158;
	selp.b64 	%rd546, 0, %rd158, %p175;
	sub.s64 	%rd547, %rd545, %rd546;
	shl.b64 	%rd548, %rd547, 1;
	setp.lt.u64 	%p176, %rd548, %rd158;
	selp.b64 	%rd549, 0, %rd158, %p176;
	sub.s64 	%rd550, %rd548, %rd549;
	shl.b64 	%rd551, %rd550, 1;
	setp.lt.u64 	%p177, %rd551, %rd158;
	selp.b64 	%rd552, 0, %rd158, %p177;
	sub.s64 	%rd553, %rd551, %rd552;
	shl.b64 	%rd554, %rd553, 1;
	setp.lt.u64 	%p178, %rd554, %rd158;
	selp.b64 	%rd555, 0, %rd158, %p178;
	sub.s64 	%rd556, %rd554, %rd555;
	shl.b64 	%rd557, %rd556, 1;
	setp.lt.u64 	%p179, %rd557, %rd158;
	selp.b64 	%rd558, 0, %rd158, %p179;
	sub.s64 	%rd559, %rd557, %rd558;
	shl.b64 	%rd560, %rd559, 1;
	setp.lt.u64 	%p180, %rd560, %rd158;
	selp.b64 	%rd561, 0, %rd158, %p180;
	sub.s64 	%rd562, %rd560, %rd561;
	shl.b64 	%rd563, %rd562, 1;
	setp.lt.u64 	%p181, %rd563, %rd158;
	selp.b64 	%rd564, 0, %rd158, %p181;
	sub.s64 	%rd565, %rd563, %rd564;
	shl.b64 	%rd566, %rd565, 1;
	setp.lt.u64 	%p182, %rd566, %rd158;
	selp.b64 	%rd567, 0, %rd158, %p182;
	sub.s64 	%rd568, %rd566, %rd567;
	shl.b64 	%rd569, %rd568, 1;
	setp.lt.u64 	%p183, %rd569, %rd158;
	selp.b64 	%rd570, 0, %rd158, %p183;
	sub.s64 	%rd571, %rd569, %rd570;
	shl.b64 	%rd572, %rd571, 1;
	setp.lt.u64 	%p184, %rd572, %rd158;
	selp.b64 	%rd573, 0, %rd158, %p184;
	sub.s64 	%rd574, %rd572, %rd573;
	shl.b64 	%rd575, %rd574, 1;
	setp.lt.u64 	%p185, %rd575, %rd158;
	selp.b64 	%rd576, 0, %rd158, %p185;
	sub.s64 	%rd577, %rd575, %rd576;
	shl.b64 	%rd578, %rd577, 1;
	setp.lt.u64 	%p186, %rd578, %rd158;
	selp.b64 	%rd579, 0, %rd158, %p186;
	sub.s64 	%rd580, %rd578, %rd579;
	shl.b64 	%rd581, %rd580, 1;
	setp.lt.u64 	%p187, %rd581, %rd158;
	selp.b64 	%rd582, 0, %rd158, %p187;
	sub.s64 	%rd583, %rd581, %rd582;
	shl.b64 	%rd584, %rd583, 1;
	setp.lt.u64 	%p188, %rd584, %rd158;
	selp.b64 	%rd585, 0, %rd158, %p188;
	sub.s64 	%rd586, %rd584, %rd585;
	shl.b64 	%rd587, %rd586, 1;
	setp.lt.u64 	%p189, %rd587, %rd158;
	selp.b64 	%rd588, 0, %rd158, %p189;
	sub.s64 	%rd589, %rd587, %rd588;
	shl.b64 	%rd590, %rd589, 1;
	setp.lt.u64 	%p190, %rd590, %rd158;
	selp.b64 	%rd591, 0, %rd158, %p190;
	sub.s64 	%rd592, %rd590, %rd591;
	shl.b64 	%rd593, %rd592, 1;
	setp.lt.u64 	%p191, %rd593, %rd158;
	selp.b64 	%rd594, 0, %rd158, %p191;
	sub.s64 	%rd595, %rd593, %rd594;
	shl.b64 	%rd596, %rd595, 1;
	setp.lt.u64 	%p192, %rd596, %rd158;
	selp.b64 	%rd597, 0, %rd158, %p192;
	sub.s64 	%rd598, %rd596, %rd597;
	shl.b64 	%rd599, %rd598, 1;
	setp.lt.u64 	%p193, %rd599, %rd158;
	selp.b64 	%rd600, 0, %rd158, %p193;
	sub.s64 	%rd601, %rd599, %rd600;
	shl.b64 	%rd602, %rd601, 1;
	setp.lt.u64 	%p194, %rd602, %rd158;
	selp.b64 	%rd603, 0, %rd158, %p194;
	sub.s64 	%rd604, %rd602, %rd603;
	shl.b64 	%rd605, %rd604, 1;
	setp.lt.u64 	%p195, %rd605, %rd158;
	selp.b64 	%rd606, 0, %rd158, %p195;
	sub.s64 	%rd607, %rd605, %rd606;
	shl.b64 	%rd608, %rd607, 1;
	setp.lt.u64 	%p196, %rd608, %rd158;
	selp.b64 	%rd609, 0, %rd158, %p196;
	sub.s64 	%rd610, %rd608, %rd609;
	shl.b64 	%rd611, %rd610, 1;
	setp.lt.u64 	%p197, %rd611, %rd158;
	selp.b64 	%rd612, 0, %rd158, %p197;
	sub.s64 	%rd613, %rd611, %rd612;
	shl.b64 	%rd614, %rd613, 1;
	setp.lt.u64 	%p198, %rd614, %rd158;
	selp.b64 	%rd615, 0, %rd158, %p198;
	sub.s64 	%rd616, %rd614, %rd615;
	shl.b64 	%rd617, %rd616, 1;
	setp.lt.u64 	%p199, %rd617, %rd158;
	selp.b64 	%rd618, 0, %rd158, %p199;
	sub.s64 	%rd619, %rd617, %rd618;
	shl.b64 	%rd620, %rd619, 1;
	setp.lt.u64 	%p200, %rd620, %rd158;
	selp.b64 	%rd621, 0, %rd158, %p200;
	sub.s64 	%rd622, %rd620, %rd621;
	shl.b64 	%rd623, %rd622, 1;
	setp.lt.u64 	%p201, %rd623, %rd158;
	selp.b64 	%rd624, 0, %rd158, %p201;
	sub.s64 	%rd625, %rd623, %rd624;
	shl.b64 	%rd626, %rd625, 1;
	setp.lt.u64 	%p202, %rd626, %rd158;
	selp.b64 	%rd627, 0, %rd158, %p202;
	sub.s64 	%rd628, %rd626, %rd627;
	shl.b64 	%rd629, %rd628, 1;
	setp.lt.u64 	%p203, %rd629, %rd158;
	selp.b64 	%rd630, 0, %rd158, %p203;
	sub.s64 	%rd631, %rd629, %rd630;
	shl.b64 	%rd632, %rd631, 1;
	setp.lt.u64 	%p204, %rd632, %rd158;
	selp.b64 	%rd633, 0, %rd158, %p204;
	sub.s64 	%rd634, %rd632, %rd633;
	shl.b64 	%rd635, %rd634, 1;
	setp.lt.u64 	%p205, %rd635, %rd158;
	selp.b64 	%rd636, 0, %rd158, %p205;
	sub.s64 	%rd637, %rd635, %rd636;
	shl.b64 	%rd638, %rd637, 1;
	setp.lt.u64 	%p206, %rd638, %rd158;
	selp.b64 	%rd639, 0, %rd158, %p206;
	sub.s64 	%rd640, %rd638, %rd639;
	shl.b64 	%rd641, %rd640, 1;
	setp.lt.u64 	%p207, %rd641, %rd158;
	selp.b64 	%rd642, 0, %rd158, %p207;
	sub.s64 	%rd643, %rd641, %rd642;
	shl.b64 	%rd644, %rd643, 1;
	setp.lt.u64 	%p208, %rd644, %rd158;
	selp.b64 	%rd645, 0, %rd158, %p208;
	sub.s64 	%rd646, %rd644, %rd645;
	shl.b64 	%rd647, %rd646, 1;
	setp.lt.u64 	%p209, %rd647, %rd158;
	selp.b64 	%rd648, 0, %rd158, %p209;
	sub.s64 	%rd649, %rd647, %rd648;
	shl.b64 	%rd650, %rd649, 1;
	setp.lt.u64 	%p210, %rd650, %rd158;
	selp.b64 	%rd651, 0, %rd158, %p210;
	sub.s64 	%rd652, %rd650, %rd651;
	shl.b64 	%rd653, %rd652, 1;
	setp.lt.u64 	%p211, %rd653, %rd158;
	selp.b64 	%rd654, 0, %rd158, %p211;
	sub.s64 	%rd655, %rd653, %rd654;
	shl.b64 	%rd656, %rd655, 1;
	setp.lt.u64 	%p212, %rd656, %rd158;
	selp.b64 	%rd657, 0, %rd158, %p212;
	sub.s64 	%rd794, %rd656, %rd657;
$L__BB3_74:
	or.b64  	%rd660, %rd82, %rd158;
	and.b64  	%rd661, %rd660, -4294967296;
	setp.ne.s64 	%p214, %rd661, 0;
	@%p214 bra 	$L__BB3_76;
	cvt.u32.u64 	%r103, %rd158;
	cvt.u32.u64 	%r104, %rd82;
	rem.u32 	%r105, %r104, %r103;
	cvt.u64.u32 	%rd795, %r105;
	bra.uni 	$L__BB3_77;
$L__BB3_76:
	rem.u64 	%rd795, %rd82, %rd158;
$L__BB3_77:
	mul.lo.s64 	%rd94, %rd795, %rd794;
	mul.hi.u64 	%rd95, %rd795, %rd794;
	setp.eq.s64 	%p215, %rd95, 0;
	@%p215 bra 	$L__BB3_114;
	mov.b64 	%rd807, 0;
	mov.b64 	%rd796, 56;
	mov.b32 	%r159, 0;
$L__BB3_79:
	shl.b64 	%rd664, %rd807, 1;
	setp.lt.u64 	%p216, %rd664, %rd158;
	selp.b64 	%rd665, 0, %rd158, %p216;
	sub.s64 	%rd798, %rd664, %rd665;
	cvt.u32.u64 	%r107, %rd796;
	add.s32 	%r108, %r107, 7;
	shr.u64 	%rd666, %rd95, %r108;
	and.b64  	%rd667, %rd666, 1;
	setp.eq.b64 	%p217, %rd667, 1;
	not.pred 	%p218, %p217;
	@%p218 bra 	$L__BB3_81;
	add.s64 	%rd668, %rd798, 1;
	setp.lt.u64 	%p219, %rd668, %rd158;
	selp.b64 	%rd669, 0, %rd158, %p219;
	sub.s64 	%rd798, %rd668, %rd669;
$L__BB3_81:
	shl.b64 	%rd670, %rd798, 1;
	setp.lt.u64 	%p220, %rd670, %rd158;
	selp.b64 	%rd671, 0, %rd158, %p220;
	sub.s64 	%rd799, %rd670, %rd671;
	add.s32 	%r110, %r107, 6;
	shr.u64 	%rd672, %rd95, %r110;
	and.b64  	%rd673, %rd672, 1;
	setp.eq.b64 	%p221, %rd673, 1;
	not.pred 	%p222, %p221;
	@%p222 bra 	$L__BB3_83;
	add.s64 	%rd674, %rd799, 1;
	setp.lt.u64 	%p223, %rd674, %rd158;
	selp.b64 	%rd675, 0, %rd158, %p223;
	sub.s64 	%rd799, %rd674, %rd675;
$L__BB3_83:
	shl.b64 	%rd676, %rd799, 1;
	setp.lt.u64 	%p224, %rd676, %rd158;
	selp.b64 	%rd677, 0, %rd158, %p224;
	sub.s64 	%rd800, %rd676, %rd677;
	add.s32 	%r112, %r107, 5;
	shr.u64 	%rd678, %rd95, %r112;
	and.b64  	%rd679, %rd678, 1;
	setp.eq.b64 	%p225, %rd679, 1;
	not.pred 	%p226, %p225;
	@%p226 bra 	$L__BB3_85;
	add.s64 	%rd680, %rd800, 1;
	setp.lt.u64 	%p227, %rd680, %rd158;
	selp.b64 	%rd681, 0, %rd158, %p227;
	sub.s64 	%rd800, %rd680, %rd681;
$L__BB3_85:
	shl.b64 	%rd682, %rd800, 1;
	setp.lt.u64 	%p228, %rd682, %rd158;
	selp.b64 	%rd683, 0, %rd158, %p228;
	sub.s64 	%rd801, %rd682, %rd683;
	add.s32 	%r114, %r107, 4;
	shr.u64 	%rd684, %rd95, %r114;
	and.b64  	%rd685, %rd684, 1;
	setp.eq.b64 	%p229, %rd685, 1;
	not.pred 	%p230, %p229;
	@%p230 bra 	$L__BB3_87;
	add.s64 	%rd686, %rd801, 1;
	setp.lt.u64 	%p231, %rd686, %rd158;
	selp.b64 	%rd687, 0, %rd158, %p231;
	sub.s64 	%rd801, %rd686, %rd687;
$L__BB3_87:
	shl.b64 	%rd688, %rd801, 1;
	setp.lt.u64 	%p232, %rd688, %rd158;
	selp.b64 	%rd689, 0, %rd158, %p232;
	sub.s64 	%rd802, %rd688, %rd689;
	add.s32 	%r116, %r107, 3;
	shr.u64 	%rd690, %rd95, %r116;
	and.b64  	%rd691, %rd690, 1;
	setp.eq.b64 	%p233, %rd691, 1;
	not.pred 	%p234, %p233;
	@%p234 bra 	$L__BB3_89;
	add.s64 	%rd692, %rd802, 1;
	setp.lt.u64 	%p235, %rd692, %rd158;
	selp.b64 	%rd693, 0, %rd158, %p235;
	sub.s64 	%rd802, %rd692, %rd693;
$L__BB3_89:
	shl.b64 	%rd694, %rd802, 1;
	setp.lt.u64 	%p236, %rd694, %rd158;
	selp.b64 	%rd695, 0, %rd158, %p236;
	sub.s64 	%rd803, %rd694, %rd695;
	add.s32 	%r118, %r107, 2;
	shr.u64 	%rd696, %rd95, %r118;
	and.b64  	%rd697, %rd696, 1;
	setp.eq.b64 	%p237, %rd697, 1;
	not.pred 	%p238, %p237;
	@%p238 bra 	$L__BB3_91;
	add.s64 	%rd698, %rd803, 1;
	setp.lt.u64 	%p239, %rd698, %rd158;
	selp.b64 	%rd699, 0, %rd158, %p239;
	sub.s64 	%rd803, %rd698, %rd699;
$L__BB3_91:
	shl.b64 	%rd700, %rd803, 1;
	setp.lt.u64 	%p240, %rd700, %rd158;
	selp.b64 	%rd701, 0, %rd158, %p240;
	sub.s64 	%rd804, %rd700, %rd701;
	add.s32 	%r120, %r107, 1;
	shr.u64 	%rd702, %rd95, %r120;
	and.b64  	%rd703, %rd702, 1;
	setp.eq.b64 	%p241, %rd703, 1;
	not.pred 	%p242, %p241;
	@%p242 bra 	$L__BB3_93;
	add.s64 	%rd704, %rd804, 1;
	setp.lt.u64 	%p243, %rd704, %rd158;
	selp.b64 	%rd705, 0, %rd158, %p243;
	sub.s64 	%rd804, %rd704, %rd705;
$L__BB3_93:
	shl.b64 	%rd706, %rd804, 1;
	setp.lt.u64 	%p244, %rd706, %rd158;
	selp.b64 	%rd707, 0, %rd158, %p244;
	sub.s64 	%rd807, %rd706, %rd707;
	shr.u64 	%rd708, %rd95, %r107;
	and.b64  	%rd709, %rd708, 1;
	setp.eq.b64 	%p245, %rd709, 1;
	not.pred 	%p246, %p245;
	@%p246 bra 	$L__BB3_95;
	add.s64 	%rd710, %rd807, 1;
	setp.lt.u64 	%p247, %rd710, %rd158;
	selp.b64 	%rd711, 0, %rd158, %p247;
	sub.s64 	%rd807, %rd710, %rd711;
$L__BB3_95:
	add.s64 	%rd796, %rd796, -8;
	add.s32 	%r159, %r159, -8;
	setp.ne.s32 	%p248, %r159, -64;
	@%p248 bra 	$L__BB3_79;
	mov.b64 	%rd806, 56;
	mov.b32 	%r160, 0;
$L__BB3_97:
	shl.b64 	%rd713, %rd807, 1;
	setp.lt.u64 	%p249, %rd713, %rd158;
	selp.b64 	%rd714, 0, %rd158, %p249;
	sub.s64 	%rd808, %rd713, %rd714;
	cvt.u32.u64 	%r123, %rd806;
	add.s32 	%r124, %r123, 7;
	shr.u64 	%rd715, %rd94, %r124;
	and.b64  	%rd716, %rd715, 1;
	setp.eq.b64 	%p250, %rd716, 1;
	not.pred 	%p251, %p250;
	@%p251 bra 	$L__BB3_99;
	add.s64 	%rd717, %rd808, 1;
	setp.lt.u64 	%p252, %rd717, %rd158;
	selp.b64 	%rd718, 0, %rd158, %p252;
	sub.s64 	%rd808, %rd717, %rd718;
$L__BB3_99:
	shl.b64 	%rd719, %rd808, 1;
	setp.lt.u64 	%p253, %rd719, %rd158;
	selp.b64 	%rd720, 0, %rd158, %p253;
	sub.s64 	%rd809, %rd719, %rd720;
	add.s32 	%r126, %r123, 6;
	shr.u64 	%rd721, %rd94, %r126;
	and.b64  	%rd722, %rd721, 1;
	setp.eq.b64 	%p254, %rd722, 1;
	not.pred 	%p255, %p254;
	@%p255 bra 	$L__BB3_101;
	add.s64 	%rd723, %rd809, 1;
	setp.lt.u64 	%p256, %rd723, %rd158;
	selp.b64 	%rd724, 0, %rd158, %p256;
	sub.s64 	%rd809, %rd723, %rd724;
$L__BB3_101:
	shl.b64 	%rd725, %rd809, 1;
	setp.lt.u64 	%p257, %rd725, %rd158;
	selp.b64 	%rd726, 0, %rd158, %p257;
	sub.s64 	%rd810, %rd725, %rd726;
	add.s32 	%r128, %r123, 5;
	shr.u64 	%rd727, %rd94, %r128;
	and.b64  	%rd728, %rd727, 1;
	setp.eq.b64 	%p258, %rd728, 1;
	not.pred 	%p259, %p258;
	@%p259 bra 	$L__BB3_103;
	add.s64 	%rd729, %rd810, 1;
	setp.lt.u64 	%p260, %rd729, %rd158;
	selp.b64 	%rd730, 0, %rd158, %p260;
	sub.s64 	%rd810, %rd729, %rd730;
$L__BB3_103:
	shl.b64 	%rd731, %rd810, 1;
	setp.lt.u64 	%p261, %rd731, %rd158;
	selp.b64 	%rd732, 0, %rd158, %p261;
	sub.s64 	%rd811, %rd731, %rd732;
	add.s32 	%r130, %r123, 4;
	shr.u64 	%rd733, %rd94, %r130;
	and.b64  	%rd734, %rd733, 1;
	setp.eq.b64 	%p262, %rd734, 1;
	not.pred 	%p263, %p262;
	@%p263 bra 	$L__BB3_105;
	add.s64 	%rd735, %rd811, 1;
	setp.lt.u64 	%p264, %rd735, %rd158;
	selp.b64 	%rd736, 0, %rd158, %p264;
	sub.s64 	%rd811, %rd735, %rd736;
$L__BB3_105:
	shl.b64 	%rd737, %rd811, 1;
	setp.lt.u64 	%p265, %rd737, %rd158;
	selp.b64 	%rd738, 0, %rd158, %p265;
	sub.s64 	%rd812, %rd737, %rd738;
	add.s32 	%r132, %r123, 3;
	shr.u64 	%rd739, %rd94, %r132;
	and.b64  	%rd740, %rd739, 1;
	setp.eq.b64 	%p266, %rd740, 1;
	not.pred 	%p267, %p266;
	@%p267 bra 	$L__BB3_107;
	add.s64 	%rd741, %rd812, 1;
	setp.lt.u64 	%p268, %rd741, %rd158;
	selp.b64 	%rd742, 0, %rd158, %p268;
	sub.s64 	%rd812, %rd741, %rd742;
$L__BB3_107:
	shl.b64 	%rd743, %rd812, 1;
	setp.lt.u64 	%p269, %rd743, %rd158;
	selp.b64 	%rd744, 0, %rd158, %p269;
	sub.s64 	%rd813, %rd743, %rd744;
	add.s32 	%r134, %r123, 2;
	shr.u64 	%rd745, %rd94, %r134;
	and.b64  	%rd746, %rd745, 1;
	setp.eq.b64 	%p270, %rd746, 1;
	not.pred 	%p271, %p270;
	@%p271 bra 	$L__BB3_109;
	add.s64 	%rd747, %rd813, 1;
	setp.lt.u64 	%p272, %rd747, %rd158;
	selp.b64 	%rd748, 0, %rd158, %p272;
	sub.s64 	%rd813, %rd747, %rd748;
$L__BB3_109:
	shl.b64 	%rd749, %rd813, 1;
	setp.lt.u64 	%p273, %rd749, %rd158;
	selp.b64 	%rd750, 0, %rd158, %p273;
	sub.s64 	%rd814, %rd749, %rd750;
	add.s32 	%r136, %r123, 1;
	shr.u64 	%rd751, %rd94, %r136;
	and.b64  	%rd752, %rd751, 1;
	setp.eq.b64 	%p274, %rd752, 1;
	not.pred 	%p275, %p274;
	@%p275 bra 	$L__BB3_111;
	add.s64 	%rd753, %rd814, 1;
	setp.lt.u64 	%p276, %rd753, %rd158;
	selp.b64 	%rd754, 0, %rd158, %p276;
	sub.s64 	%rd814, %rd753, %rd754;
$L__BB3_111:
	shl.b64 	%rd755, %rd814, 1;
	setp.lt.u64 	%p277, %rd755, %rd158;
	selp.b64 	%rd756, 0, %rd158, %p277;
	sub.s64 	%rd807, %rd755, %rd756;
	shr.u64 	%rd757, %rd94, %r123;
	and.b64  	%rd758, %rd757, 1;
	setp.eq.b64 	%p278, %rd758, 1;
	not.pred 	%p279, %p278;
	@%p279 bra 	$L__BB3_113;
	add.s64 	%rd759, %rd807, 1;
	setp.lt.u64 	%p280, %rd759, %rd158;
	selp.b64 	%rd760, 0, %rd158, %p280;
	sub.s64 	%rd807, %rd759, %rd760;
$L__BB3_113:
	add.s64 	%rd806, %rd806, -8;
	add.s32 	%r160, %r160, -8;
	setp.ne.s32 	%p281, %r160, -64;
	@%p281 bra 	$L__BB3_97;
	bra.uni 	$L__BB3_117;
$L__BB3_114:
	or.b64  	%rd761, %rd94, %rd158;
	and.b64  	%rd762, %rd761, -4294967296;
	setp.ne.s64 	%p282, %rd762, 0;
	@%p282 bra 	$L__BB3_116;
	cvt.u32.u64 	%r138, %rd158;
	cvt.u32.u64 	%r139, %rd94;
	rem.u32 	%r140, %r139, %r138;
	cvt.u64.u32 	%rd807, %r140;
	bra.uni 	$L__BB3_117;
$L__BB3_116:
	rem.u64 	%rd807, %rd94, %rd158;
$L__BB3_117:
	or.b64  	%rd763, %rd81, %rd158;
	and.b64  	%rd764, %rd763, -4294967296;
	setp.ne.s64 	%p283, %rd764, 0;
	@%p283 bra 	$L__BB3_119;
	cvt.u32.u64 	%r141, %rd158;
	cvt.u32.u64 	%r142, %rd81;
	rem.u32 	%r143, %r142, %r141;
	cvt.u64.u32 	%rd817, %r143;
	bra.uni 	$L__BB3_120;
$L__BB3_119:
	rem.u64 	%rd817, %rd81, %rd158;
$L__BB3_120:
	add.s64 	%rd765, %rd817, %rd807;
	setp.lt.u64 	%p284, %rd765, %rd158;
	selp.b64 	%rd766, 0, %rd158, %p284;
	sub.s64 	%rd818, %rd765, %rd766;
$L__BB3_121:
	st.global.u64 	[%rd2], %rd818;
	st.global.u64 	[%rd80], %rd793;
$L__BB3_122:
	ret;

}
	// .globl	ntt_pointwise_multiply
.visible .entry ntt_pointwise_multiply(
	.param .u64 .ptr .align 1 ntt_pointwise_multiply_param_0,
	.param .u64 .ptr .align 1 ntt_pointwise_multiply_param_1,
	.param .u64 .ptr .align 1 ntt_pointwise_multiply_param_2,
	.param .u32 ntt_pointwise_multiply_param_3,
	.param .u64 ntt_pointwise_multiply_param_4
)
{
	.reg .pred 	%p<141>;
	.reg .b32 	%r<59>;
	.reg .b64 	%rd<419>;

	ld.param.u64 	%rd78, [ntt_pointwise_multiply_param_0];
	ld.param.u64 	%rd79, [ntt_pointwise_multiply_param_1];
	ld.param.u64 	%rd80, [ntt_pointwise_multiply_param_2];
	ld.param.u32 	%r6, [ntt_pointwise_multiply_param_3];
	ld.param.u64 	%rd81, [ntt_pointwise_multiply_param_4];
	mov.u32 	%r7, %ctaid.x;
	mov.u32 	%r8, %ntid.x;
	mov.u32 	%r9, %tid.x;
	mad.lo.s32 	%r1, %r7, %r8, %r9;
	setp.ge.u32 	%p1, %r1, %r6;
	@%p1 bra 	$L__BB4_58;
	cvta.to.global.u64 	%rd82, %rd78;
	cvta.to.global.u64 	%rd83, %rd79;
	mul.wide.u32 	%rd84, %r1, 8;
	add.s64 	%rd85, %rd82, %rd84;
	ld.global.u64 	%rd86, [%rd85];
	add.s64 	%rd87, %rd83, %rd84;
	ld.global.u64 	%rd88, [%rd87];
	mul.lo.s64 	%rd1, %rd88, %rd86;
	mul.hi.u64 	%rd2, %rd86, %rd88;
	setp.ne.s64 	%p2, %rd2, 0;
	@%p2 bra 	$L__BB4_5;
	or.b64  	%rd389, %rd1, %rd81;
	and.b64  	%rd390, %rd389, -4294967296;
	setp.ne.s64 	%p140, %rd390, 0;
	@%p140 bra 	$L__BB4_4;
	cvt.u32.u64 	%r54, %rd81;
	cvt.u32.u64 	%r55, %rd1;
	rem.u32 	%r56, %r55, %r54;
	cvt.u64.u32 	%rd418, %r56;
	bra.uni 	$L__BB4_57;
$L__BB4_4:
	rem.u64 	%rd418, %rd1, %rd81;
	bra.uni 	$L__BB4_57;
$L__BB4_5:
	rem.u64 	%rd5, 4294967296, %rd81;
	mul.hi.u64 	%rd89, %rd5, %rd5;
	setp.ne.s64 	%p3, %rd89, 0;
	@%p3 bra 	$L__BB4_9;
	mul.lo.s64 	%rd6, %rd5, %rd5;
	or.b64  	%rd280, %rd6, %rd81;
	and.b64  	%rd281, %rd280, -4294967296;
	setp.ne.s64 	%p68, %rd281, 0;
	@%p68 bra 	$L__BB4_8;
	cvt.u32.u64 	%r10, %rd81;
	cvt.u32.u64 	%r11, %rd6;
	rem.u32 	%r12, %r11, %r10;
	cvt.u64.u32 	%rd394, %r12;
	bra.uni 	$L__BB4_10;
$L__BB4_8:
	rem.u64 	%rd394, %rd6, %rd81;
	bra.uni 	$L__BB4_10;
$L__BB4_9:
	setp.gt.u64 	%p4, %rd81, 2;
	shl.b64 	%rd90, %rd81, 1;
	sub.s64 	%rd91, 4, %rd90;
	selp.b64 	%rd92, 4, %rd91, %p4;
	setp.lt.u64 	%p5, %rd92, %rd81;
	selp.b64 	%rd93, 0, %rd81, %p5;
	sub.s64 	%rd94, %rd92, %rd93;
	shl.b64 	%rd95, %rd94, 1;
	setp.lt.u64 	%p6, %rd95, %rd81;
	selp.b64 	%rd96, 0, %rd81, %p6;
	sub.s64 	%rd97, %rd95, %rd96;
	shl.b64 	%rd98, %rd97, 1;
	setp.lt.u64 	%p7, %rd98, %rd81;
	selp.b64 	%rd99, 0, %rd81, %p7;
	sub.s64 	%rd100, %rd98, %rd99;
	shl.b64 	%rd101, %rd100, 1;
	setp.lt.u64 	%p8, %rd101, %rd81;
	selp.b64 	%rd102, 0, %rd81, %p8;
	sub.s64 	%rd103, %rd101, %rd102;
	shl.b64 	%rd104, %rd103, 1;
	setp.lt.u64 	%p9, %rd104, %rd81;
	selp.b64 	%rd105, 0, %rd81, %p9;
	sub.s64 	%rd106, %rd104, %rd105;
	shl.b64 	%rd107, %rd106, 1;
	setp.lt.u64 	%p10, %rd107, %rd81;
	selp.b64 	%rd108, 0, %rd81, %p10;
	sub.s64 	%rd109, %rd107, %rd108;
	shl.b64 	%rd110, %rd109, 1;
	setp.lt.u64 	%p11, %rd110, %rd81;
	selp.b64 	%rd111, 0, %rd81, %p11;
	sub.s64 	%rd112, %rd110, %rd111;
	shl.b64 	%rd113, %rd112, 1;
	setp.lt.u64 	%p12, %rd113, %rd81;
	selp.b64 	%rd114, 0, %rd81, %p12;
	sub.s64 	%rd115, %rd113, %rd114;
	shl.b64 	%rd116, %rd115, 1;
	setp.lt.u64 	%p13, %rd116, %rd81;
	selp.b64 	%rd117, 0, %rd81, %p13;
	sub.s64 	%rd118, %rd116, %rd117;
	shl.b64 	%rd119, %rd118, 1;
	setp.lt.u64 	%p14, %rd119, %rd81;
	selp.b64 	%rd120, 0, %rd81, %p14;
	sub.s64 	%rd121, %rd119, %rd120;
	shl.b64 	%rd122, %rd121, 1;
	setp.lt.u64 	%p15, %rd122, %rd81;
	selp.b64 	%rd123, 0, %rd81, %p15;
	sub.s64 	%rd124, %rd122, %rd123;
	shl.b64 	%rd125, %rd124, 1;
	setp.lt.u64 	%p16, %rd125, %rd81;
	selp.b64 	%rd126, 0, %rd81, %p16;
	sub.s64 	%rd127, %rd125, %rd126;
	shl.b64 	%rd128, %rd127, 1;
	setp.lt.u64 	%p17, %rd128, %rd81;
	selp.b64 	%rd129, 0, %rd81, %p17;
	sub.s64 	%rd130, %rd128, %rd129;
	shl.b64 	%rd131, %rd130, 1;
	setp.lt.u64 	%p18, %rd131, %rd81;
	selp.b64 	%rd132, 0, %rd81, %p18;
	sub.s64 	%rd133, %rd131, %rd132;
	shl.b64 	%rd134, %rd133, 1;
	setp.lt.u64 	%p19, %rd134, %rd81;
	selp.b64 	%rd135, 0, %rd81, %p19;
	sub.s64 	%rd136, %rd134, %rd135;
	shl.b64 	%rd137, %rd136, 1;
	setp.lt.u64 	%p20, %rd137, %rd81;
	selp.b64 	%rd138, 0, %rd81, %p20;
	sub.s64 	%rd139, %rd137, %rd138;
	shl.b64 	%rd140, %rd139, 1;
	setp.lt.u64 	%p21, %rd140, %rd81;
	selp.b64 	%rd141, 0, %rd81, %p21;
	sub.s64 	%rd142, %rd140, %rd141;
	shl.b64 	%rd143, %rd142, 1;
	setp.lt.u64 	%p22, %rd143, %rd81;
	selp.b64 	%rd144, 0, %rd81, %p22;
	sub.s64 	%rd145, %rd143, %rd144;
	shl.b64 	%rd146, %rd145, 1;
	setp.lt.u64 	%p23, %rd146, %rd81;
	selp.b64 	%rd147, 0, %rd81, %p23;
	sub.s64 	%rd148, %rd146, %rd147;
	shl.b64 	%rd149, %rd148, 1;
	setp.lt.u64 	%p24, %rd149, %rd81;
	selp.b64 	%rd150, 0, %rd81, %p24;
	sub.s64 	%rd151, %rd149, %rd150;
	shl.b64 	%rd152, %rd151, 1;
	setp.lt.u64 	%p25, %rd152, %rd81;
	selp.b64 	%rd153, 0, %rd81, %p25;
	sub.s64 	%rd154, %rd152, %rd153;
	shl.b64 	%rd155, %rd154, 1;
	setp.lt.u64 	%p26, %rd155, %rd81;
	selp.b64 	%rd156, 0, %rd81, %p26;
	sub.s64 	%rd157, %rd155, %rd156;
	shl.b64 	%rd158, %rd157, 1;
	setp.lt.u64 	%p27, %rd158, %rd81;
	selp.b64 	%rd159, 0, %rd81, %p27;
	sub.s64 	%rd160, %rd158, %rd159;
	shl.b64 	%rd161, %rd160, 1;
	setp.lt.u64 	%p28, %rd161, %rd81;
	selp.b64 	%rd162, 0, %rd81, %p28;
	sub.s64 	%rd163, %rd161, %rd162;
	shl.b64 	%rd164, %rd163, 1;
	setp.lt.u64 	%p29, %rd164, %rd81;
	selp.b64 	%rd165, 0, %rd81, %p29;
	sub.s64 	%rd166, %rd164, %rd165;
	shl.b64 	%rd167, %rd166, 1;
	setp.lt.u64 	%p30, %rd167, %rd81;
	selp.b64 	%rd168, 0, %rd81, %p30;
	sub.s64 	%rd169, %rd167, %rd168;
	shl.b64 	%rd170, %rd169, 1;
	setp.lt.u64 	%p31, %rd170, %rd81;
	selp.b64 	%rd171, 0, %rd81, %p31;
	sub.s64 	%rd172, %rd170, %rd171;
	shl.b64 	%rd173, %rd172, 1;
	setp.lt.u64 	%p32, %rd173, %rd81;
	selp.b64 	%rd174, 0, %rd81, %p32;
	sub.s64 	%rd175, %rd173, %rd174;
	shl.b64 	%rd176, %rd175, 1;
	setp.lt.u64 	%p33, %rd176, %rd81;
	selp.b64 	%rd177, 0, %rd81, %p33;
	sub.s64 	%rd178, %rd176, %rd177;
	shl.b64 	%rd179, %rd178, 1;
	setp.lt.u64 	%p34, %rd179, %rd81;
	selp.b64 	%rd180, 0, %rd81, %p34;
	sub.s64 	%rd181, %rd179, %rd180;
	shl.b64 	%rd182, %rd181, 1;
	setp.lt.u64 	%p35, %rd182, %rd81;
	selp.b64 	%rd183, 0, %rd81, %p35;
	sub.s64 	%rd184, %rd182, %rd183;
	shl.b64 	%rd185, %rd184, 1;
	setp.lt.u64 	%p36, %rd185, %rd81;
	selp.b64 	%rd186, 0, %rd81, %p36;
	sub.s64 	%rd187, %rd185, %rd186;
	shl.b64 	%rd188, %rd187, 1;
	setp.lt.u64 	%p37, %rd188, %rd81;
	selp.b64 	%rd189, 0, %rd81, %p37;
	sub.s64 	%rd190, %rd188, %rd189;
	shl.b64 	%rd191, %rd190, 1;
	setp.lt.u64 	%p38, %rd191, %rd81;
	selp.b64 	%rd192, 0, %rd81, %p38;
	sub.s64 	%rd193, %rd191, %rd192;
	shl.b64 	%rd194, %rd193, 1;
	setp.lt.u64 	%p39, %rd194, %rd81;
	selp.b64 	%rd195, 0, %rd81, %p39;
	sub.s64 	%rd196, %rd194, %rd195;
	shl.b64 	%rd197, %rd196, 1;
	setp.lt.u64 	%p40, %rd197, %rd81;
	selp.b64 	%rd198, 0, %rd81, %p40;
	sub.s64 	%rd199, %rd197, %rd198;
	shl.b64 	%rd200, %rd199, 1;
	setp.lt.u64 	%p41, %rd200, %rd81;
	selp.b64 	%rd201, 0, %rd81, %p41;
	sub.s64 	%rd202, %rd200, %rd201;
	shl.b64 	%rd203, %rd202, 1;
	setp.lt.u64 	%p42, %rd203, %rd81;
	selp.b64 	%rd204, 0, %rd81, %p42;
	sub.s64 	%rd205, %rd203, %rd204;
	shl.b64 	%rd206, %rd205, 1;
	setp.lt.u64 	%p43, %rd206, %rd81;
	selp.b64 	%rd207, 0, %rd81, %p43;
	sub.s64 	%rd208, %rd206, %rd207;
	shl.b64 	%rd209, %rd208, 1;
	setp.lt.u64 	%p44, %rd209, %rd81;
	selp.b64 	%rd210, 0, %rd81, %p44;
	sub.s64 	%rd211, %rd209, %rd210;
	shl.b64 	%rd212, %rd211, 1;
	setp.lt.u64 	%p45, %rd212, %rd81;
	selp.b64 	%rd213, 0, %rd81, %p45;
	sub.s64 	%rd214, %rd212, %rd213;
	shl.b64 	%rd215, %rd214, 1;
	setp.lt.u64 	%p46, %rd215, %rd81;
	selp.b64 	%rd216, 0, %rd81, %p46;
	sub.s64 	%rd217, %rd215, %rd216;
	shl.b64 	%rd218, %rd217, 1;
	setp.lt.u64 	%p47, %rd218, %rd81;
	selp.b64 	%rd219, 0, %rd81, %p47;
	sub.s64 	%rd220, %rd218, %rd219;
	shl.b64 	%rd221, %rd220, 1;
	setp.lt.u64 	%p48, %rd221, %rd81;
	selp.b64 	%rd222, 0, %rd81, %p48;
	sub.s64 	%rd223, %rd221, %rd222;
	shl.b64 	%rd224, %rd223, 1;
	setp.lt.u64 	%p49, %rd224, %rd81;
	selp.b64 	%rd225, 0, %rd81, %p49;
	sub.s64 	%rd226, %rd224, %rd225;
	shl.b64 	%rd227, %rd226, 1;
	setp.lt.u64 	%p50, %rd227, %rd81;
	selp.b64 	%rd228, 0, %rd81, %p50;
	sub.s64 	%rd229, %rd227, %rd228;
	shl.b64 	%rd230, %rd229, 1;
	setp.lt.u64 	%p51, %rd230, %rd81;
	selp.b64 	%rd231, 0, %rd81, %p51;
	sub.s64 	%rd232, %rd230, %rd231;
	shl.b64 	%rd233, %rd232, 1;
	setp.lt.u64 	%p52, %rd233, %rd81;
	selp.b64 	%rd234, 0, %rd81, %p52;
	sub.s64 	%rd235, %rd233, %rd234;
	shl.b64 	%rd236, %rd235, 1;
	setp.lt.u64 	%p53, %rd236, %rd81;
	selp.b64 	%rd237, 0, %rd81, %p53;
	sub.s64 	%rd238, %rd236, %rd237;
	shl.b64 	%rd239, %rd238, 1;
	setp.lt.u64 	%p54, %rd239, %rd81;
	selp.b64 	%rd240, 0, %rd81, %p54;
	sub.s64 	%rd241, %rd239, %rd240;
	shl.b64 	%rd242, %rd241, 1;
	setp.lt.u64 	%p55, %rd242, %rd81;
	selp.b64 	%rd243, 0, %rd81, %p55;
	sub.s64 	%rd244, %rd242, %rd243;
	shl.b64 	%rd245, %rd244, 1;
	setp.lt.u64 	%p56, %rd245, %rd81;
	selp.b64 	%rd246, 0, %rd81, %p56;
	sub.s64 	%rd247, %rd245, %rd246;
	shl.b64 	%rd248, %rd247, 1;
	setp.lt.u64 	%p57, %rd248, %rd81;
	selp.b64 	%rd249, 0, %rd81, %p57;
	sub.s64 	%rd250, %rd248, %rd249;
	shl.b64 	%rd251, %rd250, 1;
	setp.lt.u64 	%p58, %rd251, %rd81;
	selp.b64 	%rd252, 0, %rd81, %p58;
	sub.s64 	%rd253, %rd251, %rd252;
	shl.b64 	%rd254, %rd253, 1;
	setp.lt.u64 	%p59, %rd254, %rd81;
	selp.b64 	%rd255, 0, %rd81, %p59;
	sub.s64 	%rd256, %rd254, %rd255;
	shl.b64 	%rd257, %rd256, 1;
	setp.lt.u64 	%p60, %rd257, %rd81;
	selp.b64 	%rd258, 0, %rd81, %p60;
	sub.s64 	%rd259, %rd257, %rd258;
	shl.b64 	%rd260, %rd259, 1;
	setp.lt.u64 	%p61, %rd260, %rd81;
	selp.b64 	%rd261, 0, %rd81, %p61;
	sub.s64 	%rd262, %rd260, %rd261;
	shl.b64 	%rd263, %rd262, 1;
	setp.lt.u64 	%p62, %rd263, %rd81;
	selp.b64 	%rd264, 0, %rd81, %p62;
	sub.s64 	%rd265, %rd263, %rd264;
	shl.b64 	%rd266, %rd265, 1;
	setp.lt.u64 	%p63, %rd266, %rd81;
	selp.b64 	%rd267, 0, %rd81, %p63;
	sub.s64 	%rd268, %rd266, %rd267;
	shl.b64 	%rd269, %rd268, 1;
	setp.lt.u64 	%p64, %rd269, %rd81;
	selp.b64 	%rd270, 0, %rd81, %p64;
	sub.s64 	%rd271, %rd269, %rd270;
	shl.b64 	%rd272, %rd271, 1;
	setp.lt.u64 	%p65, %rd272, %rd81;
	selp.b64 	%rd273, 0, %rd81, %p65;
	sub.s64 	%rd274, %rd272, %rd273;
	shl.b64 	%rd275, %rd274, 1;
	setp.lt.u64 	%p66, %rd275, %rd81;
	selp.b64 	%rd276, 0, %rd81, %p66;
	sub.s64 	%rd277, %rd275, %rd276;
	shl.b64 	%rd278, %rd277, 1;
	setp.lt.u64 	%p67, %rd278, %rd81;
	selp.b64 	%rd279, 0, %rd81, %p67;
	sub.s64 	%rd394, %rd278, %rd279;
$L__BB4_10:
	or.b64  	%rd282, %rd2, %rd81;
	and.b64  	%rd283, %rd282, -4294967296;
	setp.ne.s64 	%p69, %rd283, 0;
	@%p69 bra 	$L__BB4_12;
	cvt.u32.u64 	%r13, %rd81;
	cvt.u32.u64 	%r14, %rd2;
	rem.u32 	%r15, %r14, %r13;
	cvt.u64.u32 	%rd395, %r15;
	bra.uni 	$L__BB4_13;
$L__BB4_12:
	rem.u64 	%rd395, %rd2, %rd81;
$L__BB4_13:
	mul.lo.s64 	%rd14, %rd395, %rd394;
	mul.hi.u64 	%rd15, %rd395, %rd394;
	setp.eq.s64 	%p70, %rd15, 0;
	@%p70 bra 	$L__BB4_50;
	mov.b64 	%rd407, 0;
	mov.b64 	%rd396, 56;
	mov.b32 	%r57, 0;
$L__BB4_15:
	shl.b64 	%rd286, %rd407, 1;
	setp.lt.u64 	%p71, %rd286, %rd81;
	selp.b64 	%rd287, 0, %rd81, %p71;
	sub.s64 	%rd398, %rd286, %rd287;
	cvt.u32.u64 	%r17, %rd396;
	add.s32 	%r18, %r17, 7;
	shr.u64 	%rd288, %rd15, %r18;
	and.b64  	%rd289, %rd288, 1;
	setp.eq.b64 	%p72, %rd289, 1;
	not.pred 	%p73, %p72;
	@%p73 bra 	$L__BB4_17;
	add.s64 	%rd290, %rd398, 1;
	setp.lt.u64 	%p74, %rd290, %rd81;
	selp.b64 	%rd291, 0, %rd81, %p74;
	sub.s64 	%rd398, %rd290, %rd291;
$L__BB4_17:
	shl.b64 	%rd292, %rd398, 1;
	setp.lt.u64 	%p75, %rd292, %rd81;
	selp.b64 	%rd293, 0, %rd81, %p75;
	sub.s64 	%rd399, %rd292, %rd293;
	add.s32 	%r20, %r17, 6;
	shr.u64 	%rd294, %rd15, %r20;
	and.b64  	%rd295, %rd294, 1;
	setp.eq.b64 	%p76, %rd295, 1;
	not.pred 	%p77, %p76;
	@%p77 bra 	$L__BB4_19;
	add.s64 	%rd296, %rd399, 1;
	setp.lt.u64 	%p78, %rd296, %rd81;
	selp.b64 	%rd297, 0, %rd81, %p78;
	sub.s64 	%rd399, %rd296, %rd297;
$L__BB4_19:
	shl.b64 	%rd298, %rd399, 1;
	setp.lt.u64 	%p79, %rd298, %rd81;
	selp.b64 	%rd299, 0, %rd81, %p79;
	sub.s64 	%rd400, %rd298, %rd299;
	add.s32 	%r22, %r17, 5;
	shr.u64 	%rd300, %rd15, %r22;
	and.b64  	%rd301, %rd300, 1;
	setp.eq.b64 	%p80, %rd301, 1;
	not.pred 	%p81, %p80;
	@%p81 bra 	$L__BB4_21;
	add.s64 	%rd302, %rd400, 1;
	setp.lt.u64 	%p82, %rd302, %rd81;
	selp.b64 	%rd303, 0, %rd81, %p82;
	sub.s64 	%rd400, %rd302, %rd303;
$L__BB4_21:
	shl.b64 	%rd304, %rd400, 1;
	setp.lt.u64 	%p83, %rd304, %rd81;
	selp.b64 	%rd305, 0, %rd81, %p83;
	sub.s64 	%rd401, %rd304, %rd305;
	add.s32 	%r24, %r17, 4;
	shr.u64 	%rd306, %rd15, %r24;
	and.b64  	%rd307, %rd306, 1;
	setp.eq.b64 	%p84, %rd307, 1;
	not.pred 	%p85, %p84;
	@%p85 bra 	$L__BB4_23;
	add.s64 	%rd308, %rd401, 1;
	setp.lt.u64 	%p86, %rd308, %rd81;
	selp.b64 	%rd309, 0, %rd81, %p86;
	sub.s64 	%rd401, %rd308, %rd309;
$L__BB4_23:
	shl.b64 	%rd310, %rd401, 1;
	setp.lt.u64 	%p87, %rd310, %rd81;
	selp.b64 	%rd311, 0, %rd81, %p87;
	sub.s64 	%rd402, %rd310, %rd311;
	add.s32 	%r26, %r17, 3;
	shr.u64 	%rd312, %rd15, %r26;
	and.b64  	%rd313, %rd312, 1;
	setp.eq.b64 	%p88, %rd313, 1;
	not.pred 	%p89, %p88;
	@%p89 bra 	$L__BB4_25;
	add.s64 	%rd314, %rd402, 1;
	setp.lt.u64 	%p90, %rd314, %rd81;
	selp.b64 	%rd315, 0, %rd81, %p90;
	sub.s64 	%rd402, %rd314, %rd315;
$L__BB4_25:
	shl.b64 	%rd316, %rd402, 1;
	setp.lt.u64 	%p91, %rd316, %rd81;
	selp.b64 	%rd317, 0, %rd81, %p91;
	sub.s64 	%rd403, %rd316, %rd317;
	add.s32 	%r28, %r17, 2;
	shr.u64 	%rd318, %rd15, %r28;
	and.b64  	%rd319, %rd318, 1;
	setp.eq.b64 	%p92, %rd319, 1;
	not.pred 	%p93, %p92;
	@%p93 bra 	$L__BB4_27;
	add.s64 	%rd320, %rd403, 1;
	setp.lt.u64 	%p94, %rd320, %rd81;
	selp.b64 	%rd321, 0, %rd81, %p94;
	sub.s64 	%rd403, %rd320, %rd321;
$L__BB4_27:
	shl.b64 	%rd322, %rd403, 1;
	setp.lt.u64 	%p95, %rd322, %rd81;
	selp.b64 	%rd323, 0, %rd81, %p95;
	sub.s64 	%rd404, %rd322, %rd323;
	add.s32 	%r30, %r17, 1;
	shr.u64 	%rd324, %rd15, %r30;
	and.b64  	%rd325, %rd324, 1;
	setp.eq.b64 	%p96, %rd325, 1;
	not.pred 	%p97, %p96;
	@%p97 bra 	$L__BB4_29;
	add.s64 	%rd326, %rd404, 1;
	setp.lt.u64 	%p98, %rd326, %rd81;
	selp.b64 	%rd327, 0, %rd81, %p98;
	sub.s64 	%rd404, %rd326, %rd327;
$L__BB4_29:
	shl.b64 	%rd328, %rd404, 1;
	setp.lt.u64 	%p99, %rd328, %rd81;
	selp.b64 	%rd329, 0, %rd81, %p99;
	sub.s64 	%rd407, %rd328, %rd329;
	shr.u64 	%rd330, %rd15, %r17;
	and.b64  	%rd331, %rd330, 1;
	setp.eq.b64 	%p100, %rd331, 1;
	not.pred 	%p101, %p100;
	@%p101 bra 	$L__BB4_31;
	add.s64 	%rd332, %rd407, 1;
	setp.lt.u64 	%p102, %rd332, %rd81;
	selp.b64 	%rd333, 0, %rd81, %p102;
	sub.s64 	%rd407, %rd332, %rd333;
$L__BB4_31:
	add.s64 	%rd396, %rd396, -8;
	add.s32 	%r57, %r57, -8;
	setp.ne.s32 	%p103, %r57, -64;
	@%p103 bra 	$L__BB4_15;
	mov.b64 	%rd406, 56;
	mov.b32 	%r58, 0;
$L__BB4_33:
	shl.b64 	%rd335, %rd407, 1;
	setp.lt.u64 	%p104, %rd335, %rd81;
	selp.b64 	%rd336, 0, %rd81, %p104;
	sub.s64 	%rd408, %rd335, %rd336;
	cvt.u32.u64 	%r33, %rd406;
	add.s32 	%r34, %r33, 7;
	shr.u64 	%rd337, %rd14, %r34;
	and.b64  	%rd338, %rd337, 1;
	setp.eq.b64 	%p105, %rd338, 1;
	not.pred 	%p106, %p105;
	@%p106 bra 	$L__BB4_35;
	add.s64 	%rd339, %rd408, 1;
	setp.lt.u64 	%p107, %rd339, %rd81;
	selp.b64 	%rd340, 0, %rd81, %p107;
	sub.s64 	%rd408, %rd339, %rd340;
$L__BB4_35:
	shl.b64 	%rd341, %rd408, 1;
	setp.lt.u64 	%p108, %rd341, %rd81;
	selp.b64 	%rd342, 0, %rd81, %p108;
	sub.s64 	%rd409, %rd341, %rd342;
	add.s32 	%r36, %r33, 6;
	shr.u64 	%rd343, %rd14, %r36;
	and.b64  	%rd344, %rd343, 1;
	setp.eq.b64 	%p109, %rd344, 1;
	not.pred 	%p110, %p109;
	@%p110 bra 	$L__BB4_37;
	add.s64 	%rd345, %rd409, 1;
	setp.lt.u64 	%p111, %rd345, %rd81;
	selp.b64 	%rd346, 0, %rd81, %p111;
	sub.s64 	%rd409, %rd345, %rd346;
$L__BB4_37:
	shl.b64 	%rd347, %rd409, 1;
	setp.lt.u64 	%p112, %rd347, %rd81;
	selp.b64 	%rd348, 0, %rd81, %p112;
	sub.s64 	%rd410, %rd347, %rd348;
	add.s32 	%r38, %r33, 5;
	shr.u64 	%rd349, %rd14, %r38;
	and.b64  	%rd350, %rd349, 1;
	setp.eq.b64 	%p113, %rd350, 1;
	not.pred 	%p114, %p113;
	@%p114 bra 	$L__BB4_39;
	add.s64 	%rd351, %rd410, 1;
	setp.lt.u64 	%p115, %rd351, %rd81;
	selp.b64 	%rd352, 0, %rd81, %p115;
	sub.s64 	%rd410, %rd351, %rd352;
$L__BB4_39:
	shl.b64 	%rd353, %rd410, 1;
	setp.lt.u64 	%p116, %rd353, %rd81;
	selp.b64 	%rd354, 0, %rd81, %p116;
	sub.s64 	%rd411, %rd353, %rd354;
	add.s32 	%r40, %r33, 4;
	shr.u64 	%rd355, %rd14, %r40;
	and.b64  	%rd356, %rd355, 1;
	setp.eq.b64 	%p117, %rd356, 1;
	not.pred 	%p118, %p117;
	@%p118 bra 	$L__BB4_41;
	add.s64 	%rd357, %rd411, 1;
	setp.lt.u64 	%p119, %rd357, %rd81;
	selp.b64 	%rd358, 0, %rd81, %p119;
	sub.s64 	%rd411, %rd357, %rd358;
$L__BB4_41:
	shl.b64 	%rd359, %rd411, 1;
	setp.lt.u64 	%p120, %rd359, %rd81;
	selp.b64 	%rd360, 0, %rd81, %p120;
	sub.s64 	%rd412, %rd359, %rd360;
	add.s32 	%r42, %r33, 3;
	shr.u64 	%rd361, %rd14, %r42;
	and.b64  	%rd362, %rd361, 1;
	setp.eq.b64 	%p121, %rd362, 1;
	not.pred 	%p122, %p121;
	@%p122 bra 	$L__BB4_43;
	add.s64 	%rd363, %rd412, 1;
	setp.lt.u64 	%p123, %rd363, %rd81;
	selp.b64 	%rd364, 0, %rd81, %p123;
	sub.s64 	%rd412, %rd363, %rd364;
$L__BB4_43:
	shl.b64 	%rd365, %rd412, 1;
	setp.lt.u64 	%p124, %rd365, %rd81;
	selp.b64 	%rd366, 0, %rd81, %p124;
	sub.s64 	%rd413, %rd365, %rd366;
	add.s32 	%r44, %r33, 2;
	shr.u64 	%rd367, %rd14, %r44;
	and.b64  	%rd368, %rd367, 1;
	setp.eq.b64 	%p125, %rd368, 1;
	not.pred 	%p126, %p125;
	@%p126 bra 	$L__BB4_45;
	add.s64 	%rd369, %rd413, 1;
	setp.lt.u64 	%p127, %rd369, %rd81;
	selp.b64 	%rd370, 0, %rd81, %p127;
	sub.s64 	%rd413, %rd369, %rd370;
$L__BB4_45:
	shl.b64 	%rd371, %rd413, 1;
	setp.lt.u64 	%p128, %rd371, %rd81;
	selp.b64 	%rd372, 0, %rd81, %p128;
	sub.s64 	%rd414, %rd371, %rd372;
	add.s32 	%r46, %r33, 1;
	shr.u64 	%rd373, %rd14, %r46;
	and.b64  	%rd374, %rd373, 1;
	setp.eq.b64 	%p129, %rd374, 1;
	not.pred 	%p130, %p129;
	@%p130 bra 	$L__BB4_47;
	add.s64 	%rd375, %rd414, 1;
	setp.lt.u64 	%p131, %rd375, %rd81;
	selp.b64 	%rd376, 0, %rd81, %p131;
	sub.s64 	%rd414, %rd375, %rd376;
$L__BB4_47:
	shl.b64 	%rd377, %rd414, 1;
	setp.lt.u64 	%p132, %rd377, %rd81;
	selp.b64 	%rd378, 0, %rd81, %p132;
	sub.s64 	%rd407, %rd377, %rd378;
	shr.u64 	%rd379, %rd14, %r33;
	and.b64  	%rd380, %rd379, 1;
	setp.eq.b64 	%p133, %rd380, 1;
	not.pred 	%p134, %p133;
	@%p134 bra 	$L__BB4_49;
	add.s64 	%rd381, %rd407, 1;
	setp.lt.u64 	%p135, %rd381, %rd81;
	selp.b64 	%rd382, 0, %rd81, %p135;
	sub.s64 	%rd407, %rd381, %rd382;
$L__BB4_49:
	add.s64 	%rd406, %rd406, -8;
	add.s32 	%r58, %r58, -8;
	setp.ne.s32 	%p136, %r58, -64;
	@%p136 bra 	$L__BB4_33;
	bra.uni 	$L__BB4_53;
$L__BB4_50:
	or.b64  	%rd383, %rd14, %rd81;
	and.b64  	%rd384, %rd383, -4294967296;
	setp.ne.s64 	%p137, %rd384, 0;
	@%p137 bra 	$L__BB4_52;
	cvt.u32.u64 	%r48, %rd81;
	cvt.u32.u64 	%r49, %rd14;
	rem.u32 	%r50, %r49, %r48;
	cvt.u64.u32 	%rd407, %r50;
	bra.uni 	$L__BB4_53;
$L__BB4_52:
	rem.u64 	%rd407, %rd14, %rd81;
$L__BB4_53:
	or.b64  	%rd385, %rd1, %rd81;
	and.b64  	%rd386, %rd385, -4294967296;
	setp.ne.s64 	%p138, %rd386, 0;
	@%p138 bra 	$L__BB4_55;
	cvt.u32.u64 	%r51, %rd81;
	cvt.u32.u64 	%r52, %rd1;
	rem.u32 	%r53, %r52, %r51;
	cvt.u64.u32 	%rd417, %r53;
	bra.uni 	$L__BB4_56;
$L__BB4_55:
	rem.u64 	%rd417, %rd1, %rd81;
$L__BB4_56:
	add.s64 	%rd387, %rd417, %rd407;
	setp.lt.u64 	%p139, %rd387, %rd81;
	selp.b64 	%rd388, 0, %rd81, %p139;
	sub.s64 	%rd418, %rd387, %rd388;
$L__BB4_57:
	cvta.to.global.u64 	%rd391, %rd80;
	add.s64 	%rd393, %rd391, %rd84;
	st.global.u64 	[%rd393], %rd418;
$L__BB4_58:
	ret;

}
	// .globl	ntt_scalar_multiply
.visible .entry ntt_scalar_multiply(
	.param .u64 .ptr .align 1 ntt_scalar_multiply_param_0,
	.param .u64 ntt_scalar_multiply_param_1,
	.param .u32 ntt_scalar_multiply_param_2,
	.param .u64 ntt_scalar_multiply_param_3
)
{
	.reg .pred 	%p<141>;
	.reg .b32 	%r<59>;
	.reg .b64 	%rd<412>;

	ld.param.u64 	%rd79, [ntt_scalar_multiply_param_0];
	ld.param.u64 	%rd80, [ntt_scalar_multiply_param_1];
	ld.param.u32 	%r6, [ntt_scalar_multiply_param_2];
	ld.param.u64 	%rd81, [ntt_scalar_multiply_param_3];
	mov.u32 	%r7, %ctaid.x;
	mov.u32 	%r8, %ntid.x;
	mov.u32 	%r9, %tid.x;
	mad.lo.s32 	%r1, %r7, %r8, %r9;
	setp.ge.u32 	%p1, %r1, %r6;
	@%p1 bra 	$L__BB5_58;
	cvta.to.global.u64 	%rd82, %rd79;
	mul.wide.u32 	%rd83, %r1, 8;
	add.s64 	%rd1, %rd82, %rd83;
	ld.global.u64 	%rd84, [%rd1];
	mul.lo.s64 	%rd2, %rd84, %rd80;
	mul.hi.u64 	%rd3, %rd84, %rd80;
	setp.ne.s64 	%p2, %rd3, 0;
	@%p2 bra 	$L__BB5_5;
	or.b64  	%rd385, %rd2, %rd81;
	and.b64  	%rd386, %rd385, -4294967296;
	setp.ne.s64 	%p140, %rd386, 0;
	@%p140 bra 	$L__BB5_4;
	cvt.u32.u64 	%r54, %rd81;
	cvt.u32.u64 	%r55, %rd2;
	rem.u32 	%r56, %r55, %r54;
	cvt.u64.u32 	%rd411, %r56;
	bra.uni 	$L__BB5_57;
$L__BB5_4:
	rem.u64 	%rd411, %rd2, %rd81;
	bra.uni 	$L__BB5_57;
$L__BB5_5:
	rem.u64 	%rd6, 4294967296, %rd81;
	mul.hi.u64 	%rd85, %rd6, %rd6;
	setp.ne.s64 	%p3, %rd85, 0;
	@%p3 bra 	$L__BB5_9;
	mul.lo.s64 	%rd7, %rd6, %rd6;
	or.b64  	%rd276, %rd7, %rd81;
	and.b64  	%rd277, %rd276, -4294967296;
	setp.ne.s64 	%p68, %rd277, 0;
	@%p68 bra 	$L__BB5_8;
	cvt.u32.u64 	%r10, %rd81;
	cvt.u32.u64 	%r11, %rd7;
	rem.u32 	%r12, %r11, %r10;
	cvt.u64.u32 	%rd387, %r12;
	bra.uni 	$L__BB5_10;
$L__BB5_8:
	rem.u64 	%rd387, %rd7, %rd81;
	bra.uni 	$L__BB5_10;
$L__BB5_9:
	setp.gt.u64 	%p4, %rd81, 2;
	shl.b64 	%rd86, %rd81, 1;
	sub.s64 	%rd87, 4, %rd86;
	selp.b64 	%rd88, 4, %rd87, %p4;
	setp.lt.u64 	%p5, %rd88, %rd81;
	selp.b64 	%rd89, 0, %rd81, %p5;
	sub.s64 	%rd90, %rd88, %rd89;
	shl.b64 	%rd91, %rd90, 1;
	setp.lt.u64 	%p6, %rd91, %rd81;
	selp.b64 	%rd92, 0, %rd81, %p6;
	sub.s64 	%rd93, %rd91, %rd92;
	shl.b64 	%rd94, %rd93, 1;
	setp.lt.u64 	%p7, %rd94, %rd81;
	selp.b64 	%rd95, 0, %rd81, %p7;
	sub.s64 	%rd96, %rd94, %rd95;
	shl.b64 	%rd97, %rd96, 1;
	setp.lt.u64 	%p8, %rd97, %rd81;
	selp.b64 	%rd98, 0, %rd81, %p8;
	sub.s64 	%rd99, %rd97, %rd98;
	shl.b64 	%rd100, %rd99, 1;
	setp.lt.u64 	%p9, %rd100, %rd81;
	selp.b64 	%rd101, 0, %rd81, %p9;
	sub.s64 	%rd102, %rd100, %rd101;
	shl.b64 	%rd103, %rd102, 1;
	setp.lt.u64 	%p10, %rd103, %rd81;
	selp.b64 	%rd104, 0, %rd81, %p10;
	sub.s64 	%rd105, %rd103, %rd104;
	shl.b64 	%rd106, %rd105, 1;
	setp.lt.u64 	%p11, %rd106, %rd81;
	selp.b64 	%rd107, 0, %rd81, %p11;
	sub.s64 	%rd108, %rd106, %rd107;
	shl.b64 	%rd109, %rd108, 1;
	setp.lt.u64 	%p12, %rd109, %rd81;
	selp.b64 	%rd110, 0, %rd81, %p12;
	sub.s64 	%rd111, %rd109, %rd110;
	shl.b64 	%rd112, %rd111, 1;
	setp.lt.u64 	%p13, %rd112, %rd81;
	selp.b64 	%rd113, 0, %rd81, %p13;
	sub.s64 	%rd114, %rd112, %rd113;
	shl.b64 	%rd115, %rd114, 1;
	setp.lt.u64 	%p14, %rd115, %rd81;
	selp.b64 	%rd116, 0, %rd81, %p14;
	sub.s64 	%rd117, %rd115, %rd116;
	shl.b64 	%rd118, %rd117, 1;
	setp.lt.u64 	%p15, %rd118, %rd81;
	selp.b64 	%rd119, 0, %rd81, %p15;
	sub.s64 	%rd120, %rd118, %rd119;
	shl.b64 	%rd121, %rd120, 1;
	setp.lt.u64 	%p16, %rd121, %rd81;
	selp.b64 	%rd122, 0, %rd81, %p16;
	sub.s64 	%rd123, %rd121, %rd122;
	shl.b64 	%rd124, %rd123, 1;
	setp.lt.u64 	%p17, %rd124, %rd81;
	selp.b64 	%rd125, 0, %rd81, %p17;
	sub.s64 	%rd126, %rd124, %rd125;
	shl.b64 	%rd127, %rd126, 1;
	setp.lt.u64 	%p18, %rd127, %rd81;
	selp.b64 	%rd128, 0, %rd81, %p18;
	sub.s64 	%rd129, %rd127, %rd128;
	shl.b64 	%rd130, %rd129, 1;
	setp.lt.u64 	%p19, %rd130, %rd81;
	selp.b64 	%rd131, 0, %rd81, %p19;
	sub.s64 	%rd132, %rd130, %rd131;
	shl.b64 	%rd133, %rd132, 1;
	setp.lt.u64 	%p20, %rd133, %rd81;
	selp.b64 	%rd134, 0, %rd81, %p20;
	sub.s64 	%rd135, %rd133, %rd134;
	shl.b64 	%rd136, %rd135, 1;
	setp.lt.u64 	%p21, %rd136, %rd81;
	selp.b64 	%rd137, 0, %rd81, %p21;
	sub.s64 	%rd138, %rd136, %rd137;
	shl.b64 	%rd139, %rd138, 1;
	setp.lt.u64 	%p22, %rd139, %rd81;
	selp.b64 	%rd140, 0, %rd81, %p22;
	sub.s64 	%rd141, %rd139, %rd140;
	shl.b64 	%rd142, %rd141, 1;
	setp.lt.u64 	%p23, %rd142, %rd81;
	selp.b64 	%rd143, 0, %rd81, %p23;
	sub.s64 	%rd144, %rd142, %rd143;
	shl.b64 	%rd145, %rd144, 1;
	setp.lt.u64 	%p24, %rd145, %rd81;
	selp.b64 	%rd146, 0, %rd81, %p24;
	sub.s64 	%rd147, %rd145, %rd146;
	shl.b64 	%rd148, %rd147, 1;
	setp.lt.u64 	%p25, %rd148, %rd81;
	selp.b64 	%rd149, 0, %rd81, %p25;
	sub.s64 	%rd150, %rd148, %rd149;
	shl.b64 	%rd151, %rd150, 1;
	setp.lt.u64 	%p26, %rd151, %rd81;
	selp.b64 	%rd152, 0, %rd81, %p26;
	sub.s64 	%rd153, %rd151, %rd152;
	shl.b64 	%rd154, %rd153, 1;
	setp.lt.u64 	%p27, %rd154, %rd81;
	selp.b64 	%rd155, 0, %rd81, %p27;
	sub.s64 	%rd156, %rd154, %rd155;
	shl.b64 	%rd157, %rd156, 1;
	setp.lt.u64 	%p28, %rd157, %rd81;
	selp.b64 	%rd158, 0, %rd81, %p28;
	sub.s64 	%rd159, %rd157, %rd158;
	shl.b64 	%rd160, %rd159, 1;
	setp.lt.u64 	%p29, %rd160, %rd81;
	selp.b64 	%rd161, 0, %rd81, %p29;
	sub.s64 	%rd162, %rd160, %rd161;
	shl.b64 	%rd163, %rd162, 1;
	setp.lt.u64 	%p30, %rd163, %rd81;
	selp.b64 	%rd164, 0, %rd81, %p30;
	sub.s64 	%rd165, %rd163, %rd164;
	shl.b64 	%rd166, %rd165, 1;
	setp.lt.u64 	%p31, %rd166, %rd81;
	selp.b64 	%rd167, 0, %rd81, %p31;
	sub.s64 	%rd168, %rd166, %rd167;
	shl.b64 	%rd169, %rd168, 1;
	setp.lt.u64 	%p32, %rd169, %rd81;
	selp.b64 	%rd170, 0, %rd81, %p32;
	sub.s64 	%rd171, %rd169, %rd170;
	shl.b64 	%rd172, %rd171, 1;
	setp.lt.u64 	%p33, %rd172, %rd81;
	selp.b64 	%rd173, 0, %rd81, %p33;
	sub.s64 	%rd174, %rd172, %rd173;
	shl.b64 	%rd175, %rd174, 1;
	setp.lt.u64 	%p34, %rd175, %rd81;
	selp.b64 	%rd176, 0, %rd81, %p34;
	sub.s64 	%rd177, %rd175, %rd176;
	shl.b64 	%rd178, %rd177, 1;
	setp.lt.u64 	%p35, %rd178, %rd81;
	selp.b64 	%rd179, 0, %rd81, %p35;
	sub.s64 	%rd180, %rd178, %rd179;
	shl.b64 	%rd181, %rd180, 1;
	setp.lt.u64 	%p36, %rd181, %rd81;
	selp.b64 	%rd182, 0, %rd81, %p36;
	sub.s64 	%rd183, %rd181, %rd182;
	shl.b64 	%rd184, %rd183, 1;
	setp.lt.u64 	%p37, %rd184, %rd81;
	selp.b64 	%rd185, 0, %rd81, %p37;
	sub.s64 	%rd186, %rd184, %rd185;
	shl.b64 	%rd187, %rd186, 1;
	setp.lt.u64 	%p38, %rd187, %rd81;
	selp.b64 	%rd188, 0, %rd81, %p38;
	sub.s64 	%rd189, %rd187, %rd188;
	shl.b64 	%rd190, %rd189, 1;
	setp.lt.u64 	%p39, %rd190, %rd81;
	selp.b64 	%rd191, 0, %rd81, %p39;
	sub.s64 	%rd192, %rd190, %rd191;
	shl.b64 	%rd193, %rd192, 1;
	setp.lt.u64 	%p40, %rd193, %rd81;
	selp.b64 	%rd194, 0, %rd81, %p40;
	sub.s64 	%rd195, %rd193, %rd194;
	shl.b64 	%rd196, %rd195, 1;
	setp.lt.u64 	%p41, %rd196, %rd81;
	selp.b64 	%rd197, 0, %rd81, %p41;
	sub.s64 	%rd198, %rd196, %rd197;
	shl.b64 	%rd199, %rd198, 1;
	setp.lt.u64 	%p42, %rd199, %rd81;
	selp.b64 	%rd200, 0, %rd81, %p42;
	sub.s64 	%rd201, %rd199, %rd200;
	shl.b64 	%rd202, %rd201, 1;
	setp.lt.u64 	%p43, %rd202, %rd81;
	selp.b64 	%rd203, 0, %rd81, %p43;
	sub.s64 	%rd204, %rd202, %rd203;
	shl.b64 	%rd205, %rd204, 1;
	setp.lt.u64 	%p44, %rd205, %rd81;
	selp.b64 	%rd206, 0, %rd81, %p44;
	sub.s64 	%rd207, %rd205, %rd206;
	shl.b64 	%rd208, %rd207, 1;
	setp.lt.u64 	%p45, %rd208, %rd81;
	selp.b64 	%rd209, 0, %rd81, %p45;
	sub.s64 	%rd210, %rd208, %rd209;
	shl.b64 	%rd211, %rd210, 1;
	setp.lt.u64 	%p46, %rd211, %rd81;
	selp.b64 	%rd212, 0, %rd81, %p46;
	sub.s64 	%rd213, %rd211, %rd212;
	shl.b64 	%rd214, %rd213, 1;
	setp.lt.u64 	%p47, %rd214, %rd81;
	selp.b64 	%rd215, 0, %rd81, %p47;
	sub.s64 	%rd216, %rd214, %rd215;
	shl.b64 	%rd217, %rd216, 1;
	setp.lt.u64 	%p48, %rd217, %rd81;
	selp.b64 	%rd218, 0, %rd81, %p48;
	sub.s64 	%rd219, %rd217, %rd218;
	shl.b64 	%rd220, %rd219, 1;
	setp.lt.u64 	%p49, %rd220, %rd81;
	selp.b64 	%rd221, 0, %rd81, %p49;
	sub.s64 	%rd222, %rd220, %rd221;
	shl.b64 	%rd223, %rd222, 1;
	setp.lt.u64 	%p50, %rd223, %rd81;
	selp.b64 	%rd224, 0, %rd81, %p50;
	sub.s64 	%rd225, %rd223, %rd224;
	shl.b64 	%rd226, %rd225, 1;
	setp.lt.u64 	%p51, %rd226, %rd81;
	selp.b64 	%rd227, 0, %rd81, %p51;
	sub.s64 	%rd228, %rd226, %rd227;
	shl.b64 	%rd229, %rd228, 1;
	setp.lt.u64 	%p52, %rd229, %rd81;
	selp.b64 	%rd230, 0, %rd81, %p52;
	sub.s64 	%rd231, %rd229, %rd230;
	shl.b64 	%rd232, %rd231, 1;
	setp.lt.u64 	%p53, %rd232, %rd81;
	selp.b64 	%rd233, 0, %rd81, %p53;
	sub.s64 	%rd234, %rd232, %rd233;
	shl.b64 	%rd235, %rd234, 1;
	setp.lt.u64 	%p54, %rd235, %rd81;
	selp.b64 	%rd236, 0, %rd81, %p54;
	sub.s64 	%rd237, %rd235, %rd236;
	shl.b64 	%rd238, %rd237, 1;
	setp.lt.u64 	%p55, %rd238, %rd81;
	selp.b64 	%rd239, 0, %rd81, %p55;
	sub.s64 	%rd240, %rd238, %rd239;
	shl.b64 	%rd241, %rd240, 1;
	setp.lt.u64 	%p56, %rd241, %rd81;
	selp.b64 	%rd242, 0, %rd81, %p56;
	sub.s64 	%rd243, %rd241, %rd242;
	shl.b64 	%rd244, %rd243, 1;
	setp.lt.u64 	%p57, %rd244, %rd81;
	selp.b64 	%rd245, 0, %rd81, %p57;
	sub.s64 	%rd246, %rd244, %rd245;
	shl.b64 	%rd247, %rd246, 1;
	setp.lt.u64 	%p58, %rd247, %rd81;
	selp.b64 	%rd248, 0, %rd81, %p58;
	sub.s64 	%rd249, %rd247, %rd248;
	shl.b64 	%rd250, %rd249, 1;
	setp.lt.u64 	%p59, %rd250, %rd81;
	selp.b64 	%rd251, 0, %rd81, %p59;
	sub.s64 	%rd252, %rd250, %rd251;
	shl.b64 	%rd253, %rd252, 1;
	setp.lt.u64 	%p60, %rd253, %rd81;
	selp.b64 	%rd254, 0, %rd81, %p60;
	sub.s64 	%rd255, %rd253, %rd254;
	shl.b64 	%rd256, %rd255, 1;
	setp.lt.u64 	%p61, %rd256, %rd81;
	selp.b64 	%rd257, 0, %rd81, %p61;
	sub.s64 	%rd258, %rd256, %rd257;
	shl.b64 	%rd259, %rd258, 1;
	setp.lt.u64 	%p62, %rd259, %rd81;
	selp.b64 	%rd260, 0, %rd81, %p62;
	sub.s64 	%rd261, %rd259, %rd260;
	shl.b64 	%rd262, %rd261, 1;
	setp.lt.u64 	%p63, %rd262, %rd81;
	selp.b64 	%rd263, 0, %rd81, %p63;
	sub.s64 	%rd264, %rd262, %rd263;
	shl.b64 	%rd265, %rd264, 1;
	setp.lt.u64 	%p64, %rd265, %rd81;
	selp.b64 	%rd266, 0, %rd81, %p64;
	sub.s64 	%rd267, %rd265, %rd266;
	shl.b64 	%rd268, %rd267, 1;
	setp.lt.u64 	%p65, %rd268, %rd81;
	selp.b64 	%rd269, 0, %rd81, %p65;
	sub.s64 	%rd270, %rd268, %rd269;
	shl.b64 	%rd271, %rd270, 1;
	setp.lt.u64 	%p66, %rd271, %rd81;
	selp.b64 	%rd272, 0, %rd81, %p66;
	sub.s64 	%rd273, %rd271, %rd272;
	shl.b64 	%rd274, %rd273, 1;
	setp.lt.u64 	%p67, %rd274, %rd81;
	selp.b64 	%rd275, 0, %rd81, %p67;
	sub.s64 	%rd387, %rd274, %rd275;
$L__BB5_10:
	or.b64  	%rd278, %rd3, %rd81;
	and.b64  	%rd279, %rd278, -4294967296;
	setp.ne.s64 	%p69, %rd279, 0;
	@%p69 bra 	$L__BB5_12;
	cvt.u32.u64 	%r13, %rd81;
	cvt.u32.u64 	%r14, %rd3;
	rem.u32 	%r15, %r14, %r13;
	cvt.u64.u32 	%rd388, %r15;
	bra.uni 	$L__BB5_13;
$L__BB5_12:
	rem.u64 	%rd388, %rd3, %rd81;
$L__BB5_13:
	mul.lo.s64 	%rd15, %rd388, %rd387;
	mul.hi.u64 	%rd16, %rd388, %rd387;
	setp.eq.s64 	%p70, %rd16, 0;
	@%p70 bra 	$L__BB5_50;
	mov.b64 	%rd400, 0;
	mov.b64 	%rd389, 56;
	mov.b32 	%r57, 0;
$L__BB5_15:
	shl.b64 	%rd282, %rd400, 1;
	setp.lt.u64 	%p71, %rd282, %rd81;
	selp.b64 	%rd283, 0, %rd81, %p71;
	sub.s64 	%rd391, %rd282, %rd283;
	cvt.u32.u64 	%r17, %rd389;
	add.s32 	%r18, %r17, 7;
	shr.u64 	%rd284, %rd16, %r18;
	and.b64  	%rd285, %rd284, 1;
	setp.eq.b64 	%p72, %rd285, 1;
	not.pred 	%p73, %p72;
	@%p73 bra 	$L__BB5_17;
	add.s64 	%rd286, %rd391, 1;
	setp.lt.u64 	%p74, %rd286, %rd81;
	selp.b64 	%rd287, 0, %rd81, %p74;
	sub.s64 	%rd391, %rd286, %rd287;
$L__BB5_17:
	shl.b64 	%rd288, %rd391, 1;
	setp.lt.u64 	%p75, %rd288, %rd81;
	selp.b64 	%rd289, 0, %rd81, %p75;
	sub.s64 	%rd392, %rd288, %rd289;
	add.s32 	%r20, %r17, 6;
	shr.u64 	%rd290, %rd16, %r20;
	and.b64  	%rd291, %rd290, 1;
	setp.eq.b64 	%p76, %rd291, 1;
	not.pred 	%p77, %p76;
	@%p77 bra 	$L__BB5_19;
	add.s64 	%rd292, %rd392, 1;
	setp.lt.u64 	%p78, %rd292, %rd81;
	selp.b64 	%rd293, 0, %rd81, %p78;
	sub.s64 	%rd392, %rd292, %rd293;
$L__BB5_19:
	shl.b64 	%rd294, %rd392, 1;
	setp.lt.u64 	%p79, %rd294, %rd81;
	selp.b64 	%rd295, 0, %rd81, %p79;
	sub.s64 	%rd393, %rd294, %rd295;
	add.s32 	%r22, %r17, 5;
	shr.u64 	%rd296, %rd16, %r22;
	and.b64  	%rd297, %rd296, 1;
	setp.eq.b64 	%p80, %rd297, 1;
	not.pred 	%p81, %p80;
	@%p81 bra 	$L__BB5_21;
	add.s64 	%rd298, %rd393, 1;
	setp.lt.u64 	%p82, %rd298, %rd81;
	selp.b64 	%rd299, 0, %rd81, %p82;
	sub.s64 	%rd393, %rd298, %rd299;
$L__BB5_21:
	shl.b64 	%rd300, %rd393, 1;
	setp.lt.u64 	%p83, %rd300, %rd81;
	selp.b64 	%rd301, 0, %rd81, %p83;
	sub.s64 	%rd394, %rd300, %rd301;
	add.s32 	%r24, %r17, 4;
	shr.u64 	%rd302, %rd16, %r24;
	and.b64  	%rd303, %rd302, 1;
	setp.eq.b64 	%p84, %rd303, 1;
	not.pred 	%p85, %p84;
	@%p85 bra 	$L__BB5_23;
	add.s64 	%rd304, %rd394, 1;
	setp.lt.u64 	%p86, %rd304, %rd81;
	selp.b64 	%rd305, 0, %rd81, %p86;
	sub.s64 	%rd394, %rd304, %rd305;
$L__BB5_23:
	shl.b64 	%rd306, %rd394, 1;
	setp.lt.u64 	%p87, %rd306, %rd81;
	selp.b64 	%rd307, 0, %rd81, %p87;
	sub.s64 	%rd395, %rd306, %rd307;
	add.s32 	%r26, %r17, 3;
	shr.u64 	%rd308, %rd16, %r26;
	and.b64  	%rd309, %rd308, 1;
	setp.eq.b64 	%p88, %rd309, 1;
	not.pred 	%p89, %p88;
	@%p89 bra 	$L__BB5_25;
	add.s64 	%rd310, %rd395, 1;
	setp.lt.u64 	%p90, %rd310, %rd81;
	selp.b64 	%rd311, 0, %rd81, %p90;
	sub.s64 	%rd395, %rd310, %rd311;
$L__BB5_25:
	shl.b64 	%rd312, %rd395, 1;
	setp.lt.u64 	%p91, %rd312, %rd81;
	selp.b64 	%rd313, 0, %rd81, %p91;
	sub.s64 	%rd396, %rd312, %rd313;
	add.s32 	%r28, %r17, 2;
	shr.u64 	%rd314, %rd16, %r28;
	and.b64  	%rd315, %rd314, 1;
	setp.eq.b64 	%p92, %rd315, 1;
	not.pred 	%p93, %p92;
	@%p93 bra 	$L__BB5_27;
	add.s64 	%rd316, %rd396, 1;
	setp.lt.u64 	%p94, %rd316, %rd81;
	selp.b64 	%rd317, 0, %rd81, %p94;
	sub.s64 	%rd396, %rd316, %rd317;
$L__BB5_27:
	shl.b64 	%rd318, %rd396, 1;
	setp.lt.u64 	%p95, %rd318, %rd81;
	selp.b64 	%rd319, 0, %rd81, %p95;
	sub.s64 	%rd397, %rd318, %rd319;
	add.s32 	%r30, %r17, 1;
	shr.u64 	%rd320, %rd16, %r30;
	and.b64  	%rd321, %rd320, 1;
	setp.eq.b64 	%p96, %rd321, 1;
	not.pred 	%p97, %p96;
	@%p97 bra 	$L__BB5_29;
	add.s64 	%rd322, %rd397, 1;
	setp.lt.u64 	%p98, %rd322, %rd81;
	selp.b64 	%rd323, 0, %rd81, %p98;
	sub.s64 	%rd397, %rd322, %rd323;
$L__BB5_29:
	shl.b64 	%rd324, %rd397, 1;
	setp.lt.u64 	%p99, %rd324, %rd81;
	selp.b64 	%rd325, 0, %rd81, %p99;
	sub.s64 	%rd400, %rd324, %rd325;
	shr.u64 	%rd326, %rd16, %r17;
	and.b64  	%rd327, %rd326, 1;
	setp.eq.b64 	%p100, %rd327, 1;
	not.pred 	%p101, %p100;
	@%p101 bra 	$L__BB5_31;
	add.s64 	%rd328, %rd400, 1;
	setp.lt.u64 	%p102, %rd328, %rd81;
	selp.b64 	%rd329, 0, %rd81, %p102;
	sub.s64 	%rd400, %rd328, %rd329;
$L__BB5_31:
	add.s64 	%rd389, %rd389, -8;
	add.s32 	%r57, %r57, -8;
	setp.ne.s32 	%p103, %r57, -64;
	@%p103 bra 	$L__BB5_15;
	mov.b64 	%rd399, 56;
	mov.b32 	%r58, 0;
$L__BB5_33:
	shl.b64 	%rd331, %rd400, 1;
	setp.lt.u64 	%p104, %rd331, %rd81;
	selp.b64 	%rd332, 0, %rd81, %p104;
	sub.s64 	%rd401, %rd331, %rd332;
	cvt.u32.u64 	%r33, %rd399;
	add.s32 	%r34, %r33, 7;
	shr.u64 	%rd333, %rd15, %r34;
	and.b64  	%rd334, %rd333, 1;
	setp.eq.b64 	%p105, %rd334, 1;
	not.pred 	%p106, %p105;
	@%p106 bra 	$L__BB5_35;
	add.s64 	%rd335, %rd401, 1;
	setp.lt.u64 	%p107, %rd335, %rd81;
	selp.b64 	%rd336, 0, %rd81, %p107;
	sub.s64 	%rd401, %rd335, %rd336;
$L__BB5_35:
	shl.b64 	%rd337, %rd401, 1;
	setp.lt.u64 	%p108, %rd337, %rd81;
	selp.b64 	%rd338, 0, %rd81, %p108;
	sub.s64 	%rd402, %rd337, %rd338;
	add.s32 	%r36, %r33, 6;
	shr.u64 	%rd339, %rd15, %r36;
	and.b64  	%rd340, %rd339, 1;
	setp.eq.b64 	%p109, %rd340, 1;
	not.pred 	%p110, %p109;
	@%p110 bra 	$L__BB5_37;
	add.s64 	%rd341, %rd402, 1;
	setp.lt.u64 	%p111, %rd341, %rd81;
	selp.b64 	%rd342, 0, %rd81, %p111;
	sub.s64 	%rd402, %rd341, %rd342;
$L__BB5_37:
	shl.b64 	%rd343, %rd402, 1;
	setp.lt.u64 	%p112, %rd343, %rd81;
	selp.b64 	%rd344, 0, %rd81, %p112;
	sub.s64 	%rd403, %rd343, %rd344;
	add.s32 	%r38, %r33, 5;
	shr.u64 	%rd345, %rd15, %r38;
	and.b64  	%rd346, %rd345, 1;
	setp.eq.b64 	%p113, %rd346, 1;
	not.pred 	%p114, %p113;
	@%p114 bra 	$L__BB5_39;
	add.s64 	%rd347, %rd403, 1;
	setp.lt.u64 	%p115, %rd347, %rd81;
	selp.b64 	%rd348, 0, %rd81, %p115;
	sub.s64 	%rd403, %rd347, %rd348;
$L__BB5_39:
	shl.b64 	%rd349, %rd403, 1;
	setp.lt.u64 	%p116, %rd349, %rd81;
	selp.b64 	%rd350, 0, %rd81, %p116;
	sub.s64 	%rd404, %rd349, %rd350;
	add.s32 	%r40, %r33, 4;
	shr.u64 	%rd351, %rd15, %r40;
	and.b64  	%rd352, %rd351, 1;
	setp.eq.b64 	%p117, %rd352, 1;
	not.pred 	%p118, %p117;
	@%p118 bra 	$L__BB5_41;
	add.s64 	%rd353, %rd404, 1;
	setp.lt.u64 	%p119, %rd353, %rd81;
	selp.b64 	%rd354, 0, %rd81, %p119;
	sub.s64 	%rd404, %rd353, %rd354;
$L__BB5_41:
	shl.b64 	%rd355, %rd404, 1;
	setp.lt.u64 	%p120, %rd355, %rd81;
	selp.b64 	%rd356, 0, %rd81, %p120;
	sub.s64 	%rd405, %rd355, %rd356;
	add.s32 	%r42, %r33, 3;
	shr.u64 	%rd357, %rd15, %r42;
	and.b64  	%rd358, %rd357, 1;
	setp.eq.b64 	%p121, %rd358, 1;
	not.pred 	%p122, %p121;
	@%p122 bra 	$L__BB5_43;
	add.s64 	%rd359, %rd405, 1;
	setp.lt.u64 	%p123, %rd359, %rd81;
	selp.b64 	%rd360, 0, %rd81, %p123;
	sub.s64 	%rd405, %rd359, %rd360;
$L__BB5_43:
	shl.b64 	%rd361, %rd405, 1;
	setp.lt.u64 	%p124, %rd361, %rd81;
	selp.b64 	%rd362, 0, %rd81, %p124;
	sub.s64 	%rd406, %rd361, %rd362;
	add.s32 	%r44, %r33, 2;
	shr.u64 	%rd363, %rd15, %r44;
	and.b64  	%rd364, %rd363, 1;
	setp.eq.b64 	%p125, %rd364, 1;
	not.pred 	%p126, %p125;
	@%p126 bra 	$L__BB5_45;
	add.s64 	%rd365, %rd406, 1;
	setp.lt.u64 	%p127, %rd365, %rd81;
	selp.b64 	%rd366, 0, %rd81, %p127;
	sub.s64 	%rd406, %rd365, %rd366;
$L__BB5_45:
	shl.b64 	%rd367, %rd406, 1;
	setp.lt.u64 	%p128, %rd367, %rd81;
	selp.b64 	%rd368, 0, %rd81, %p128;
	sub.s64 	%rd407, %rd367, %rd368;
	add.s32 	%r46, %r33, 1;
	shr.u64 	%rd369, %rd15, %r46;
	and.b64  	%rd370, %rd369, 1;
	setp.eq.b64 	%p129, %rd370, 1;
	not.pred 	%p130, %p129;
	@%p130 bra 	$L__BB5_47;
	add.s64 	%rd371, %rd407, 1;
	setp.lt.u64 	%p131, %rd371, %rd81;
	selp.b64 	%rd372, 0, %rd81, %p131;
	sub.s64 	%rd407, %rd371, %rd372;
$L__BB5_47:
	shl.b64 	%rd373, %rd407, 1;
	setp.lt.u64 	%p132, %rd373, %rd81;
	selp.b64 	%rd374, 0, %rd81, %p132;
	sub.s64 	%rd400, %rd373, %rd374;
	shr.u64 	%rd375, %rd15, %r33;
	and.b64  	%rd376, %rd375, 1;
	setp.eq.b64 	%p133, %rd376, 1;
	not.pred 	%p134, %p133;
	@%p134 bra 	$L__BB5_49;
	add.s64 	%rd377, %rd400, 1;
	setp.lt.u64 	%p135, %rd377, %rd81;
	selp.b64 	%rd378, 0, %rd81, %p135;
	sub.s64 	%rd400, %rd377, %rd378;
$L__BB5_49:
	add.s64 	%rd399, %rd399, -8;
	add.s32 	%r58, %r58, -8;
	setp.ne.s32 	%p136, %r58, -64;
	@%p136 bra 	$L__BB5_33;
	bra.uni 	$L__BB5_53;
$L__BB5_50:
	or.b64  	%rd379, %rd15, %rd81;
	and.b64  	%rd380, %rd379, -4294967296;
	setp.ne.s64 	%p137, %rd380, 0;
	@%p137 bra 	$L__BB5_52;
	cvt.u32.u64 	%r48, %rd81;
	cvt.u32.u64 	%r49, %rd15;
	rem.u32 	%r50, %r49, %r48;
	cvt.u64.u32 	%rd400, %r50;
	bra.uni 	$L__BB5_53;
$L__BB5_52:
	rem.u64 	%rd400, %rd15, %rd81;
$L__BB5_53:
	or.b64  	%rd381, %rd2, %rd81;
	and.b64  	%rd382, %rd381, -4294967296;
	setp.ne.s64 	%p138, %rd382, 0;
	@%p138 bra 	$L__BB5_55;
	cvt.u32.u64 	%r51, %rd81;
	cvt.u32.u64 	%r52, %rd2;
	rem.u32 	%r53, %r52, %r51;
	cvt.u64.u32 	%rd410, %r53;
	bra.uni 	$L__BB5_56;
$L__BB5_55:
	rem.u64 	%rd410, %rd2, %rd81;
$L__BB5_56:
	add.s64 	%rd383, %rd410, %rd400;
	setp.lt.u64 	%p139, %rd383, %rd81;
	selp.b64 	%rd384, 0, %rd81, %p139;
	sub.s64 	%rd411, %rd383, %rd384;
$L__BB5_57:
	st.global.u64 	[%rd1], %rd411;
$L__BB5_58:
	ret;

}
	// .globl	ntt_forward_batched
.visible .entry ntt_forward_batched(
	.param .u64 .ptr .align 1 ntt_forward_batched_param_0,
	.param .u64 .ptr .align 1 ntt_forward_batched_param_1,
	.param .u64 .ptr .align 1 ntt_forward_batched_param_2,
	.param .u32 ntt_forward_batched_param_3,
	.param .u32 ntt_forward_batched_param_4,
	.param .u32 ntt_forward_batched_param_5,
	.param .u32 ntt_forward_batched_param_6
)
{
	.reg .pred 	%p<145>;
	.reg .b32 	%r<72>;
	.reg .b64 	%rd<434>;

	ld.param.u64 	%rd82, [ntt_forward_batched_param_0];
	ld.param.u64 	%rd83, [ntt_forward_batched_param_1];
	ld.param.u64 	%rd84, [ntt_forward_batched_param_2];
	ld.param.u32 	%r7, [ntt_forward_batched_param_3];
	ld.param.u32 	%r9, [ntt_forward_batched_param_4];
	ld.param.u32 	%r8, [ntt_forward_batched_param_6];
	mov.u32 	%r10, %ctaid.x;
	mov.u32 	%r11, %ntid.x;
	mov.u32 	%r12, %tid.x;
	mad.lo.s32 	%r1, %r10, %r11, %r12;
	mov.u32 	%r2, %ctaid.y;
	shr.u32 	%r13, %r7, 1;
	setp.ge.u32 	%p1, %r1, %r13;
	setp.ge.u32 	%p2, %r2, %r9;
	or.pred  	%p3, %p1, %p2;
	@%p3 bra 	$L__BB6_58;
	cvta.to.global.u64 	%rd85, %rd84;
	cvta.to.global.u64 	%rd86, %rd83;
	cvta.to.global.u64 	%rd87, %rd82;
	mul.wide.u32 	%rd88, %r2, 8;
	add.s64 	%rd89, %rd85, %rd88;
	ld.global.u64 	%rd1, [%rd89];
	mul.lo.s32 	%r14, %r7, %r2;
	cvt.u64.u32 	%rd90, %r14;
	mul.wide.u32 	%rd91, %r14, 8;
	add.s64 	%rd92, %rd87, %rd91;
	shl.b32 	%r15, %r8, 1;
	div.u32 	%r16, %r1, %r8;
	mul.lo.s32 	%r17, %r16, %r8;
	sub.s32 	%r18, %r1, %r17;
	mad.lo.s32 	%r19, %r16, %r15, %r18;
	add.s32 	%r20, %r19, %r8;
	div.u32 	%r21, %r7, %r15;
	mul.lo.s32 	%r22, %r21, %r18;
	cvt.u64.u32 	%rd93, %r22;
	add.s64 	%rd94, %rd93, %rd90;
	shl.b64 	%rd95, %rd94, 3;
	add.s64 	%rd96, %rd86, %rd95;
	ld.global.u64 	%rd97, [%rd96];
	mul.wide.u32 	%rd98, %r19, 8;
	add.s64 	%rd2, %rd92, %rd98;
	ld.global.u64 	%rd3, [%rd2];
	mul.wide.u32 	%rd99, %r20, 8;
	add.s64 	%rd4, %rd92, %rd99;
	ld.global.u64 	%rd100, [%rd4];
	mul.lo.s64 	%rd5, %rd100, %rd97;
	mul.hi.u64 	%rd6, %rd97, %rd100;
	setp.ne.s64 	%p4, %rd6, 0;
	@%p4 bra 	$L__BB6_5;
	or.b64  	%rd401, %rd5, %rd1;
	and.b64  	%rd402, %rd401, -4294967296;
	setp.ne.s64 	%p142, %rd402, 0;
	@%p142 bra 	$L__BB6_4;
	cvt.u32.u64 	%r67, %rd1;
	cvt.u32.u64 	%r68, %rd5;
	rem.u32 	%r69, %r68, %r67;
	cvt.u64.u32 	%rd433, %r69;
	bra.uni 	$L__BB6_57;
$L__BB6_4:
	rem.u64 	%rd433, %rd5, %rd1;
	bra.uni 	$L__BB6_57;
$L__BB6_5:
	rem.u64 	%rd9, 4294967296, %rd1;
	mul.hi.u64 	%rd101, %rd9, %rd9;
	setp.ne.s64 	%p5, %rd101, 0;
	@%p5 bra 	$L__BB6_9;
	mul.lo.s64 	%rd10, %rd9, %rd9;
	or.b64  	%rd292, %rd10, %rd1;
	and.b64  	%rd293, %rd292, -4294967296;
	setp.ne.s64 	%p70, %rd293, 0;
	@%p70 bra 	$L__BB6_8;
	cvt.u32.u64 	%r23, %rd1;
	cvt.u32.u64 	%r24, %rd10;
	rem.u32 	%r25, %r24, %r23;
	cvt.u64.u32 	%rd409, %r25;
	bra.uni 	$L__BB6_10;
$L__BB6_8:
	rem.u64 	%rd409, %rd10, %rd1;
	bra.uni 	$L__BB6_10;
$L__BB6_9:
	setp.gt.u64 	%p6, %rd1, 2;
	shl.b64 	%rd102, %rd1, 1;
	sub.s64 	%rd103, 4, %rd102;
	selp.b64 	%rd104, 4, %rd103, %p6;
	setp.lt.u64 	%p7, %rd104, %rd1;
	selp.b64 	%rd105, 0, %rd1, %p7;
	sub.s64 	%rd106, %rd104, %rd105;
	shl.b64 	%rd107, %rd106, 1;
	setp.lt.u64 	%p8, %rd107, %rd1;
	selp.b64 	%rd108, 0, %rd1, %p8;
	sub.s64 	%rd109, %rd107, %rd108;
	shl.b64 	%rd110, %rd109, 1;
	setp.lt.u64 	%p9, %rd110, %rd1;
	selp.b64 	%rd111, 0, %rd1, %p9;
	sub.s64 	%rd112, %rd110, %rd111;
	shl.b64 	%rd113, %rd112, 1;
	setp.lt.u64 	%p10, %rd113, %rd1;
	selp.b64 	%rd114, 0, %rd1, %p10;
	sub.s64 	%rd115, %rd113, %rd114;
	shl.b64 	%rd116, %rd115, 1;
	setp.lt.u64 	%p11, %rd116, %rd1;
	selp.b64 	%rd117, 0, %rd1, %p11;
	sub.s64 	%rd118, %rd116, %rd117;
	shl.b64 	%rd119, %rd118, 1;
	setp.lt.u64 	%p12, %rd119, %rd1;
	selp.b64 	%rd120, 0, %rd1, %p12;
	sub.s64 	%rd121, %rd119, %rd120;
	shl.b64 	%rd122, %rd121, 1;
	setp.lt.u64 	%p13, %rd122, %rd1;
	selp.b64 	%rd123, 0, %rd1, %p13;
	sub.s64 	%rd124, %rd122, %rd123;
	shl.b64 	%rd125, %rd124, 1;
	setp.lt.u64 	%p14, %rd125, %rd1;
	selp.b64 	%rd126, 0, %rd1, %p14;
	sub.s64 	%rd127, %rd125, %rd126;
	shl.b64 	%rd128, %rd127, 1;
	setp.lt.u64 	%p15, %rd128, %rd1;
	selp.b64 	%rd129, 0, %rd1, %p15;
	sub.s64 	%rd130, %rd128, %rd129;
	shl.b64 	%rd131, %rd130, 1;
	setp.lt.u64 	%p16, %rd131, %rd1;
	selp.b64 	%rd132, 0, %rd1, %p16;
	sub.s64 	%rd133, %rd131, %rd132;
	shl.b64 	%rd134, %rd133, 1;
	setp.lt.u64 	%p17, %rd134, %rd1;
	selp.b64 	%rd135, 0, %rd1, %p17;
	sub.s64 	%rd136, %rd134, %rd135;
	shl.b64 	%rd137, %rd136, 1;
	setp.lt.u64 	%p18, %rd137, %rd1;
	selp.b64 	%rd138, 0, %rd1, %p18;
	sub.s64 	%rd139, %rd137, %rd138;
	shl.b64 	%rd140, %rd139, 1;
	setp.lt.u64 	%p19, %rd140, %rd1;
	selp.b64 	%rd141, 0, %rd1, %p19;
	sub.s64 	%rd142, %rd140, %rd141;
	shl.b64 	%rd143, %rd142, 1;
	setp.lt.u64 	%p20, %rd143, %rd1;
	selp.b64 	%rd144, 0, %rd1, %p20;
	sub.s64 	%rd145, %rd143, %rd144;
	shl.b64 	%rd146, %rd145, 1;
	setp.lt.u64 	%p21, %rd146, %rd1;
	selp.b64 	%rd147, 0, %rd1, %p21;
	sub.s64 	%rd148, %rd146, %rd147;
	shl.b64 	%rd149, %rd148, 1;
	setp.lt.u64 	%p22, %rd149, %rd1;
	selp.b64 	%rd150, 0, %rd1, %p22;
	sub.s64 	%rd151, %rd149, %rd150;
	shl.b64 	%rd152, %rd151, 1;
	setp.lt.u64 	%p23, %rd152, %rd1;
	selp.b64 	%rd153, 0, %rd1, %p23;
	sub.s64 	%rd154, %rd152, %rd153;
	shl.b64 	%rd155, %rd154, 1;
	setp.lt.u64 	%p24, %rd155, %rd1;
	selp.b64 	%rd156, 0, %rd1, %p24;
	sub.s64 	%rd157, %rd155, %rd156;
	shl.b64 	%rd158, %rd157, 1;
	setp.lt.u64 	%p25, %rd158, %rd1;
	selp.b64 	%rd159, 0, %rd1, %p25;
	sub.s64 	%rd160, %rd158, %rd159;
	shl.b64 	%rd161, %rd160, 1;
	setp.lt.u64 	%p26, %rd161, %rd1;
	selp.b64 	%rd162, 0, %rd1, %p26;
	sub.s64 	%rd163, %rd161, %rd162;
	shl.b64 	%rd164, %rd163, 1;
	setp.lt.u64 	%p27, %rd164, %rd1;
	selp.b64 	%rd165, 0, %rd1, %p27;
	sub.s64 	%rd166, %rd164, %rd165;
	shl.b64 	%rd167, %rd166, 1;
	setp.lt.u64 	%p28, %rd167, %rd1;
	selp.b64 	%rd168, 0, %rd1, %p28;
	sub.s64 	%rd169, %rd167, %rd168;
	shl.b64 	%rd170, %rd169, 1;
	setp.lt.u64 	%p29, %rd170, %rd1;
	selp.b64 	%rd171, 0, %rd1, %p29;
	sub.s64 	%rd172, %rd170, %rd171;
	shl.b64 	%rd173, %rd172, 1;
	setp.lt.u64 	%p30, %rd173, %rd1;
	selp.b64 	%rd174, 0, %rd1, %p30;
	sub.s64 	%rd175, %rd173, %rd174;
	shl.b64 	%rd176, %rd175, 1;
	setp.lt.u64 	%p31, %rd176, %rd1;
	selp.b64 	%rd177, 0, %rd1, %p31;
	sub.s64 	%rd178, %rd176, %rd177;
	shl.b64 	%rd179, %rd178, 1;
	setp.lt.u64 	%p32, %rd179, %rd1;
	selp.b64 	%rd180, 0, %rd1, %p32;
	sub.s64 	%rd181, %rd179, %rd180;
	shl.b64 	%rd182, %rd181, 1;
	setp.lt.u64 	%p33, %rd182, %rd1;
	selp.b64 	%rd183, 0, %rd1, %p33;
	sub.s64 	%rd184, %rd182, %rd183;
	shl.b64 	%rd185, %rd184, 1;
	setp.lt.u64 	%p34, %rd185, %rd1;
	selp.b64 	%rd186, 0, %rd1, %p34;
	sub.s64 	%rd187, %rd185, %rd186;
	shl.b64 	%rd188, %rd187, 1;
	setp.lt.u64 	%p35, %rd188, %rd1;
	selp.b64 	%rd189, 0, %rd1, %p35;
	sub.s64 	%rd190, %rd188, %rd189;
	shl.b64 	%rd191, %rd190, 1;
	setp.lt.u64 	%p36, %rd191, %rd1;
	selp.b64 	%rd192, 0, %rd1, %p36;
	sub.s64 	%rd193, %rd191, %rd192;
	shl.b64 	%rd194, %rd193, 1;
	setp.lt.u64 	%p37, %rd194, %rd1;
	selp.b64 	%rd195, 0, %rd1, %p37;
	sub.s64 	%rd196, %rd194, %rd195;
	shl.b64 	%rd197, %rd196, 1;
	setp.lt.u64 	%p38, %rd197, %rd1;
	selp.b64 	%rd198, 0, %rd1, %p38;
	sub.s64 	%rd199, %rd197, %rd198;
	shl.b64 	%rd200, %rd199, 1;
	setp.lt.u64 	%p39, %rd200, %rd1;
	selp.b64 	%rd201, 0, %rd1, %p39;
	sub.s64 	%rd202, %rd200, %rd201;
	shl.b64 	%rd203, %rd202, 1;
	setp.lt.u64 	%p40, %rd203, %rd1;
	selp.b64 	%rd204, 0, %rd1, %p40;
	sub.s64 	%rd205, %rd203, %rd204;
	shl.b64 	%rd206, %rd205, 1;
	setp.lt.u64 	%p41, %rd206, %rd1;
	selp.b64 	%rd207, 0, %rd1, %p41;
	sub.s64 	%rd208, %rd206, %rd207;
	shl.b64 	%rd209, %rd208, 1;
	setp.lt.u64 	%p42, %rd209, %rd1;
	selp.b64 	%rd210, 0, %rd1, %p42;
	sub.s64 	%rd211, %rd209, %rd210;
	shl.b64 	%rd212, %rd211, 1;
	setp.lt.u64 	%p43, %rd212, %rd1;
	selp.b64 	%rd213, 0, %rd1, %p43;
	sub.s64 	%rd214, %rd212, %rd213;
	shl.b64 	%rd215, %rd214, 1;
	setp.lt.u64 	%p44, %rd215, %rd1;
	selp.b64 	%rd216, 0, %rd1, %p44;
	sub.s64 	%rd217, %rd215, %rd216;
	shl.b64 	%rd218, %rd217, 1;
	setp.lt.u64 	%p45, %rd218, %rd1;
	selp.b64 	%rd219, 0, %rd1, %p45;
	sub.s64 	%rd220, %rd218, %rd219;
	shl.b64 	%rd221, %rd220, 1;
	setp.lt.u64 	%p46, %rd221, %rd1;
	selp.b64 	%rd222, 0, %rd1, %p46;
	sub.s64 	%rd223, %rd221, %rd222;
	shl.b64 	%rd224, %rd223, 1;
	setp.lt.u64 	%p47, %rd224, %rd1;
	selp.b64 	%rd225, 0, %rd1, %p47;
	sub.s64 	%rd226, %rd224, %rd225;
	shl.b64 	%rd227, %rd226, 1;
	setp.lt.u64 	%p48, %rd227, %rd1;
	selp.b64 	%rd228, 0, %rd1, %p48;
	sub.s64 	%rd229, %rd227, %rd228;
	shl.b64 	%rd230, %rd229, 1;
	setp.lt.u64 	%p49, %rd230, %rd1;
	selp.b64 	%rd231, 0, %rd1, %p49;
	sub.s64 	%rd232, %rd230, %rd231;
	shl.b64 	%rd233, %rd232, 1;
	setp.lt.u64 	%p50, %rd233, %rd1;
	selp.b64 	%rd234, 0, %rd1, %p50;
	sub.s64 	%rd235, %rd233, %rd234;
	shl.b64 	%rd236, %rd235, 1;
	setp.lt.u64 	%p51, %rd236, %rd1;
	selp.b64 	%rd237, 0, %rd1, %p51;
	sub.s64 	%rd238, %rd236, %rd237;
	shl.b64 	%rd239, %rd238, 1;
	setp.lt.u64 	%p52, %rd239, %rd1;
	selp.b64 	%rd240, 0, %rd1, %p52;
	sub.s64 	%rd241, %rd239, %rd240;
	shl.b64 	%rd242, %rd241, 1;
	setp.lt.u64 	%p53, %rd242, %rd1;
	selp.b64 	%rd243, 0, %rd1, %p53;
	sub.s64 	%rd244, %rd242, %rd243;
	shl.b64 	%rd245, %rd244, 1;
	setp.lt.u64 	%p54, %rd245, %rd1;
	selp.b64 	%rd246, 0, %rd1, %p54;
	sub.s64 	%rd247, %rd245, %rd246;
	shl.b64 	%rd248, %rd247, 1;
	setp.lt.u64 	%p55, %rd248, %rd1;
	selp.b64 	%rd249, 0, %rd1, %p55;
	sub.s64 	%rd250, %rd248, %rd249;
	shl.b64 	%rd251, %rd250, 1;
	setp.lt.u64 	%p56, %rd251, %rd1;
	selp.b64 	%rd252, 0, %rd1, %p56;
	sub.s64 	%rd253, %rd251, %rd252;
	shl.b64 	%rd254, %rd253, 1;
	setp.lt.u64 	%p57, %rd254, %rd1;
	selp.b64 	%rd255, 0, %rd1, %p57;
	sub.s64 	%rd256, %rd254, %rd255;
	shl.b64 	%rd257, %rd256, 1;
	setp.lt.u64 	%p58, %rd257, %rd1;
	selp.b64 	%rd258, 0, %rd1, %p58;
	sub.s64 	%rd259, %rd257, %rd258;
	shl.b64 	%rd260, %rd259, 1;
	setp.lt.u64 	%p59, %rd260, %rd1;
	selp.b64 	%rd261, 0, %rd1, %p59;
	sub.s64 	%rd262, %rd260, %rd261;
	shl.b64 	%rd263, %rd262, 1;
	setp.lt.u64 	%p60, %rd263, %rd1;
	selp.b64 	%rd264, 0, %rd1, %p60;
	sub.s64 	%rd265, %rd263, %rd264;
	shl.b64 	%rd266, %rd265, 1;
	setp.lt.u64 	%p61, %rd266, %rd1;
	selp.b64 	%rd267, 0, %rd1, %p61;
	sub.s64 	%rd268, %rd266, %rd267;
	shl.b64 	%rd269, %rd268, 1;
	setp.lt.u64 	%p62, %rd269, %rd1;
	selp.b64 	%rd270, 0, %rd1, %p62;
	sub.s64 	%rd271, %rd269, %rd270;
	shl.b64 	%rd272, %rd271, 1;
	setp.lt.u64 	%p63, %rd272, %rd1;
	selp.b64 	%rd273, 0, %rd1, %p63;
	sub.s64 	%rd274, %rd272, %rd273;
	shl.b64 	%rd275, %rd274, 1;
	setp.lt.u64 	%p64, %rd275, %rd1;
	selp.b64 	%rd276, 0, %rd1, %p64;
	sub.s64 	%rd277, %rd275, %rd276;
	shl.b64 	%rd278, %rd277, 1;
	setp.lt.u64 	%p65, %rd278, %rd1;
	selp.b64 	%rd279, 0, %rd1, %p65;
	sub.s64 	%rd280, %rd278, %rd279;
	shl.b64 	%rd281, %rd280, 1;
	setp.lt.u64 	%p66, %rd281, %rd1;
	selp.b64 	%rd282, 0, %rd1, %p66;
	sub.s64 	%rd283, %rd281, %rd282;
	shl.b64 	%rd284, %rd283, 1;
	setp.lt.u64 	%p67, %rd284, %rd1;
	selp.b64 	%rd285, 0, %rd1, %p67;
	sub.s64 	%rd286, %rd284, %rd285;
	shl.b64 	%rd287, %rd286, 1;
	setp.lt.u64 	%p68, %rd287, %rd1;
	selp.b64 	%rd288, 0, %rd1, %p68;
	sub.s64 	%rd289, %rd287, %rd288;
	shl.b64 	%rd290, %rd289, 1;
	setp.lt.u64 	%p69, %rd290, %rd1;
	selp.b64 	%rd291, 0, %rd1, %p69;
	sub.s64 	%rd409, %rd290, %rd291;
$L__BB6_10:
	or.b64  	%rd294, %rd6, %rd1;
	and.b64  	%rd295, %rd294, -4294967296;
	setp.ne.s64 	%p71, %rd295, 0;
	@%p71 bra 	$L__BB6_12;
	cvt.u32.u64 	%r26, %rd1;
	cvt.u32.u64 	%r27, %rd6;
	rem.u32 	%r28, %r27, %r26;
	cvt.u64.u32 	%rd410, %r28;
	bra.uni 	$L__BB6_13;
$L__BB6_12:
	rem.u64 	%rd410, %rd6, %rd1;
$L__BB6_13:
	mul.lo.s64 	%rd18, %rd410, %rd409;
	mul.hi.u64 	%rd19, %rd410, %rd409;
	setp.eq.s64 	%p72, %rd19, 0;
	@%p72 bra 	$L__BB6_50;
	mov.b64 	%rd422, 0;
	mov.b64 	%rd411, 56;
	mov.b32 	%r70, 0;
$L__BB6_15:
	shl.b64 	%rd298, %rd422, 1;
	setp.lt.u64 	%p73, %rd298, %rd1;
	selp.b64 	%rd299, 0, %rd1, %p73;
	sub.s64 	%rd413, %rd298, %rd299;
	cvt.u32.u64 	%r30, %rd411;
	add.s32 	%r31, %r30, 7;
	shr.u64 	%rd300, %rd19, %r31;
	and.b64  	%rd301, %rd300, 1;
	setp.eq.b64 	%p74, %rd301, 1;
	not.pred 	%p75, %p74;
	@%p75 bra 	$L__BB6_17;
	add.s64 	%rd302, %rd413, 1;
	setp.lt.u64 	%p76, %rd302, %rd1;
	selp.b64 	%rd303, 0, %rd1, %p76;
	sub.s64 	%rd413, %rd302, %rd303;
$L__BB6_17:
	shl.b64 	%rd304, %rd413, 1;
	setp.lt.u64 	%p77, %rd304, %rd1;
	selp.b64 	%rd305, 0, %rd1, %p77;
	sub.s64 	%rd414, %rd304, %rd305;
	add.s32 	%r33, %r30, 6;
	shr.u64 	%rd306, %rd19, %r33;
	and.b64  	%rd307, %rd306, 1;
	setp.eq.b64 	%p78, %rd307, 1;
	not.pred 	%p79, %p78;
	@%p79 bra 	$L__BB6_19;
	add.s64 	%rd308, %rd414, 1;
	setp.lt.u64 	%p80, %rd308, %rd1;
	selp.b64 	%rd309, 0, %rd1, %p80;
	sub.s64 	%rd414, %rd308, %rd309;
$L__BB6_19:
	shl.b64 	%rd310, %rd414, 1;
	setp.lt.u64 	%p81, %rd310, %rd1;
	selp.b64 	%rd311, 0, %rd1, %p81;
	sub.s64 	%rd415, %rd310, %rd311;
	add.s32 	%r35, %r30, 5;
	shr.u64 	%rd312, %rd19, %r35;
	and.b64  	%rd313, %rd312, 1;
	setp.eq.b64 	%p82, %rd313, 1;
	not.pred 	%p83, %p82;
	@%p83 bra 	$L__BB6_21;
	add.s64 	%rd314, %rd415, 1;
	setp.lt.u64 	%p84, %rd314, %rd1;
	selp.b64 	%rd315, 0, %rd1, %p84;
	sub.s64 	%rd415, %rd314, %rd315;
$L__BB6_21:
	shl.b64 	%rd316, %rd415, 1;
	setp.lt.u64 	%p85, %rd316, %rd1;
	selp.b64 	%rd317, 0, %rd1, %p85;
	sub.s64 	%rd416, %rd316, %rd317;
	add.s32 	%r37, %r30, 4;
	shr.u64 	%rd318, %rd19, %r37;
	and.b64  	%rd319, %rd318, 1;
	setp.eq.b64 	%p86, %rd319, 1;
	not.pred 	%p87, %p86;
	@%p87 bra 	$L__BB6_23;
	add.s64 	%rd320, %rd416, 1;
	setp.lt.u64 	%p88, %rd320, %rd1;
	selp.b64 	%rd321, 0, %rd1, %p88;
	sub.s64 	%rd416, %rd320, %rd321;
$L__BB6_23:
	shl.b64 	%rd322, %rd416, 1;
	setp.lt.u64 	%p89, %rd322, %rd1;
	selp.b64 	%rd323, 0, %rd1, %p89;
	sub.s64 	%rd417, %rd322, %rd323;
	add.s32 	%r39, %r30, 3;
	shr.u64 	%rd324, %rd19, %r39;
	and.b64  	%rd325, %rd324, 1;
	setp.eq.b64 	%p90, %rd325, 1;
	not.pred 	%p91, %p90;
	@%p91 bra 	$L__BB6_25;
	add.s64 	%rd326, %rd417, 1;
	setp.lt.u64 	%p92, %rd326, %rd1;
	selp.b64 	%rd327, 0, %rd1, %p92;
	sub.s64 	%rd417, %rd326, %rd327;
$L__BB6_25:
	shl.b64 	%rd328, %rd417, 1;
	setp.lt.u64 	%p93, %rd328, %rd1;
	selp.b64 	%rd329, 0, %rd1, %p93;
	sub.s64 	%rd418, %rd328, %rd329;
	add.s32 	%r41, %r30, 2;
	shr.u64 	%rd330, %rd19, %r41;
	and.b64  	%rd331, %rd330, 1;
	setp.eq.b64 	%p94, %rd331, 1;
	not.pred 	%p95, %p94;
	@%p95 bra 	$L__BB6_27;
	add.s64 	%rd332, %rd418, 1;
	setp.lt.u64 	%p96, %rd332, %rd1;
	selp.b64 	%rd333, 0, %rd1, %p96;
	sub.s64 	%rd418, %rd332, %rd333;
$L__BB6_27:
	shl.b64 	%rd334, %rd418, 1;
	setp.lt.u64 	%p97, %rd334, %rd1;
	selp.b64 	%rd335, 0, %rd1, %p97;
	sub.s64 	%rd419, %rd334, %rd335;
	add.s32 	%r43, %r30, 1;
	shr.u64 	%rd336, %rd19, %r43;
	and.b64  	%rd337, %rd336, 1;
	setp.eq.b64 	%p98, %rd337, 1;
	not.pred 	%p99, %p98;
	@%p99 bra 	$L__BB6_29;
	add.s64 	%rd338, %rd419, 1;
	setp.lt.u64 	%p100, %rd338, %rd1;
	selp.b64 	%rd339, 0, %rd1, %p100;
	sub.s64 	%rd419, %rd338, %rd339;
$L__BB6_29:
	shl.b64 	%rd340, %rd419, 1;
	setp.lt.u64 	%p101, %rd340, %rd1;
	selp.b64 	%rd341, 0, %rd1, %p101;
	sub.s64 	%rd422, %rd340, %rd341;
	shr.u64 	%rd342, %rd19, %r30;
	and.b64  	%rd343, %rd342, 1;
	setp.eq.b64 	%p102, %rd343, 1;
	not.pred 	%p103, %p102;
	@%p103 bra 	$L__BB6_31;
	add.s64 	%rd344, %rd422, 1;
	setp.lt.u64 	%p104, %rd344, %rd1;
	selp.b64 	%rd345, 0, %rd1, %p104;
	sub.s64 	%rd422, %rd344, %rd345;
$L__BB6_31:
	add.s64 	%rd411, %rd411, -8;
	add.s32 	%r70, %r70, -8;
	setp.ne.s32 	%p105, %r70, -64;
	@%p105 bra 	$L__BB6_15;
	mov.b64 	%rd421, 56;
	mov.b32 	%r71, 0;
$L__BB6_33:
	shl.b64 	%rd347, %rd422, 1;
	setp.lt.u64 	%p106, %rd347, %rd1;
	selp.b64 	%rd348, 0, %rd1, %p106;
	sub.s64 	%rd423, %rd347, %rd348;
	cvt.u32.u64 	%r46, %rd421;
	add.s32 	%r47, %r46, 7;
	shr.u64 	%rd349, %rd18, %r47;
	and.b64  	%rd350, %rd349, 1;
	setp.eq.b64 	%p107, %rd350, 1;
	not.pred 	%p108, %p107;
	@%p108 bra 	$L__BB6_35;
	add.s64 	%rd351, %rd423, 1;
	setp.lt.u64 	%p109, %rd351, %rd1;
	selp.b64 	%rd352, 0, %rd1, %p109;
	sub.s64 	%rd423, %rd351, %rd352;
$L__BB6_35:
	shl.b64 	%rd353, %rd423, 1;
	setp.lt.u64 	%p110, %rd353, %rd1;
	selp.b64 	%rd354, 0, %rd1, %p110;
	sub.s64 	%rd424, %rd353, %rd354;
	add.s32 	%r49, %r46, 6;
	shr.u64 	%rd355, %rd18, %r49;
	and.b64  	%rd356, %rd355, 1;
	setp.eq.b64 	%p111, %rd356, 1;
	not.pred 	%p112, %p111;
	@%p112 bra 	$L__BB6_37;
	add.s64 	%rd357, %rd424, 1;
	setp.lt.u64 	%p113, %rd357, %rd1;
	selp.b64 	%rd358, 0, %rd1, %p113;
	sub.s64 	%rd424, %rd357, %rd358;
$L__BB6_37:
	shl.b64 	%rd359, %rd424, 1;
	setp.lt.u64 	%p114, %rd359, %rd1;
	selp.b64 	%rd360, 0, %rd1, %p114;
	sub.s64 	%rd425, %rd359, %rd360;
	add.s32 	%r51, %r46, 5;
	shr.u64 	%rd361, %rd18, %r51;
	and.b64  	%rd362, %rd361, 1;
	setp.eq.b64 	%p115, %rd362, 1;
	not.pred 	%p116, %p115;
	@%p116 bra 	$L__BB6_39;
	add.s64 	%rd363, %rd425, 1;
	setp.lt.u64 	%p117, %rd363, %rd1;
	selp.b64 	%rd364, 0, %rd1, %p117;
	sub.s64 	%rd425, %rd363, %rd364;
$L__BB6_39:
	shl.b64 	%rd365, %rd425, 1;
	setp.lt.u64 	%p118, %rd365, %rd1;
	selp.b64 	%rd366, 0, %rd1, %p118;
	sub.s64 	%rd426, %rd365, %rd366;
	add.s32 	%r53, %r46, 4;
	shr.u64 	%rd367, %rd18, %r53;
	and.b64  	%rd368, %rd367, 1;
	setp.eq.b64 	%p119, %rd368, 1;
	not.pred 	%p120, %p119;
	@%p120 bra 	$L__BB6_41;
	add.s64 	%rd369, %rd426, 1;
	setp.lt.u64 	%p121, %rd369, %rd1;
	selp.b64 	%rd370, 0, %rd1, %p121;
	sub.s64 	%rd426, %rd369, %rd370;
$L__BB6_41:
	shl.b64 	%rd371, %rd426, 1;
	setp.lt.u64 	%p122, %rd371, %rd1;
	selp.b64 	%rd372, 0, %rd1, %p122;
	sub.s64 	%rd427, %rd371, %rd372;
	add.s32 	%r55, %r46, 3;
	shr.u64 	%rd373, %rd18, %r55;
	and.b64  	%rd374, %rd373, 1;
	setp.eq.b64 	%p123, %rd374, 1;
	not.pred 	%p124, %p123;
	@%p124 bra 	$L__BB6_43;
	add.s64 	%rd375, %rd427, 1;
	setp.lt.u64 	%p125, %rd375, %rd1;
	selp.b64 	%rd376, 0, %rd1, %p125;
	sub.s64 	%rd427, %rd375, %rd376;
$L__BB6_43:
	shl.b64 	%rd377, %rd427, 1;
	setp.lt.u64 	%p126, %rd377, %rd1;
	selp.b64 	%rd378, 0, %rd1, %p126;
	sub.s64 	%rd428, %rd377, %rd378;
	add.s32 	%r57, %r46, 2;
	shr.u64 	%rd379, %rd18, %r57;
	and.b64  	%rd380, %rd379, 1;
	setp.eq.b64 	%p127, %rd380, 1;
	not.pred 	%p128, %p127;
	@%p128 bra 	$L__BB6_45;
	add.s64 	%rd381, %rd428, 1;
	setp.lt.u64 	%p129, %rd381, %rd1;
	selp.b64 	%rd382, 0, %rd1, %p129;
	sub.s64 	%rd428, %rd381, %rd382;
$L__BB6_45:
	shl.b64 	%rd383, %rd428, 1;
	setp.lt.u64 	%p130, %rd383, %rd1;
	selp.b64 	%rd384, 0, %rd1, %p130;
	sub.s64 	%rd429, %rd383, %rd384;
	add.s32 	%r59, %r46, 1;
	shr.u64 	%rd385, %rd18, %r59;
	and.b64  	%rd386, %rd385, 1;
	setp.eq.b64 	%p131, %rd386, 1;
	not.pred 	%p132, %p131;
	@%p132 bra 	$L__BB6_47;
	add.s64 	%rd387, %rd429, 1;
	setp.lt.u64 	%p133, %rd387, %rd1;
	selp.b64 	%rd388, 0, %rd1, %p133;
	sub.s64 	%rd429, %rd387, %rd388;
$L__BB6_47:
	shl.b64 	%rd389, %rd429, 1;
	setp.lt.u64 	%p134, %rd389, %rd1;
	selp.b64 	%rd390, 0, %rd1, %p134;
	sub.s64 	%rd422, %rd389, %rd390;
	shr.u64 	%rd391, %rd18, %r46;
	and.b64  	%rd392, %rd391, 1;
	setp.eq.b64 	%p135, %rd392, 1;
	not.pred 	%p136, %p135;
	@%p136 bra 	$L__BB6_49;
	add.s64 	%rd393, %rd422, 1;
	setp.lt.u64 	%p137, %rd393, %rd1;
	selp.b64 	%rd394, 0, %rd1, %p137;
	sub.s64 	%rd422, %rd393, %rd394;
$L__BB6_49:
	add.s64 	%rd421, %rd421, -8;
	add.s32 	%r71, %r71, -8;
	setp.ne.s32 	%p138, %r71, -64;
	@%p138 bra 	$L__BB6_33;
	bra.uni 	$L__BB6_53;
$L__BB6_50:
	or.b64  	%rd395, %rd18, %rd1;
	and.b64  	%rd396, %rd395, -4294967296;
	setp.ne.s64 	%p139, %rd396, 0;
	@%p139 bra 	$L__BB6_52;
	cvt.u32.u64 	%r61, %rd1;
	cvt.u32.u64 	%r62, %rd18;
	rem.u32 	%r63, %r62, %r61;
	cvt.u64.u32 	%rd422, %r63;
	bra.uni 	$L__BB6_53;
$L__BB6_52:
	rem.u64 	%rd422, %rd18, %rd1;
$L__BB6_53:
	or.b64  	%rd397, %rd5, %rd1;
	and.b64  	%rd398, %rd397, -4294967296;
	setp.ne.s64 	%p140, %rd398, 0;
	@%p140 bra 	$L__BB6_55;
	cvt.u32.u64 	%r64, %rd1;
	cvt.u32.u64 	%r65, %rd5;
	rem.u32 	%r66, %r65, %r64;
	cvt.u64.u32 	%rd432, %r66;
	bra.uni 	$L__BB6_56;
$L__BB6_55:
	rem.u64 	%rd432, %rd5, %rd1;
$L__BB6_56:
	add.s64 	%rd399, %rd432, %rd422;
	setp.lt.u64 	%p141, %rd399, %rd1;
	selp.b64 	%rd400, 0, %rd1, %p141;
	sub.s64 	%rd433, %rd399, %rd400;
$L__BB6_57:
	add.s64 	%rd403, %rd433, %rd3;
	setp.lt.u64 	%p143, %rd403, %rd1;
	selp.b64 	%rd404, 0, %rd1, %p143;
	sub.s64 	%rd405, %rd403, %rd404;
	st.global.u64 	[%rd2], %rd405;
	setp.lt.u64 	%p144, %rd3, %rd433;
	selp.b64 	%rd406, %rd1, 0, %p144;
	sub.s64 	%rd407, %rd3, %rd433;
	add.s64 	%rd408, %rd407, %rd406;
	st.global.u64 	[%rd4], %rd408;
$L__BB6_58:
	ret;

}
	// .globl	ntt_inverse_batched
.visible .entry ntt_inverse_batched(
	.param .u64 .ptr .align 1 ntt_inverse_batched_param_0,
	.param .u64 .ptr .align 1 ntt_inverse_batched_param_1,
	.param .u64 .ptr .align 1 ntt_inverse_batched_param_2,
	.param .u32 ntt_inverse_batched_param_3,
	.param .u32 ntt_inverse_batched_param_4,
	.param .u32 ntt_inverse_batched_param_5,
	.param .u32 ntt_inverse_batched_param_6
)
{
	.reg .pred 	%p<145>;
	.reg .b32 	%r<76>;
	.reg .b64 	%rd<434>;

	ld.param.u64 	%rd80, [ntt_inverse_batched_param_0];
	ld.param.u64 	%rd81, [ntt_inverse_batched_param_1];
	ld.param.u64 	%rd82, [ntt_inverse_batched_param_2];
	ld.param.u32 	%r7, [ntt_inverse_batched_param_3];
	ld.param.u32 	%r9, [ntt_inverse_batched_param_4];
	ld.param.u32 	%r8, [ntt_inverse_batched_param_5];
	mov.u32 	%r10, %ctaid.x;
	mov.u32 	%r11, %ntid.x;
	mov.u32 	%r12, %tid.x;
	mad.lo.s32 	%r1, %r10, %r11, %r12;
	mov.u32 	%r2, %ctaid.y;
	shr.u32 	%r13, %r7, 1;
	setp.ge.u32 	%p1, %r1, %r13;
	setp.ge.u32 	%p2, %r2, %r9;
	or.pred  	%p3, %p1, %p2;
	@%p3 bra 	$L__BB7_58;
	cvta.to.global.u64 	%rd83, %rd82;
	cvta.to.global.u64 	%rd84, %rd81;
	cvta.to.global.u64 	%rd85, %rd80;
	mul.wide.u32 	%rd86, %r2, 8;
	add.s64 	%rd87, %rd83, %rd86;
	ld.global.u64 	%rd1, [%rd87];
	mul.lo.s32 	%r14, %r7, %r2;
	cvt.u64.u32 	%rd88, %r14;
	mul.wide.u32 	%rd89, %r14, 8;
	add.s64 	%rd90, %rd85, %rd89;
	mov.b32 	%r15, 1;
	shl.b32 	%r16, %r15, %r8;
	mov.b32 	%r17, 2;
	shl.b32 	%r18, %r17, %r8;
	shr.u32 	%r19, %r1, %r8;
	add.s32 	%r20, %r16, -1;
	and.b32  	%r21, %r20, %r1;
	mad.lo.s32 	%r22, %r19, %r18, %r21;
	add.s32 	%r23, %r22, %r16;
	add.s32 	%r24, %r8, 1;
	shr.u32 	%r25, %r7, %r24;
	mul.lo.s32 	%r26, %r21, %r25;
	cvt.u64.u32 	%rd91, %r26;
	add.s64 	%rd92, %rd91, %rd88;
	shl.b64 	%rd93, %rd92, 3;
	add.s64 	%rd94, %rd84, %rd93;
	ld.global.u64 	%rd95, [%rd94];
	mul.wide.u32 	%rd96, %r22, 8;
	add.s64 	%rd97, %rd90, %rd96;
	ld.global.u64 	%rd98, [%rd97];
	mul.wide.u32 	%rd99, %r23, 8;
	add.s64 	%rd2, %rd90, %rd99;
	ld.global.u64 	%rd100, [%rd2];
	add.s64 	%rd101, %rd100, %rd98;
	setp.lt.u64 	%p4, %rd101, %rd1;
	selp.b64 	%rd102, 0, %rd1, %p4;
	sub.s64 	%rd103, %rd101, %rd102;
	st.global.u64 	[%rd97], %rd103;
	setp.lt.u64 	%p5, %rd98, %rd100;
	selp.b64 	%rd104, %rd1, 0, %p5;
	sub.s64 	%rd105, %rd98, %rd100;
	add.s64 	%rd106, %rd105, %rd104;
	mul.lo.s64 	%rd3, %rd106, %rd95;
	mul.hi.u64 	%rd4, %rd106, %rd95;
	setp.ne.s64 	%p6, %rd4, 0;
	@%p6 bra 	$L__BB7_5;
	or.b64  	%rd407, %rd3, %rd1;
	and.b64  	%rd408, %rd407, -4294967296;
	setp.ne.s64 	%p144, %rd408, 0;
	@%p144 bra 	$L__BB7_4;
	cvt.u32.u64 	%r71, %rd1;
	cvt.u32.u64 	%r72, %rd3;
	rem.u32 	%r73, %r72, %r71;
	cvt.u64.u32 	%rd433, %r73;
	bra.uni 	$L__BB7_57;
$L__BB7_4:
	rem.u64 	%rd433, %rd3, %rd1;
	bra.uni 	$L__BB7_57;
$L__BB7_5:
	rem.u64 	%rd7, 4294967296, %rd1;
	mul.hi.u64 	%rd107, %rd7, %rd7;
	setp.ne.s64 	%p7, %rd107, 0;
	@%p7 bra 	$L__BB7_9;
	mul.lo.s64 	%rd8, %rd7, %rd7;
	or.b64  	%rd298, %rd8, %rd1;
	and.b64  	%rd299, %rd298, -4294967296;
	setp.ne.s64 	%p72, %rd299, 0;
	@%p72 bra 	$L__BB7_8;
	cvt.u32.u64 	%r27, %rd1;
	cvt.u32.u64 	%r28, %rd8;
	rem.u32 	%r29, %r28, %r27;
	cvt.u64.u32 	%rd409, %r29;
	bra.uni 	$L__BB7_10;
$L__BB7_8:
	rem.u64 	%rd409, %rd8, %rd1;
	bra.uni 	$L__BB7_10;
$L__BB7_9:
	setp.gt.u64 	%p8, %rd1, 2;
	shl.b64 	%rd108, %rd1, 1;
	sub.s64 	%rd109, 4, %rd108;
	selp.b64 	%rd110, 4, %rd109, %p8;
	setp.lt.u64 	%p9, %rd110, %rd1;
	selp.b64 	%rd111, 0, %rd1, %p9;
	sub.s64 	%rd112, %rd110, %rd111;
	shl.b64 	%rd113, %rd112, 1;
	setp.lt.u64 	%p10, %rd113, %rd1;
	selp.b64 	%rd114, 0, %rd1, %p10;
	sub.s64 	%rd115, %rd113, %rd114;
	shl.b64 	%rd116, %rd115, 1;
	setp.lt.u64 	%p11, %rd116, %rd1;
	selp.b64 	%rd117, 0, %rd1, %p11;
	sub.s64 	%rd118, %rd116, %rd117;
	shl.b64 	%rd119, %rd118, 1;
	setp.lt.u64 	%p12, %rd119, %rd1;
	selp.b64 	%rd120, 0, %rd1, %p12;
	sub.s64 	%rd121, %rd119, %rd120;
	shl.b64 	%rd122, %rd121, 1;
	setp.lt.u64 	%p13, %rd122, %rd1;
	selp.b64 	%rd123, 0, %rd1, %p13;
	sub.s64 	%rd124, %rd122, %rd123;
	shl.b64 	%rd125, %rd124, 1;
	setp.lt.u64 	%p14, %rd125, %rd1;
	selp.b64 	%rd126, 0, %rd1, %p14;
	sub.s64 	%rd127, %rd125, %rd126;
	shl.b64 	%rd128, %rd127, 1;
	setp.lt.u64 	%p15, %rd128, %rd1;
	selp.b64 	%rd129, 0, %rd1, %p15;
	sub.s64 	%rd130, %rd128, %rd129;
	shl.b64 	%rd131, %rd130, 1;
	setp.lt.u64 	%p16, %rd131, %rd1;
	selp.b64 	%rd132, 0, %rd1, %p16;
	sub.s64 	%rd133, %rd131, %rd132;
	shl.b64 	%rd134, %rd133, 1;
	setp.lt.u64 	%p17, %rd134, %rd1;
	selp.b64 	%rd135, 0, %rd1, %p17;
	sub.s64 	%rd136, %rd134, %rd135;
	shl.b64 	%rd137, %rd136, 1;
	setp.lt.u64 	%p18, %rd137, %rd1;
	selp.b64 	%rd138, 0, %rd1, %p18;
	sub.s64 	%rd139, %rd137, %rd138;
	shl.b64 	%rd140, %rd139, 1;
	setp.lt.u64 	%p19, %rd140, %rd1;
	selp.b64 	%rd141, 0, %rd1, %p19;
	sub.s64 	%rd142, %rd140, %rd141;
	shl.b64 	%rd143, %rd142, 1;
	setp.lt.u64 	%p20, %rd143, %rd1;
	selp.b64 	%rd144, 0, %rd1, %p20;
	sub.s64 	%rd145, %rd143, %rd144;
	shl.b64 	%rd146, %rd145, 1;
	setp.lt.u64 	%p21, %rd146, %rd1;
	selp.b64 	%rd147, 0, %rd1, %p21;
	sub.s64 	%rd148, %rd146, %rd147;
	shl.b64 	%rd149, %rd148, 1;
	setp.lt.u64 	%p22, %rd149, %rd1;
	selp.b64 	%rd150, 0, %rd1, %p22;
	sub.s64 	%rd151, %rd149, %rd150;
	shl.b64 	%rd152, %rd151, 1;
	setp.lt.u64 	%p23, %rd152, %rd1;
	selp.b64 	%rd153, 0, %rd1, %p23;
	sub.s64 	%rd154, %rd152, %rd153;
	shl.b64 	%rd155, %rd154, 1;
	setp.lt.u64 	%p24, %rd155, %rd1;
	selp.b64 	%rd156, 0, %rd1, %p24;
	sub.s64 	%rd157, %rd155, %rd156;
	shl.b64 	%rd158, %rd157, 1;
	setp.lt.u64 	%p25, %rd158, %rd1;
	selp.b64 	%rd159, 0, %rd1, %p25;
	sub.s64 	%rd160, %rd158, %rd159;
	shl.b64 	%rd161, %rd160, 1;
	setp.lt.u64 	%p26, %rd161, %rd1;
	selp.b64 	%rd162, 0, %rd1, %p26;
	sub.s64 	%rd163, %rd161, %rd162;
	shl.b64 	%rd164, %rd163, 1;
	setp.lt.u64 	%p27, %rd164, %rd1;
	selp.b64 	%rd165, 0, %rd1, %p27;
	sub.s64 	%rd166, %rd164, %rd165;
	shl.b64 	%rd167, %rd166, 1;
	setp.lt.u64 	%p28, %rd167, %rd1;
	selp.b64 	%rd168, 0, %rd1, %p28;
	sub.s64 	%rd169, %rd167, %rd168;
	shl.b64 	%rd170, %rd169, 1;
	setp.lt.u64 	%p29, %rd170, %rd1;
	selp.b64 	%rd171, 0, %rd1, %p29;
	sub.s64 	%rd172, %rd170, %rd171;
	shl.b64 	%rd173, %rd172, 1;
	setp.lt.u64 	%p30, %rd173, %rd1;
	selp.b64 	%rd174, 0, %rd1, %p30;
	sub.s64 	%rd175, %rd173, %rd174;
	shl.b64 	%rd176, %rd175, 1;
	setp.lt.u64 	%p31, %rd176, %rd1;
	selp.b64 	%rd177, 0, %rd1, %p31;
	sub.s64 	%rd178, %rd176, %rd177;
	shl.b64 	%rd179, %rd178, 1;
	setp.lt.u64 	%p32, %rd179, %rd1;
	selp.b64 	%rd180, 0, %rd1, %p32;
	sub.s64 	%rd181, %rd179, %rd180;
	shl.b64 	%rd182, %rd181, 1;
	setp.lt.u64 	%p33, %rd182, %rd1;
	selp.b64 	%rd183, 0, %rd1, %p33;
	sub.s64 	%rd184, %rd182, %rd183;
	shl.b64 	%rd185, %rd184, 1;
	setp.lt.u64 	%p34, %rd185, %rd1;
	selp.b64 	%rd186, 0, %rd1, %p34;
	sub.s64 	%rd187, %rd185, %rd186;
	shl.b64 	%rd188, %rd187, 1;
	setp.lt.u64 	%p35, %rd188, %rd1;
	selp.b64 	%rd189, 0, %rd1, %p35;
	sub.s64 	%rd190, %rd188, %rd189;
	shl.b64 	%rd191, %rd190, 1;
	setp.lt.u64 	%p36, %rd191, %rd1;
	selp.b64 	%rd192, 0, %rd1, %p36;
	sub.s64 	%rd193, %rd191, %rd192;
	shl.b64 	%rd194, %rd193, 1;
	setp.lt.u64 	%p37, %rd194, %rd1;
	selp.b64 	%rd195, 0, %rd1, %p37;
	sub.s64 	%rd196, %rd194, %rd195;
	shl.b64 	%rd197, %rd196, 1;
	setp.lt.u64 	%p38, %rd197, %rd1;
	selp.b64 	%rd198, 0, %rd1, %p38;
	sub.s64 	%rd199, %rd197, %rd198;
	shl.b64 	%rd200, %rd199, 1;
	setp.lt.u64 	%p39, %rd200, %rd1;
	selp.b64 	%rd201, 0, %rd1, %p39;
	sub.s64 	%rd202, %rd200, %rd201;
	shl.b64 	%rd203, %rd202, 1;
	setp.lt.u64 	%p40, %rd203, %rd1;
	selp.b64 	%rd204, 0, %rd1, %p40;
	sub.s64 	%rd205, %rd203, %rd204;
	shl.b64 	%rd206, %rd205, 1;
	setp.lt.u64 	%p41, %rd206, %rd1;
	selp.b64 	%rd207, 0, %rd1, %p41;
	sub.s64 	%rd208, %rd206, %rd207;
	shl.b64 	%rd209, %rd208, 1;
	setp.lt.u64 	%p42, %rd209, %rd1;
	selp.b64 	%rd210, 0, %rd1, %p42;
	sub.s64 	%rd211, %rd209, %rd210;
	shl.b64 	%rd212, %rd211, 1;
	setp.lt.u64 	%p43, %rd212, %rd1;
	selp.b64 	%rd213, 0, %rd1, %p43;
	sub.s64 	%rd214, %rd212, %rd213;
	shl.b64 	%rd215, %rd214, 1;
	setp.lt.u64 	%p44, %rd215, %rd1;
	selp.b64 	%rd216, 0, %rd1, %p44;
	sub.s64 	%rd217, %rd215, %rd216;
	shl.b64 	%rd218, %rd217, 1;
	setp.lt.u64 	%p45, %rd218, %rd1;
	selp.b64 	%rd219, 0, %rd1, %p45;
	sub.s64 	%rd220, %rd218, %rd219;
	shl.b64 	%rd221, %rd220, 1;
	setp.lt.u64 	%p46, %rd221, %rd1;
	selp.b64 	%rd222, 0, %rd1, %p46;
	sub.s64 	%rd223, %rd221, %rd222;
	shl.b64 	%rd224, %rd223, 1;
	setp.lt.u64 	%p47, %rd224, %rd1;
	selp.b64 	%rd225, 0, %rd1, %p47;
	sub.s64 	%rd226, %rd224, %rd225;
	shl.b64 	%rd227, %rd226, 1;
	setp.lt.u64 	%p48, %rd227, %rd1;
	selp.b64 	%rd228, 0, %rd1, %p48;
	sub.s64 	%rd229, %rd227, %rd228;
	shl.b64 	%rd230, %rd229, 1;
	setp.lt.u64 	%p49, %rd230, %rd1;
	selp.b64 	%rd231, 0, %rd1, %p49;
	sub.s64 	%rd232, %rd230, %rd231;
	shl.b64 	%rd233, %rd232, 1;
	setp.lt.u64 	%p50, %rd233, %rd1;
	selp.b64 	%rd234, 0, %rd1, %p50;
	sub.s64 	%rd235, %rd233, %rd234;
	shl.b64 	%rd236, %rd235, 1;
	setp.lt.u64 	%p51, %rd236, %rd1;
	selp.b64 	%rd237, 0, %rd1, %p51;
	sub.s64 	%rd238, %rd236, %rd237;
	shl.b64 	%rd239, %rd238, 1;
	setp.lt.u64 	%p52, %rd239, %rd1;
	selp.b64 	%rd240, 0, %rd1, %p52;
	sub.s64 	%rd241, %rd239, %rd240;
	shl.b64 	%rd242, %rd241, 1;
	setp.lt.u64 	%p53, %rd242, %rd1;
	selp.b64 	%rd243, 0, %rd1, %p53;
	sub.s64 	%rd244, %rd242, %rd243;
	shl.b64 	%rd245, %rd244, 1;
	setp.lt.u64 	%p54, %rd245, %rd1;
	selp.b64 	%rd246, 0, %rd1, %p54;
	sub.s64 	%rd247, %rd245, %rd246;
	shl.b64 	%rd248, %rd247, 1;
	setp.lt.u64 	%p55, %rd248, %rd1;
	selp.b64 	%rd249, 0, %rd1, %p55;
	sub.s64 	%rd250, %rd248, %rd249;
	shl.b64 	%rd251, %rd250, 1;
	setp.lt.u64 	%p56, %rd251, %rd1;
	selp.b64 	%rd252, 0, %rd1, %p56;
	sub.s64 	%rd253, %rd251, %rd252;
	shl.b64 	%rd254, %rd253, 1;
	setp.lt.u64 	%p57, %rd254, %rd1;
	selp.b64 	%rd255, 0, %rd1, %p57;
	sub.s64 	%rd256, %rd254, %rd255;
	shl.b64 	%rd257, %rd256, 1;
	setp.lt.u64 	%p58, %rd257, %rd1;
	selp.b64 	%rd258, 0, %rd1, %p58;
	sub.s64 	%rd259, %rd257, %rd258;
	shl.b64 	%rd260, %rd259, 1;
	setp.lt.u64 	%p59, %rd260, %rd1;
	selp.b64 	%rd261, 0, %rd1, %p59;
	sub.s64 	%rd262, %rd260, %rd261;
	shl.b64 	%rd263, %rd262, 1;
	setp.lt.u64 	%p60, %rd263, %rd1;
	selp.b64 	%rd264, 0, %rd1, %p60;
	sub.s64 	%rd265, %rd263, %rd264;
	shl.b64 	%rd266, %rd265, 1;
	setp.lt.u64 	%p61, %rd266, %rd1;
	selp.b64 	%rd267, 0, %rd1, %p61;
	sub.s64 	%rd268, %rd266, %rd267;
	shl.b64 	%rd269, %rd268, 1;
	setp.lt.u64 	%p62, %rd269, %rd1;
	selp.b64 	%rd270, 0, %rd1, %p62;
	sub.s64 	%rd271, %rd269, %rd270;
	shl.b64 	%rd272, %rd271, 1;
	setp.lt.u64 	%p63, %rd272, %rd1;
	selp.b64 	%rd273, 0, %rd1, %p63;
	sub.s64 	%rd274, %rd272, %rd273;
	shl.b64 	%rd275, %rd274, 1;
	setp.lt.u64 	%p64, %rd275, %rd1;
	selp.b64 	%rd276, 0, %rd1, %p64;
	sub.s64 	%rd277, %rd275, %rd276;
	shl.b64 	%rd278, %rd277, 1;
	setp.lt.u64 	%p65, %rd278, %rd1;
	selp.b64 	%rd279, 0, %rd1, %p65;
	sub.s64 	%rd280, %rd278, %rd279;
	shl.b64 	%rd281, %rd280, 1;
	setp.lt.u64 	%p66, %rd281, %rd1;
	selp.b64 	%rd282, 0, %rd1, %p66;
	sub.s64 	%rd283, %rd281, %rd282;
	shl.b64 	%rd284, %rd283, 1;
	setp.lt.u64 	%p67, %rd284, %rd1;
	selp.b64 	%rd285, 0, %rd1, %p67;
	sub.s64 	%rd286, %rd284, %rd285;
	shl.b64 	%rd287, %rd286, 1;
	setp.lt.u64 	%p68, %rd287, %rd1;
	selp.b64 	%rd288, 0, %rd1, %p68;
	sub.s64 	%rd289, %rd287, %rd288;
	shl.b64 	%rd290, %rd289, 1;
	setp.lt.u64 	%p69, %rd290, %rd1;
	selp.b64 	%rd291, 0, %rd1, %p69;
	sub.s64 	%rd292, %rd290, %rd291;
	shl.b64 	%rd293, %rd292, 1;
	setp.lt.u64 	%p70, %rd293, %rd1;
	selp.b64 	%rd294, 0, %rd1, %p70;
	sub.s64 	%rd295, %rd293, %rd294;
	shl.b64 	%rd296, %rd295, 1;
	setp.lt.u64 	%p71, %rd296, %rd1;
	selp.b64 	%rd297, 0, %rd1, %p71;
	sub.s64 	%rd409, %rd296, %rd297;
$L__BB7_10:
	or.b64  	%rd300, %rd4, %rd1;
	and.b64  	%rd301, %rd300, -4294967296;
	setp.ne.s64 	%p73, %rd301, 0;
	@%p73 bra 	$L__BB7_12;
	cvt.u32.u64 	%r30, %rd1;
	cvt.u32.u64 	%r31, %rd4;
	rem.u32 	%r32, %r31, %r30;
	cvt.u64.u32 	%rd410, %r32;
	bra.uni 	$L__BB7_13;
$L__BB7_12:
	rem.u64 	%rd410, %rd4, %rd1;
$L__BB7_13:
	mul.lo.s64 	%rd16, %rd410, %rd409;
	mul.hi.u64 	%rd17, %rd410, %rd409;
	setp.eq.s64 	%p74, %rd17, 0;
	@%p74 bra 	$L__BB7_50;
	mov.b64 	%rd422, 0;
	mov.b64 	%rd411, 56;
	mov.b32 	%r74, 0;
$L__BB7_15:
	shl.b64 	%rd304, %rd422, 1;
	setp.lt.u64 	%p75, %rd304, %rd1;
	selp.b64 	%rd305, 0, %rd1, %p75;
	sub.s64 	%rd413, %rd304, %rd305;
	cvt.u32.u64 	%r34, %rd411;
	add.s32 	%r35, %r34, 7;
	shr.u64 	%rd306, %rd17, %r35;
	and.b64  	%rd307, %rd306, 1;
	setp.eq.b64 	%p76, %rd307, 1;
	not.pred 	%p77, %p76;
	@%p77 bra 	$L__BB7_17;
	add.s64 	%rd308, %rd413, 1;
	setp.lt.u64 	%p78, %rd308, %rd1;
	selp.b64 	%rd309, 0, %rd1, %p78;
	sub.s64 	%rd413, %rd308, %rd309;
$L__BB7_17:
	shl.b64 	%rd310, %rd413, 1;
	setp.lt.u64 	%p79, %rd310, %rd1;
	selp.b64 	%rd311, 0, %rd1, %p79;
	sub.s64 	%rd414, %rd310, %rd311;
	add.s32 	%r37, %r34, 6;
	shr.u64 	%rd312, %rd17, %r37;
	and.b64  	%rd313, %rd312, 1;
	setp.eq.b64 	%p80, %rd313, 1;
	not.pred 	%p81, %p80;
	@%p81 bra 	$L__BB7_19;
	add.s64 	%rd314, %rd414, 1;
	setp.lt.u64 	%p82, %rd314, %rd1;
	selp.b64 	%rd315, 0, %rd1, %p82;
	sub.s64 	%rd414, %rd314, %rd315;
$L__BB7_19:
	shl.b64 	%rd316, %rd414, 1;
	setp.lt.u64 	%p83, %rd316, %rd1;
	selp.b64 	%rd317, 0, %rd1, %p83;
	sub.s64 	%rd415, %rd316, %rd317;
	add.s32 	%r39, %r34, 5;
	shr.u64 	%rd318, %rd17, %r39;
	and.b64  	%rd319, %rd318, 1;
	setp.eq.b64 	%p84, %rd319, 1;
	not.pred 	%p85, %p84;
	@%p85 bra 	$L__BB7_21;
	add.s64 	%rd320, %rd415, 1;
	setp.lt.u64 	%p86, %rd320, %rd1;
	selp.b64 	%rd321, 0, %rd1, %p86;
	sub.s64 	%rd415, %rd320, %rd321;
$L__BB7_21:
	shl.b64 	%rd322, %rd415, 1;
	setp.lt.u64 	%p87, %rd322, %rd1;
	selp.b64 	%rd323, 0, %rd1, %p87;
	sub.s64 	%rd416, %rd322, %rd323;
	add.s32 	%r41, %r34, 4;
	shr.u64 	%rd324, %rd17, %r41;
	and.b64  	%rd325, %rd324, 1;
	setp.eq.b64 	%p88, %rd325, 1;
	not.pred 	%p89, %p88;
	@%p89 bra 	$L__BB7_23;
	add.s64 	%rd326, %rd416, 1;
	setp.lt.u64 	%p90, %rd326, %rd1;
	selp.b64 	%rd327, 0, %rd1, %p90;
	sub.s64 	%rd416, %rd326, %rd327;
$L__BB7_23:
	shl.b64 	%rd328, %rd416, 1;
	setp.lt.u64 	%p91, %rd328, %rd1;
	selp.b64 	%rd329, 0, %rd1, %p91;
	sub.s64 	%rd417, %rd328, %rd329;
	add.s32 	%r43, %r34, 3;
	shr.u64 	%rd330, %rd17, %r43;
	and.b64  	%rd331, %rd330, 1;
	setp.eq.b64 	%p92, %rd331, 1;
	not.pred 	%p93, %p92;
	@%p93 bra 	$L__BB7_25;
	add.s64 	%rd332, %rd417, 1;
	setp.lt.u64 	%p94, %rd332, %rd1;
	selp.b64 	%rd333, 0, %rd1, %p94;
	sub.s64 	%rd417, %rd332, %rd333;
$L__BB7_25:
	shl.b64 	%rd334, %rd417, 1;
	setp.lt.u64 	%p95, %rd334, %rd1;
	selp.b64 	%rd335, 0, %rd1, %p95;
	sub.s64 	%rd418, %rd334, %rd335;
	add.s32 	%r45, %r34, 2;
	shr.u64 	%rd336, %rd17, %r45;
	and.b64  	%rd337, %rd336, 1;
	setp.eq.b64 	%p96, %rd337, 1;
	not.pred 	%p97, %p96;
	@%p97 bra 	$L__BB7_27;
	add.s64 	%rd338, %rd418, 1;
	setp.lt.u64 	%p98, %rd338, %rd1;
	selp.b64 	%rd339, 0, %rd1, %p98;
	sub.s64 	%rd418, %rd338, %rd339;
$L__BB7_27:
	shl.b64 	%rd340, %rd418, 1;
	setp.lt.u64 	%p99, %rd340, %rd1;
	selp.b64 	%rd341, 0, %rd1, %p99;
	sub.s64 	%rd419, %rd340, %rd341;
	add.s32 	%r47, %r34, 1;
	shr.u64 	%rd342, %rd17, %r47;
	and.b64  	%rd343, %rd342, 1;
	setp.eq.b64 	%p100, %rd343, 1;
	not.pred 	%p101, %p100;
	@%p101 bra 	$L__BB7_29;
	add.s64 	%rd344, %rd419, 1;
	setp.lt.u64 	%p102, %rd344, %rd1;
	selp.b64 	%rd345, 0, %rd1, %p102;
	sub.s64 	%rd419, %rd344, %rd345;
$L__BB7_29:
	shl.b64 	%rd346, %rd419, 1;
	setp.lt.u64 	%p103, %rd346, %rd1;
	selp.b64 	%rd347, 0, %rd1, %p103;
	sub.s64 	%rd422, %rd346, %rd347;
	shr.u64 	%rd348, %rd17, %r34;
	and.b64  	%rd349, %rd348, 1;
	setp.eq.b64 	%p104, %rd349, 1;
	not.pred 	%p105, %p104;
	@%p105 bra 	$L__BB7_31;
	add.s64 	%rd350, %rd422, 1;
	setp.lt.u64 	%p106, %rd350, %rd1;
	selp.b64 	%rd351, 0, %rd1, %p106;
	sub.s64 	%rd422, %rd350, %rd351;
$L__BB7_31:
	add.s64 	%rd411, %rd411, -8;
	add.s32 	%r74, %r74, -8;
	setp.ne.s32 	%p107, %r74, -64;
	@%p107 bra 	$L__BB7_15;
	mov.b64 	%rd421, 56;
	mov.b32 	%r75, 0;
$L__BB7_33:
	shl.b64 	%rd353, %rd422, 1;
	setp.lt.u64 	%p108, %rd353, %rd1;
	selp.b64 	%rd354, 0, %rd1, %p108;
	sub.s64 	%rd423, %rd353, %rd354;
	cvt.u32.u64 	%r50, %rd421;
	add.s32 	%r51, %r50, 7;
	shr.u64 	%rd355, %rd16, %r51;
	and.b64  	%rd356, %rd355, 1;
	setp.eq.b64 	%p109, %rd356, 1;
	not.pred 	%p110, %p109;
	@%p110 bra 	$L__BB7_35;
	add.s64 	%rd357, %rd423, 1;
	setp.lt.u64 	%p111, %rd357, %rd1;
	selp.b64 	%rd358, 0, %rd1, %p111;
	sub.s64 	%rd423, %rd357, %rd358;
$L__BB7_35:
	shl.b64 	%rd359, %rd423, 1;
	setp.lt.u64 	%p112, %rd359, %rd1;
	selp.b64 	%rd360, 0, %rd1, %p112;
	sub.s64 	%rd424, %rd359, %rd360;
	add.s32 	%r53, %r50, 6;
	shr.u64 	%rd361, %rd16, %r53;
	and.b64  	%rd362, %rd361, 1;
	setp.eq.b64 	%p113, %rd362, 1;
	not.pred 	%p114, %p113;
	@%p114 bra 	$L__BB7_37;
	add.s64 	%rd363, %rd424, 1;
	setp.lt.u64 	%p115, %rd363, %rd1;
	selp.b64 	%rd364, 0, %rd1, %p115;
	sub.s64 	%rd424, %rd363, %rd364;
$L__BB7_37:
	shl.b64 	%rd365, %rd424, 1;
	setp.lt.u64 	%p116, %rd365, %rd1;
	selp.b64 	%rd366, 0, %rd1, %p116;
	sub.s64 	%rd425, %rd365, %rd366;
	add.s32 	%r55, %r50, 5;
	shr.u64 	%rd367, %rd16, %r55;
	and.b64  	%rd368, %rd367, 1;
	setp.eq.b64 	%p117, %rd368, 1;
	not.pred 	%p118, %p117;
	@%p118 bra 	$L__BB7_39;
	add.s64 	%rd369, %rd425, 1;
	setp.lt.u64 	%p119, %rd369, %rd1;
	selp.b64 	%rd370, 0, %rd1, %p119;
	sub.s64 	%rd425, %rd369, %rd370;
$L__BB7_39:
	shl.b64 	%rd371, %rd425, 1;
	setp.lt.u64 	%p120, %rd371, %rd1;
	selp.b64 	%rd372, 0, %rd1, %p120;
	sub.s64 	%rd426, %rd371, %rd372;
	add.s32 	%r57, %r50, 4;
	shr.u64 	%rd373, %rd16, %r57;
	and.b64  	%rd374, %rd373, 1;
	setp.eq.b64 	%p121, %rd374, 1;
	not.pred 	%p122, %p121;
	@%p122 bra 	$L__BB7_41;
	add.s64 	%rd375, %rd426, 1;
	setp.lt.u64 	%p123, %rd375, %rd1;
	selp.b64 	%rd376, 0, %rd1, %p123;
	sub.s64 	%rd426, %rd375, %rd376;
$L__BB7_41:
	shl.b64 	%rd377, %rd426, 1;
	setp.lt.u64 	%p124, %rd377, %rd1;
	selp.b64 	%rd378, 0, %rd1, %p124;
	sub.s64 	%rd427, %rd377, %rd378;
	add.s32 	%r59, %r50, 3;
	shr.u64 	%rd379, %rd16, %r59;
	and.b64  	%rd380, %rd379, 1;
	setp.eq.b64 	%p125, %rd380, 1;
	not.pred 	%p126, %p125;
	@%p126 bra 	$L__BB7_43;
	add.s64 	%rd381, %rd427, 1;
	setp.lt.u64 	%p127, %rd381, %rd1;
	selp.b64 	%rd382, 0, %rd1, %p127;
	sub.s64 	%rd427, %rd381, %rd382;
$L__BB7_43:
	shl.b64 	%rd383, %rd427, 1;
	setp.lt.u64 	%p128, %rd383, %rd1;
	selp.b64 	%rd384, 0, %rd1, %p128;
	sub.s64 	%rd428, %rd383, %rd384;
	add.s32 	%r61, %r50, 2;
	shr.u64 	%rd385, %rd16, %r61;
	and.b64  	%rd386, %rd385, 1;
	setp.eq.b64 	%p129, %rd386, 1;
	not.pred 	%p130, %p129;
	@%p130 bra 	$L__BB7_45;
	add.s64 	%rd387, %rd428, 1;
	setp.lt.u64 	%p131, %rd387, %rd1;
	selp.b64 	%rd388, 0, %rd1, %p131;
	sub.s64 	%rd428, %rd387, %rd388;
$L__BB7_45:
	shl.b64 	%rd389, %rd428, 1;
	setp.lt.u64 	%p132, %rd389, %rd1;
	selp.b64 	%rd390, 0, %rd1, %p132;
	sub.s64 	%rd429, %rd389, %rd390;
	add.s32 	%r63, %r50, 1;
	shr.u64 	%rd391, %rd16, %r63;
	and.b64  	%rd392, %rd391, 1;
	setp.eq.b64 	%p133, %rd392, 1;
	not.pred 	%p134, %p133;
	@%p134 bra 	$L__BB7_47;
	add.s64 	%rd393, %rd429, 1;
	setp.lt.u64 	%p135, %rd393, %rd1;
	selp.b64 	%rd394, 0, %rd1, %p135;
	sub.s64 	%rd429, %rd393, %rd394;
$L__BB7_47:
	shl.b64 	%rd395, %rd429, 1;
	setp.lt.u64 	%p136, %rd395, %rd1;
	selp.b64 	%rd396, 0, %rd1, %p136;
	sub.s64 	%rd422, %rd395, %rd396;
	shr.u64 	%rd397, %rd16, %r50;
	and.b64  	%rd398, %rd397, 1;
	setp.eq.b64 	%p137, %rd398, 1;
	not.pred 	%p138, %p137;
	@%p138 bra 	$L__BB7_49;
	add.s64 	%rd399, %rd422, 1;
	setp.lt.u64 	%p139, %rd399, %rd1;
	selp.b64 	%rd400, 0, %rd1, %p139;
	sub.s64 	%rd422, %rd399, %rd400;
$L__BB7_49:
	add.s64 	%rd421, %rd421, -8;
	add.s32 	%r75, %r75, -8;
	setp.ne.s32 	%p140, %r75, -64;
	@%p140 bra 	$L__BB7_33;
	bra.uni 	$L__BB7_53;
$L__BB7_50:
	or.b64  	%rd401, %rd16, %rd1;
	and.b64  	%rd402, %rd401, -4294967296;
	setp.ne.s64 	%p141, %rd402, 0;
	@%p141 bra 	$L__BB7_52;
	cvt.u32.u64 	%r65, %rd1;
	cvt.u32.u64 	%r66, %rd16;
	rem.u32 	%r67, %r66, %r65;
	cvt.u64.u32 	%rd422, %r67;
	bra.uni 	$L__BB7_53;
$L__BB7_52:
	rem.u64 	%rd422, %rd16, %rd1;
$L__BB7_53:
	or.b64  	%rd403, %rd3, %rd1;
	and.b64  	%rd404, %rd403, -4294967296;
	setp.ne.s64 	%p142, %rd404, 0;
	@%p142 bra 	$L__BB7_55;
	cvt.u32.u64 	%r68, %rd1;
	cvt.u32.u64 	%r69, %rd3;
	rem.u32 	%r70, %r69, %r68;
	cvt.u64.u32 	%rd432, %r70;
	bra.uni 	$L__BB7_56;
$L__BB7_55:
	rem.u64 	%rd432, %rd3, %rd1;
$L__BB7_56:
	add.s64 	%rd405, %rd432, %rd422;
	setp.lt.u64 	%p143, %rd405, %rd1;
	selp.b64 	%rd406, 0, %rd1, %p143;
	sub.s64 	%rd433, %rd405, %rd406;
$L__BB7_57:
	st.global.u64 	[%rd2], %rd433;
$L__BB7_58:
	ret;

}
	// .globl	ntt_inverse_final_batched
.visible .entry ntt_inverse_final_batched(
	.param .u64 .ptr .align 1 ntt_inverse_final_batched_param_0,
	.param .u64 .ptr .align 1 ntt_inverse_final_batched_param_1,
	.param .u64 .ptr .align 1 ntt_inverse_final_batched_param_2,
	.param .u32 ntt_inverse_final_batched_param_3,
	.param .u32 ntt_inverse_final_batched_param_4,
	.param .u32 ntt_inverse_final_batched_param_5
)
{
	.reg .pred 	%p<288>;
	.reg .b32 	%r<164>;
	.reg .b64 	%rd<828>;

	ld.param.u64 	%rd160, [ntt_inverse_final_batched_param_0];
	ld.param.u64 	%rd161, [ntt_inverse_final_batched_param_1];
	ld.param.u64 	%rd162, [ntt_inverse_final_batched_param_2];
	ld.param.u32 	%r30, [ntt_inverse_final_batched_param_3];
	ld.param.u32 	%r32, [ntt_inverse_final_batched_param_4];
	ld.param.u32 	%r31, [ntt_inverse_final_batched_param_5];
	mov.u32 	%r33, %ctaid.x;
	mov.u32 	%r34, %ntid.x;
	mov.u32 	%r35, %tid.x;
	mad.lo.s32 	%r1, %r33, %r34, %r35;
	mov.u32 	%r2, %ctaid.y;
	setp.ge.u32 	%p1, %r1, %r30;
	setp.ge.u32 	%p2, %r2, %r32;
	or.pred  	%p3, %p1, %p2;
	@%p3 bra 	$L__BB8_122;
	cvta.to.global.u64 	%rd163, %rd162;
	cvta.to.global.u64 	%rd164, %rd161;
	cvta.to.global.u64 	%rd165, %rd160;
	mul.wide.u32 	%rd166, %r2, 8;
	add.s64 	%rd167, %rd163, %rd166;
	ld.global.u64 	%rd1, [%rd167];
	add.s64 	%rd168, %rd164, %rd166;
	ld.global.u64 	%rd2, [%rd168];
	mul.lo.s32 	%r37, %r30, %r2;
	mul.wide.u32 	%rd169, %r37, 8;
	add.s64 	%rd3, %rd165, %rd169;
	setp.eq.s32 	%p4, %r31, 0;
	mov.b32 	%r159, 0;
	@%p4 bra 	$L__BB8_8;
	and.b32  	%r3, %r31, 3;
	setp.lt.u32 	%p5, %r31, 4;
	mov.b32 	%r159, 0;
	mov.u32 	%r154, %r1;
	@%p5 bra 	$L__BB8_5;
	and.b32  	%r41, %r31, -4;
	neg.s32 	%r150, %r41;
	mov.b32 	%r159, 0;
	mov.u32 	%r154, %r1;
$L__BB8_4:
	shl.b32 	%r42, %r154, 2;
	and.b32  	%r43, %r42, 4;
	shr.u32 	%r44, %r154, 2;
	shl.b32 	%r45, %r159, 3;
	or.b32  	%r46, %r45, %r43;
	and.b32  	%r47, %r154, 2;
	or.b32  	%r48, %r47, %r46;
	and.b32  	%r49, %r44, 1;
	or.b32  	%r50, %r49, %r48;
	shr.u32 	%r51, %r154, 3;
	shl.b32 	%r52, %r50, 1;
	and.b32  	%r53, %r51, 1;
	or.b32  	%r159, %r53, %r52;
	shr.u32 	%r154, %r154, 4;
	add.s32 	%r150, %r150, 4;
	setp.ne.s32 	%p6, %r150, 0;
	@%p6 bra 	$L__BB8_4;
$L__BB8_5:
	setp.eq.s32 	%p7, %r3, 0;
	@%p7 bra 	$L__BB8_8;
	neg.s32 	%r156, %r3;
$L__BB8_7:
	.pragma "nounroll";
	shl.b32 	%r54, %r159, 1;
	and.b32  	%r55, %r154, 1;
	or.b32  	%r159, %r55, %r54;
	shr.u32 	%r154, %r154, 1;
	add.s32 	%r156, %r156, 1;
	setp.ne.s32 	%p8, %r156, 0;
	@%p8 bra 	$L__BB8_7;
$L__BB8_8:
	setp.gt.u32 	%p9, %r1, %r159;
	@%p9 bra 	$L__BB8_122;
	mul.wide.u32 	%rd170, %r1, 8;
	add.s64 	%rd4, %rd3, %rd170;
	ld.global.u64 	%rd171, [%rd4];
	mul.lo.s64 	%rd5, %rd171, %rd2;
	mul.hi.u64 	%rd6, %rd171, %rd2;
	setp.ne.s64 	%p10, %rd6, 0;
	@%p10 bra 	$L__BB8_13;
	or.b64  	%rd472, %rd5, %rd1;
	and.b64  	%rd473, %rd472, -4294967296;
	setp.ne.s64 	%p148, %rd473, 0;
	@%p148 bra 	$L__BB8_12;
	cvt.u32.u64 	%r100, %rd1;
	cvt.u32.u64 	%r101, %rd5;
	rem.u32 	%r102, %r101, %r100;
	cvt.u64.u32 	%rd802, %r102;
	bra.uni 	$L__BB8_65;
$L__BB8_12:
	rem.u64 	%rd802, %rd5, %rd1;
	bra.uni 	$L__BB8_65;
$L__BB8_13:
	rem.u64 	%rd9, 4294967296, %rd1;
	mul.hi.u64 	%rd172, %rd9, %rd9;
	setp.ne.s64 	%p11, %rd172, 0;
	@%p11 bra 	$L__BB8_17;
	mul.lo.s64 	%rd10, %rd9, %rd9;
	or.b64  	%rd363, %rd10, %rd1;
	and.b64  	%rd364, %rd363, -4294967296;
	setp.ne.s64 	%p76, %rd364, 0;
	@%p76 bra 	$L__BB8_16;
	cvt.u32.u64 	%r56, %rd1;
	cvt.u32.u64 	%r57, %rd10;
	rem.u32 	%r58, %r57, %r56;
	cvt.u64.u32 	%rd778, %r58;
	bra.uni 	$L__BB8_18;
$L__BB8_16:
	rem.u64 	%rd778, %rd10, %rd1;
	bra.uni 	$L__BB8_18;
$L__BB8_17:
	setp.gt.u64 	%p12, %rd1, 2;
	shl.b64 	%rd173, %rd1, 1;
	sub.s64 	%rd174, 4, %rd173;
	selp.b64 	%rd175, 4, %rd174, %p12;
	setp.lt.u64 	%p13, %rd175, %rd1;
	selp.b64 	%rd176, 0, %rd1, %p13;
	sub.s64 	%rd177, %rd175, %rd176;
	shl.b64 	%rd178, %rd177, 1;
	setp.lt.u64 	%p14, %rd178, %rd1;
	selp.b64 	%rd179, 0, %rd1, %p14;
	sub.s64 	%rd180, %rd178, %rd179;
	shl.b64 	%rd181, %rd180, 1;
	setp.lt.u64 	%p15, %rd181, %rd1;
	selp.b64 	%rd182, 0, %rd1, %p15;
	sub.s64 	%rd183, %rd181, %rd182;
	shl.b64 	%rd184, %rd183, 1;
	setp.lt.u64 	%p16, %rd184, %rd1;
	selp.b64 	%rd185, 0, %rd1, %p16;
	sub.s64 	%rd186, %rd184, %rd185;
	shl.b64 	%rd187, %rd186, 1;
	setp.lt.u64 	%p17, %rd187, %rd1;
	selp.b64 	%rd188, 0, %rd1, %p17;
	sub.s64 	%rd189, %rd187, %rd188;
	shl.b64 	%rd190, %rd189, 1;
	setp.lt.u64 	%p18, %rd190, %rd1;
	selp.b64 	%rd191, 0, %rd1, %p18;
	sub.s64 	%rd192, %rd190, %rd191;
	shl.b64 	%rd193, %rd192, 1;
	setp.lt.u64 	%p19, %rd193, %rd1;
	selp.b64 	%rd194, 0, %rd1, %p19;
	sub.s64 	%rd195, %rd193, %rd194;
	shl.b64 	%rd196, %rd195, 1;
	setp.lt.u64 	%p20, %rd196, %rd1;
	selp.b64 	%rd197, 0, %rd1, %p20;
	sub.s64 	%rd198, %rd196, %rd197;
	shl.b64 	%rd199, %rd198, 1;
	setp.lt.u64 	%p21, %rd199, %rd1;
	selp.b64 	%rd200, 0, %rd1, %p21;
	sub.s64 	%rd201, %rd199, %rd200;
	shl.b64 	%rd202, %rd201, 1;
	setp.lt.u64 	%p22, %rd202, %rd1;
	selp.b64 	%rd203, 0, %rd1, %p22;
	sub.s64 	%rd204, %rd202, %rd203;
	shl.b64 	%rd205, %rd204, 1;
	setp.lt.u64 	%p23, %rd205, %rd1;
	selp.b64 	%rd206, 0, %rd1, %p23;
	sub.s64 	%rd207, %rd205, %rd206;
	shl.b64 	%rd208, %rd207, 1;
	setp.lt.u64 	%p24, %rd208, %rd1;
	selp.b64 	%rd209, 0, %rd1, %p24;
	sub.s64 	%rd210, %rd208, %rd209;
	shl.b64 	%rd211, %rd210, 1;
	setp.lt.u64 	%p25, %rd211, %rd1;
	selp.b64 	%rd212, 0, %rd1, %p25;
	sub.s64 	%rd213, %rd211, %rd212;
	shl.b64 	%rd214, %rd213, 1;
	setp.lt.u64 	%p26, %rd214, %rd1;
	selp.b64 	%rd215, 0, %rd1, %p26;
	sub.s64 	%rd216, %rd214, %rd215;
	shl.b64 	%rd217, %rd216, 1;
	setp.lt.u64 	%p27, %rd217, %rd1;
	selp.b64 	%rd218, 0, %rd1, %p27;
	sub.s64 	%rd219, %rd217, %rd218;
	shl.b64 	%rd220, %rd219, 1;
	setp.lt.u64 	%p28, %rd220, %rd1;
	selp.b64 	%rd221, 0, %rd1, %p28;
	sub.s64 	%rd222, %rd220, %rd221;
	shl.b64 	%rd223, %rd222, 1;
	setp.lt.u64 	%p29, %rd223, %rd1;
	selp.b64 	%rd224, 0, %rd1, %p29;
	sub.s64 	%rd225, %rd223, %rd224;
	shl.b64 	%rd226, %rd225, 1;
	setp.lt.u64 	%p30, %rd226, %rd1;
	selp.b64 	%rd227, 0, %rd1, %p30;
	sub.s64 	%rd228, %rd226, %rd227;
	shl.b64 	%rd229, %rd228, 1;
	setp.lt.u64 	%p31, %rd229, %rd1;
	selp.b64 	%rd230, 0, %rd1, %p31;
	sub.s64 	%rd231, %rd229, %rd230;
	shl.b64 	%rd232, %rd231, 1;
	setp.lt.u64 	%p32, %rd232, %rd1;
	selp.b64 	%rd233, 0, %rd1, %p32;
	sub.s64 	%rd234, %rd232, %rd233;
	shl.b64 	%rd235, %rd234, 1;
	setp.lt.u64 	%p33, %rd235, %rd1;
	selp.b64 	%rd236, 0, %rd1, %p33;
	sub.s64 	%rd237, %rd235, %rd236;
	shl.b64 	%rd238, %rd237, 1;
	setp.lt.u64 	%p34, %rd238, %rd1;
	selp.b64 	%rd239, 0, %rd1, %p34;
	sub.s64 	%rd240, %rd238, %rd239;
	shl.b64 	%rd241, %rd240, 1;
	setp.lt.u64 	%p35, %rd241, %rd1;
	selp.b64 	%rd242, 0, %rd1, %p35;
	sub.s64 	%rd243, %rd241, %rd242;
	shl.b64 	%rd244, %rd243, 1;
	setp.lt.u64 	%p36, %rd244, %rd1;
	selp.b64 	%rd245, 0, %rd1, %p36;
	sub.s64 	%rd246, %rd244, %rd245;
	shl.b64 	%rd247, %rd246, 1;
	setp.lt.u64 	%p37, %rd247, %rd1;
	selp.b64 	%rd248, 0, %rd1, %p37;
	sub.s64 	%rd249, %rd247, %rd248;
	shl.b64 	%rd250, %rd249, 1;
	setp.lt.u64 	%p38, %rd250, %rd1;
	selp.b64 	%rd251, 0, %rd1, %p38;
	sub.s64 	%rd252, %rd250, %rd251;
	shl.b64 	%rd253, %rd252, 1;
	setp.lt.u64 	%p39, %rd253, %rd1;
	selp.b64 	%rd254, 0, %rd1, %p39;
	sub.s64 	%rd255, %rd253, %rd254;
	shl.b64 	%rd256, %rd255, 1;
	setp.lt.u64 	%p40, %rd256, %rd1;
	selp.b64 	%rd257, 0, %rd1, %p40;
	sub.s64 	%rd258, %rd256, %rd257;
	shl.b64 	%rd259, %rd258, 1;
	setp.lt.u64 	%p41, %rd259, %rd1;
	selp.b64 	%rd260, 0, %rd1, %p41;
	sub.s64 	%rd261, %rd259, %rd260;
	shl.b64 	%rd262, %rd261, 1;
	setp.lt.u64 	%p42, %rd262, %rd1;
	selp.b64 	%rd263, 0, %rd1, %p42;
	sub.s64 	%rd264, %rd262, %rd263;
	shl.b64 	%rd265, %rd264, 1;
	setp.lt.u64 	%p43, %rd265, %rd1;
	selp.b64 	%rd266, 0, %rd1, %p43;
	sub.s64 	%rd267, %rd265, %rd266;
	shl.b64 	%rd268, %rd267, 1;
	setp.lt.u64 	%p44, %rd268, %rd1;
	selp.b64 	%rd269, 0, %rd1, %p44;
	sub.s64 	%rd270, %rd268, %rd269;
	shl.b64 	%rd271, %rd270, 1;
	setp.lt.u64 	%p45, %rd271, %rd1;
	selp.b64 	%rd272, 0, %rd1, %p45;
	sub.s64 	%rd273, %rd271, %rd272;
	shl.b64 	%rd274, %rd273, 1;
	setp.lt.u64 	%p46, %rd274, %rd1;
	selp.b64 	%rd275, 0, %rd1, %p46;
	sub.s64 	%rd276, %rd274, %rd275;
	shl.b64 	%rd277, %rd276, 1;
	setp.lt.u64 	%p47, %rd277, %rd1;
	selp.b64 	%rd278, 0, %rd1, %p47;
	sub.s64 	%rd279, %rd277, %rd278;
	shl.b64 	%rd280, %rd279, 1;
	setp.lt.u64 	%p48, %rd280, %rd1;
	selp.b64 	%rd281, 0, %rd1, %p48;
	sub.s64 	%rd282, %rd280, %rd281;
	shl.b64 	%rd283, %rd282, 1;
	setp.lt.u64 	%p49, %rd283, %rd1;
	selp.b64 	%rd284, 0, %rd1, %p49;
	sub.s64 	%rd285, %rd283, %rd284;
	shl.b64 	%rd286, %rd285, 1;
	setp.lt.u64 	%p50, %rd286, %rd1;
	selp.b64 	%rd287, 0, %rd1, %p50;
	sub.s64 	%rd288, %rd286, %rd287;
	shl.b64 	%rd289, %rd288, 1;
	setp.lt.u64 	%p51, %rd289, %rd1;
	selp.b64 	%rd290, 0, %rd1, %p51;
	sub.s64 	%rd291, %rd289, %rd290;
	shl.b64 	%rd292, %rd291, 1;
	setp.lt.u64 	%p52, %rd292, %rd1;
	selp.b64 	%rd293, 0, %rd1, %p52;
	sub.s64 	%rd294, %rd292, %rd293;
	shl.b64 	%rd295, %rd294, 1;
	setp.lt.u64 	%p53, %rd295, %rd1;
	selp.b64 	%rd296, 0, %rd1, %p53;
	sub.s64 	%rd297, %rd295, %rd296;
	shl.b64 	%rd298, %rd297, 1;
	setp.lt.u64 	%p54, %rd298, %rd1;
	selp.b64 	%rd299, 0, %rd1, %p54;
	sub.s64 	%rd300, %rd298, %rd299;
	shl.b64 	%rd301, %rd300, 1;
	setp.lt.u64 	%p55, %rd301, %rd1;
	selp.b64 	%rd302, 0, %rd1, %p55;
	sub.s64 	%rd303, %rd301, %rd302;
	shl.b64 	%rd304, %rd303, 1;
	setp.lt.u64 	%p56, %rd304, %rd1;
	selp.b64 	%rd305, 0, %rd1, %p56;
	sub.s64 	%rd306, %rd304, %rd305;
	shl.b64 	%rd307, %rd306, 1;
	setp.lt.u64 	%p57, %rd307, %rd1;
	selp.b64 	%rd308, 0, %rd1, %p57;
	sub.s64 	%rd309, %rd307, %rd308;
	shl.b64 	%rd310, %rd309, 1;
	setp.lt.u64 	%p58, %rd310, %rd1;
	selp.b64 	%rd311, 0, %rd1, %p58;
	sub.s64 	%rd312, %rd310, %rd311;
	shl.b64 	%rd313, %rd312, 1;
	setp.lt.u64 	%p59, %rd313, %rd1;
	selp.b64 	%rd314, 0, %rd1, %p59;
	sub.s64 	%rd315, %rd313, %rd314;
	shl.b64 	%rd316, %rd315, 1;
	setp.lt.u64 	%p60, %rd316, %rd1;
	selp.b64 	%rd317, 0, %rd1, %p60;
	sub.s64 	%rd318, %rd316, %rd317;
	shl.b64 	%rd319, %rd318, 1;
	setp.lt.u64 	%p61, %rd319, %rd1;
	selp.b64 	%rd320, 0, %rd1, %p61;
	sub.s64 	%rd321, %rd319, %rd320;
	shl.b64 	%rd322, %rd321, 1;
	setp.lt.u64 	%p62, %rd322, %rd1;
	selp.b64 	%rd323, 0, %rd1, %p62;
	sub.s64 	%rd324, %rd322, %rd323;
	shl.b64 	%rd325, %rd324, 1;
	setp.lt.u64 	%p63, %rd325, %rd1;
	selp.b64 	%rd326, 0, %rd1, %p63;
	sub.s64 	%rd327, %rd325, %rd326;
	shl.b64 	%rd328, %rd327, 1;
	setp.lt.u64 	%p64, %rd328, %rd1;
	selp.b64 	%rd329, 0, %rd1, %p64;
	sub.s64 	%rd330, %rd328, %rd329;
	shl.b64 	%rd331, %rd330, 1;
	setp.lt.u64 	%p65, %rd331, %rd1;
	selp.b64 	%rd332, 0, %rd1, %p65;
	sub.s64 	%rd333, %rd331, %rd332;
	shl.b64 	%rd334, %rd333, 1;
	setp.lt.u64 	%p66, %rd334, %rd1;
	selp.b64 	%rd335, 0, %rd1, %p66;
	sub.s64 	%rd336, %rd334, %rd335;
	shl.b64 	%rd337, %rd336, 1;
	setp.lt.u64 	%p67, %rd337, %rd1;
	selp.b64 	%rd338, 0, %rd1, %p67;
	sub.s64 	%rd339, %rd337, %rd338;
	shl.b64 	%rd340, %rd339, 1;
	setp.lt.u64 	%p68, %rd340, %rd1;
	selp.b64 	%rd341, 0, %rd1, %p68;
	sub.s64 	%rd342, %rd340, %rd341;
	shl.b64 	%rd343, %rd342, 1;
	setp.lt.u64 	%p69, %rd343, %rd1;
	selp.b64 	%rd344, 0, %rd1, %p69;
	sub.s64 	%rd345, %rd343, %rd344;
	shl.b64 	%rd346, %rd345, 1;
	setp.lt.u64 	%p70, %rd346, %rd1;
	selp.b64 	%rd347, 0, %rd1, %p70;
	sub.s64 	%rd348, %rd346, %rd347;
	shl.b64 	%rd349, %rd348, 1;
	setp.lt.u64 	%p71, %rd349, %rd1;
	selp.b64 	%rd350, 0, %rd1, %p71;
	sub.s64 	%rd351, %rd349, %rd350;
	shl.b64 	%rd352, %rd351, 1;
	setp.lt.u64 	%p72, %rd352, %rd1;
	selp.b64 	%rd353, 0, %rd1, %p72;
	sub.s64 	%rd354, %rd352, %rd353;
	shl.b64 	%rd355, %rd354, 1;
	setp.lt.u64 	%p73, %rd355, %rd1;
	selp.b64 	%rd356, 0, %rd1, %p73;
	sub.s64 	%rd357, %rd355, %rd356;
	shl.b64 	%rd358, %rd357, 1;
	setp.lt.u64 	%p74, %rd358, %rd1;
	selp.b64 	%rd359, 0, %rd1, %p74;
	sub.s64 	%rd360, %rd358, %rd359;
	shl.b64 	%rd361, %rd360, 1;
	setp.lt.u64 	%p75, %rd361, %rd1;
	selp.b64 	%rd362, 0, %rd1, %p75;
	sub.s64 	%rd778, %rd361, %rd362;
$L__BB8_18:
	or.b64  	%rd365, %rd6, %rd1;
	and.b64  	%rd366, %rd365, -4294967296;
	setp.ne.s64 	%p77, %rd366, 0;
	@%p77 bra 	$L__BB8_20;
	cvt.u32.u64 	%r59, %rd1;
	cvt.u32.u64 	%r60, %rd6;
	rem.u32 	%r61, %r60, %r59;
	cvt.u64.u32 	%rd779, %r61;
	bra.uni 	$L__BB8_21;
$L__BB8_20:
	rem.u64 	%rd779, %rd6, %rd1;
$L__BB8_21:
	mul.lo.s64 	%rd18, %rd779, %rd778;
	mul.hi.u64 	%rd19, %rd779, %rd778;
	setp.eq.s64 	%p78, %rd19, 0;
	@%p78 bra 	$L__BB8_58;
	mov.b64 	%rd791, 0;
	mov.b64 	%rd780, 56;
	mov.b32 	%r160, 0;
$L__BB8_23:
	shl.b64 	%rd369, %rd791, 1;
	setp.lt.u64 	%p79, %rd369, %rd1;
	selp.b64 	%rd370, 0, %rd1, %p79;
	sub.s64 	%rd782, %rd369, %rd370;
	cvt.u32.u64 	%r63, %rd780;
	add.s32 	%r64, %r63, 7;
	shr.u64 	%rd371, %rd19, %r64;
	and.b64  	%rd372, %rd371, 1;
	setp.eq.b64 	%p80, %rd372, 1;
	not.pred 	%p81, %p80;
	@%p81 bra 	$L__BB8_25;
	add.s64 	%rd373, %rd782, 1;
	setp.lt.u64 	%p82, %rd373, %rd1;
	selp.b64 	%rd374, 0, %rd1, %p82;
	sub.s64 	%rd782, %rd373, %rd374;
$L__BB8_25:
	shl.b64 	%rd375, %rd782, 1;
	setp.lt.u64 	%p83, %rd375, %rd1;
	selp.b64 	%rd376, 0, %rd1, %p83;
	sub.s64 	%rd783, %rd375, %rd376;
	add.s32 	%r66, %r63, 6;
	shr.u64 	%rd377, %rd19, %r66;
	and.b64  	%rd378, %rd377, 1;
	setp.eq.b64 	%p84, %rd378, 1;
	not.pred 	%p85, %p84;
	@%p85 bra 	$L__BB8_27;
	add.s64 	%rd379, %rd783, 1;
	setp.lt.u64 	%p86, %rd379, %rd1;
	selp.b64 	%rd380, 0, %rd1, %p86;
	sub.s64 	%rd783, %rd379, %rd380;
$L__BB8_27:
	shl.b64 	%rd381, %rd783, 1;
	setp.lt.u64 	%p87, %rd381, %rd1;
	selp.b64 	%rd382, 0, %rd1, %p87;
	sub.s64 	%rd784, %rd381, %rd382;
	add.s32 	%r68, %r63, 5;
	shr.u64 	%rd383, %rd19, %r68;
	and.b64  	%rd384, %rd383, 1;
	setp.eq.b64 	%p88, %rd384, 1;
	not.pred 	%p89, %p88;
	@%p89 bra 	$L__BB8_29;
	add.s64 	%rd385, %rd784, 1;
	setp.lt.u64 	%p90, %rd385, %rd1;
	selp.b64 	%rd386, 0, %rd1, %p90;
	sub.s64 	%rd784, %rd385, %rd386;
$L__BB8_29:
	shl.b64 	%rd387, %rd784, 1;
	setp.lt.u64 	%p91, %rd387, %rd1;
	selp.b64 	%rd388, 0, %rd1, %p91;
	sub.s64 	%rd785, %rd387, %rd388;
	add.s32 	%r70, %r63, 4;
	shr.u64 	%rd389, %rd19, %r70;
	and.b64  	%rd390, %rd389, 1;
	setp.eq.b64 	%p92, %rd390, 1;
	not.pred 	%p93, %p92;
	@%p93 bra 	$L__BB8_31;
	add.s64 	%rd391, %rd785, 1;
	setp.lt.u64 	%p94, %rd391, %rd1;
	selp.b64 	%rd392, 0, %rd1, %p94;
	sub.s64 	%rd785, %rd391, %rd392;
$L__BB8_31:
	shl.b64 	%rd393, %rd785, 1;
	setp.lt.u64 	%p95, %rd393, %rd1;
	selp.b64 	%rd394, 0, %rd1, %p95;
	sub.s64 	%rd786, %rd393, %rd394;
	add.s32 	%r72, %r63, 3;
	shr.u64 	%rd395, %rd19, %r72;
	and.b64  	%rd396, %rd395, 1;
	setp.eq.b64 	%p96, %rd396, 1;
	not.pred 	%p97, %p96;
	@%p97 bra 	$L__BB8_33;
	add.s64 	%rd397, %rd786, 1;
	setp.lt.u64 	%p98, %rd397, %rd1;
	selp.b64 	%rd398, 0, %rd1, %p98;
	sub.s64 	%rd786, %rd397, %rd398;
$L__BB8_33:
	shl.b64 	%rd399, %rd786, 1;
	setp.lt.u64 	%p99, %rd399, %rd1;
	selp.b64 	%rd400, 0, %rd1, %p99;
	sub.s64 	%rd787, %rd399, %rd400;
	add.s32 	%r74, %r63, 2;
	shr.u64 	%rd401, %rd19, %r74;
	and.b64  	%rd402, %rd401, 1;
	setp.eq.b64 	%p100, %rd402, 1;
	not.pred 	%p101, %p100;
	@%p101 bra 	$L__BB8_35;
	add.s64 	%rd403, %rd787, 1;
	setp.lt.u64 	%p102, %rd403, %rd1;
	selp.b64 	%rd404, 0, %rd1, %p102;
	sub.s64 	%rd787, %rd403, %rd404;
$L__BB8_35:
	shl.b64 	%rd405, %rd787, 1;
	setp.lt.u64 	%p103, %rd405, %rd1;
	selp.b64 	%rd406, 0, %rd1, %p103;
	sub.s64 	%rd788, %rd405, %rd406;
	add.s32 	%r76, %r63, 1;
	shr.u64 	%rd407, %rd19, %r76;
	and.b64  	%rd408, %rd407, 1;
	setp.eq.b64 	%p104, %rd408, 1;
	not.pred 	%p105, %p104;
	@%p105 bra 	$L__BB8_37;
	add.s64 	%rd409, %rd788, 1;
	setp.lt.u64 	%p106, %rd409, %rd1;
	selp.b64 	%rd410, 0, %rd1, %p106;
	sub.s64 	%rd788, %rd409, %rd410;
$L__BB8_37:
	shl.b64 	%rd411, %rd788, 1;
	setp.lt.u64 	%p107, %rd411, %rd1;
	selp.b64 	%rd412, 0, %rd1, %p107;
	sub.s64 	%rd791, %rd411, %rd412;
	shr.u64 	%rd413, %rd19, %r63;
	and.b64  	%rd414, %rd413, 1;
	setp.eq.b64 	%p108, %rd414, 1;
	not.pred 	%p109, %p108;
	@%p109 bra 	$L__BB8_39;
	add.s64 	%rd415, %rd791, 1;
	setp.lt.u64 	%p110, %rd415, %rd1;
	selp.b64 	%rd416, 0, %rd1, %p110;
	sub.s64 	%rd791, %rd415, %rd416;
$L__BB8_39:
	add.s64 	%rd780, %rd780, -8;
	add.s32 	%r160, %r160, -8;
	setp.ne.s32 	%p111, %r160, -64;
	@%p111 bra 	$L__BB8_23;
	mov.b64 	%rd790, 56;
	mov.b32 	%r161, 0;
$L__BB8_41:
	shl.b64 	%rd418, %rd791, 1;
	setp.lt.u64 	%p112, %rd418, %rd1;
	selp.b64 	%rd419, 0, %rd1, %p112;
	sub.s64 	%rd792, %rd418, %rd419;
	cvt.u32.u64 	%r79, %rd790;
	add.s32 	%r80, %r79, 7;
	shr.u64 	%rd420, %rd18, %r80;
	and.b64  	%rd421, %rd420, 1;
	setp.eq.b64 	%p113, %rd421, 1;
	not.pred 	%p114, %p113;
	@%p114 bra 	$L__BB8_43;
	add.s64 	%rd422, %rd792, 1;
	setp.lt.u64 	%p115, %rd422, %rd1;
	selp.b64 	%rd423, 0, %rd1, %p115;
	sub.s64 	%rd792, %rd422, %rd423;
$L__BB8_43:
	shl.b64 	%rd424, %rd792, 1;
	setp.lt.u64 	%p116, %rd424, %rd1;
	selp.b64 	%rd425, 0, %rd1, %p116;
	sub.s64 	%rd793, %rd424, %rd425;
	add.s32 	%r82, %r79, 6;
	shr.u64 	%rd426, %rd18, %r82;
	and.b64  	%rd427, %rd426, 1;
	setp.eq.b64 	%p117, %rd427, 1;
	not.pred 	%p118, %p117;
	@%p118 bra 	$L__BB8_45;
	add.s64 	%rd428, %rd793, 1;
	setp.lt.u64 	%p119, %rd428, %rd1;
	selp.b64 	%rd429, 0, %rd1, %p119;
	sub.s64 	%rd793, %rd428, %rd429;
$L__BB8_45:
	shl.b64 	%rd430, %rd793, 1;
	setp.lt.u64 	%p120, %rd430, %rd1;
	selp.b64 	%rd431, 0, %rd1, %p120;
	sub.s64 	%rd794, %rd430, %rd431;
	add.s32 	%r84, %r79, 5;
	shr.u64 	%rd432, %rd18, %r84;
	and.b64  	%rd433, %rd432, 1;
	setp.eq.b64 	%p121, %rd433, 1;
	not.pred 	%p122, %p121;
	@%p122 bra 	$L__BB8_47;
	add.s64 	%rd434, %rd794, 1;
	setp.lt.u64 	%p123, %rd434, %rd1;
	selp.b64 	%rd435, 0, %rd1, %p123;
	sub.s64 	%rd794, %rd434, %rd435;
$L__BB8_47:
	shl.b64 	%rd436, %rd794, 1;
	setp.lt.u64 	%p124, %rd436, %rd1;
	selp.b64 	%rd437, 0, %rd1, %p124;
	sub.s64 	%rd795, %rd436, %rd437;
	add.s32 	%r86, %r79, 4;
	shr.u64 	%rd438, %rd18, %r86;
	and.b64  	%rd439, %rd438, 1;
	setp.eq.b64 	%p125, %rd439, 1;
	not.pred 	%p126, %p125;
	@%p126 bra 	$L__BB8_49;
	add.s64 	%rd440, %rd795, 1;
	setp.lt.u64 	%p127, %rd440, %rd1;
	selp.b64 	%rd441, 0, %rd1, %p127;
	sub.s64 	%rd795, %rd440, %rd441;
$L__BB8_49:
	shl.b64 	%rd442, %rd795, 1;
	setp.lt.u64 	%p128, %rd442, %rd1;
	selp.b64 	%rd443, 0, %rd1, %p128;
	sub.s64 	%rd796, %rd442, %rd443;
	add.s32 	%r88, %r79, 3;
	shr.u64 	%rd444, %rd18, %r88;
	and.b64  	%rd445, %rd444, 1;
	setp.eq.b64 	%p129, %rd445, 1;
	not.pred 	%p130, %p129;
	@%p130 bra 	$L__BB8_51;
	add.s64 	%rd446, %rd796, 1;
	setp.lt.u64 	%p131, %rd446, %rd1;
	selp.b64 	%rd447, 0, %rd1, %p131;
	sub.s64 	%rd796, %rd446, %rd447;
$L__BB8_51:
	shl.b64 	%rd448, %rd796, 1;
	setp.lt.u64 	%p132, %rd448, %rd1;
	selp.b64 	%rd449, 0, %rd1, %p132;
	sub.s64 	%rd797, %rd448, %rd449;
	add.s32 	%r90, %r79, 2;
	shr.u64 	%rd450, %rd18, %r90;
	and.b64  	%rd451, %rd450, 1;
	setp.eq.b64 	%p133, %rd451, 1;
	not.pred 	%p134, %p133;
	@%p134 bra 	$L__BB8_53;
	add.s64 	%rd452, %rd797, 1;
	setp.lt.u64 	%p135, %rd452, %rd1;
	selp.b64 	%rd453, 0, %rd1, %p135;
	sub.s64 	%rd797, %rd452, %rd453;
$L__BB8_53:
	shl.b64 	%rd454, %rd797, 1;
	setp.lt.u64 	%p136, %rd454, %rd1;
	selp.b64 	%rd455, 0, %rd1, %p136;
	sub.s64 	%rd798, %rd454, %rd455;
	add.s32 	%r92, %r79, 1;
	shr.u64 	%rd456, %rd18, %r92;
	and.b64  	%rd457, %rd456, 1;
	setp.eq.b64 	%p137, %rd457, 1;
	not.pred 	%p138, %p137;
	@%p138 bra 	$L__BB8_55;
	add.s64 	%rd458, %rd798, 1;
	setp.lt.u64 	%p139, %rd458, %rd1;
	selp.b64 	%rd459, 0, %rd1, %p139;
	sub.s64 	%rd798, %rd458, %rd459;
$L__BB8_55:
	shl.b64 	%rd460, %rd798, 1;
	setp.lt.u64 	%p140, %rd460, %rd1;
	selp.b64 	%rd461, 0, %rd1, %p140;
	sub.s64 	%rd791, %rd460, %rd461;
	shr.u64 	%rd462, %rd18, %r79;
	and.b64  	%rd463, %rd462, 1;
	setp.eq.b64 	%p141, %rd463, 1;
	not.pred 	%p142, %p141;
	@%p142 bra 	$L__BB8_57;
	add.s64 	%rd464, %rd791, 1;
	setp.lt.u64 	%p143, %rd464, %rd1;
	selp.b64 	%rd465, 0, %rd1, %p143;
	sub.s64 	%rd791, %rd464, %rd465;
$L__BB8_57:
	add.s64 	%rd790, %rd790, -8;
	add.s32 	%r161, %r161, -8;
	setp.ne.s32 	%p144, %r161, -64;
	@%p144 bra 	$L__BB8_41;
	bra.uni 	$L__BB8_61;
$L__BB8_58:
	or.b64  	%rd466, %rd18, %rd1;
	and.b64  	%rd467, %rd466, -4294967296;
	setp.ne.s64 	%p145, %rd467, 0;
	@%p145 bra 	$L__BB8_60;
	cvt.u32.u64 	%r94, %rd1;
	cvt.u32.u64 	%r95, %rd18;
	rem.u32 	%r96, %r95, %r94;
	cvt.u64.u32 	%rd791, %r96;
	bra.uni 	$L__BB8_61;
$L__BB8_60:
	rem.u64 	%rd791, %rd18, %rd1;
$L__BB8_61:
	or.b64  	%rd468, %rd5, %rd1;
	and.b64  	%rd469, %rd468, -4294967296;
	setp.ne.s64 	%p146, %rd469, 0;
	@%p146 bra 	$L__BB8_63;
	cvt.u32.u64 	%r97, %rd1;
	cvt.u32.u64 	%r98, %rd5;
	rem.u32 	%r99, %r98, %r97;
	cvt.u64.u32 	%rd801, %r99;
	bra.uni 	$L__BB8_64;
$L__BB8_63:
	rem.u64 	%rd801, %rd5, %rd1;
$L__BB8_64:
	add.s64 	%rd470, %rd801, %rd791;
	setp.lt.u64 	%p147, %rd470, %rd1;
	selp.b64 	%rd471, 0, %rd1, %p147;
	sub.s64 	%rd802, %rd470, %rd471;
$L__BB8_65:
	mul.wide.u32 	%rd474, %r159, 8;
	add.s64 	%rd82, %rd3, %rd474;
	ld.global.u64 	%rd475, [%rd82];
	mul.lo.s64 	%rd83, %rd475, %rd2;
	mul.hi.u64 	%rd84, %rd475, %rd2;
	setp.ne.s64 	%p149, %rd84, 0;
	@%p149 bra 	$L__BB8_69;
	or.b64  	%rd776, %rd83, %rd1;
	and.b64  	%rd777, %rd776, -4294967296;
	setp.ne.s64 	%p287, %rd777, 0;
	@%p287 bra 	$L__BB8_68;
	cvt.u32.u64 	%r147, %rd1;
	cvt.u32.u64 	%r148, %rd83;
	rem.u32 	%r149, %r148, %r147;
	cvt.u64.u32 	%rd827, %r149;
	bra.uni 	$L__BB8_121;
$L__BB8_68:
	rem.u64 	%rd827, %rd83, %rd1;
	bra.uni 	$L__BB8_121;
$L__BB8_69:
	rem.u64 	%rd87, 4294967296, %rd1;
	mul.hi.u64 	%rd476, %rd87, %rd87;
	setp.ne.s64 	%p150, %rd476, 0;
	@%p150 bra 	$L__BB8_73;
	mul.lo.s64 	%rd88, %rd87, %rd87;
	or.b64  	%rd667, %rd88, %rd1;
	and.b64  	%rd668, %rd667, -4294967296;
	setp.ne.s64 	%p215, %rd668, 0;
	@%p215 bra 	$L__BB8_72;
	cvt.u32.u64 	%r103, %rd1;
	cvt.u32.u64 	%r104, %rd88;
	rem.u32 	%r105, %r104, %r103;
	cvt.u64.u32 	%rd803, %r105;
	bra.uni 	$L__BB8_74;
$L__BB8_72:
	rem.u64 	%rd803, %rd88, %rd1;
	bra.uni 	$L__BB8_74;
$L__BB8_73:
	setp.gt.u64 	%p151, %rd1, 2;
	shl.b64 	%rd477, %rd1, 1;
	sub.s64 	%rd478, 4, %rd477;
	selp.b64 	%rd479, 4, %rd478, %p151;
	setp.lt.u64 	%p152, %rd479, %rd1;
	selp.b64 	%rd480, 0, %rd1, %p152;
	sub.s64 	%rd481, %rd479, %rd480;
	shl.b64 	%rd482, %rd481, 1;
	setp.lt.u64 	%p153, %rd482, %rd1;
	selp.b64 	%rd483, 0, %rd1, %p153;
	sub.s64 	%rd484, %rd482, %rd483;
	shl.b64 	%rd485, %rd484, 1;
	setp.lt.u64 	%p154, %rd485, %rd1;
	selp.b64 	%rd486, 0, %rd1, %p154;
	sub.s64 	%rd487, %rd485, %rd486;
	shl.b64 	%rd488, %rd487, 1;
	setp.lt.u64 	%p155, %rd488, %rd1;
	selp.b64 	%rd489, 0, %rd1, %p155;
	sub.s64 	%rd490, %rd488, %rd489;
	shl.b64 	%rd491, %rd490, 1;
	setp.lt.u64 	%p156, %rd491, %rd1;
	selp.b64 	%rd492, 0, %rd1, %p156;
	sub.s64 	%rd493, %rd491, %rd492;
	shl.b64 	%rd494, %rd493, 1;
	setp.lt.u64 	%p157, %rd494, %rd1;
	selp.b64 	%rd495, 0, %rd1, %p157;
	sub.s64 	%rd496, %rd494, %rd495;
	shl.b64 	%rd497, %rd496, 1;
	setp.lt.u64 	%p158, %rd497, %rd1;
	selp.b64 	%rd498, 0, %rd1, %p158;
	sub.s64 	%rd499, %rd497, %rd498;
	shl.b64 	%rd500, %rd499, 1;
	setp.lt.u64 	%p159, %rd500, %rd1;
	selp.b64 	%rd501, 0, %rd1, %p159;
	sub.s64 	%rd502, %rd500, %rd501;
	shl.b64 	%rd503, %rd502, 1;
	setp.lt.u64 	%p160, %rd503, %rd1;
	selp.b64 	%rd504, 0, %rd1, %p160;
	sub.s64 	%rd505, %rd503, %rd504;
	shl.b64 	%rd506, %rd505, 1;
	setp.lt.u64 	%p161, %rd506, %rd1;
	selp.b64 	%rd507, 0, %rd1, %p161;
	sub.s64 	%rd508, %rd506, %rd507;
	shl.b64 	%rd509, %rd508, 1;
	setp.lt.u64 	%p162, %rd509, %rd1;
	selp.b64 	%rd510, 0, %rd1, %p162;
	sub.s64 	%rd511, %rd509, %rd510;
	shl.b64 	%rd512, %rd511, 1;
	setp.lt.u64 	%p163, %rd512, %rd1;
	selp.b64 	%rd513, 0, %rd1, %p163;
	sub.s64 	%rd514, %rd512, %rd513;
	shl.b64 	%rd515, %rd514, 1;
	setp.lt.u64 	%p164, %rd515, %rd1;
	selp.b64 	%rd516, 0, %rd1, %p164;
	sub.s64 	%rd517, %rd515, %rd516;
	shl.b64 	%rd518, %rd517, 1;
	setp.lt.u64 	%p165, %rd518, %rd1;
	selp.b64 	%rd519, 0, %rd1, %p165;
	sub.s64 	%rd520, %rd518, %rd519;
	shl.b64 	%rd521, %rd520, 1;
	setp.lt.u64 	%p166, %rd521, %rd1;
	selp.b64 	%rd522, 0, %rd1, %p166;
	sub.s64 	%rd523, %rd521, %rd522;
	shl.b64 	%rd524, %rd523, 1;
	setp.lt.u64 	%p167, %rd524, %rd1;
	selp.b64 	%rd525, 0, %rd1, %p167;
	sub.s64 	%rd526, %rd524, %rd525;
	shl.b64 	%rd527, %rd526, 1;
	setp.lt.u64 	%p168, %rd527, %rd1;
	selp.b64 	%rd528, 0, %rd1, %p168;
	sub.s64 	%rd529, %rd527, %rd528;
	shl.b64 	%rd530, %rd529, 1;
	setp.lt.u64 	%p169, %rd530, %rd1;
	selp.b64 	%rd531, 0, %rd1, %p169;
	sub.s64 	%rd532, %rd530, %rd531;
	shl.b64 	%rd533, %rd532, 1;
	setp.lt.u64 	%p170, %rd533, %rd1;
	selp.b64 	%rd534, 0, %rd1, %p170;
	sub.s64 	%rd535, %rd533, %rd534;
	shl.b64 	%rd536, %rd535, 1;
	setp.lt.u64 	%p171, %rd536, %rd1;
	selp.b64 	%rd537, 0, %rd1, %p171;
	sub.s64 	%rd538, %rd536, %rd537;
	shl.b64 	%rd539, %rd538, 1;
	setp.lt.u64 	%p172, %rd539, %rd1;
	selp.b64 	%rd540, 0, %rd1, %p172;
	sub.s64 	%rd541, %rd539, %rd540;
	shl.b64 	%rd542, %rd541, 1;
	setp.lt.u64 	%p173, %rd542, %rd1;
	selp.b64 	%rd543, 0, %rd1, %p173;
	sub.s64 	%rd544, %rd542, %rd543;
	shl.b64 	%rd545, %rd544, 1;
	setp.lt.u64 	%p174, %rd545, %rd1;
	selp.b64 	%rd546, 0, %rd1, %p174;
	sub.s64 	%rd547, %rd545, %rd546;
	shl.b64 	%rd548, %rd547, 1;
	setp.lt.u64 	%p175, %rd548, %rd1;
	selp.b64 	%rd549, 0, %rd1, %p175;
	sub.s64 	%rd550, %rd548, %rd549;
	shl.b64 	%rd551, %rd550, 1;
	setp.lt.u64 	%p176, %rd551, %rd1;
	selp.b64 	%rd552, 0, %rd1, %p176;
	sub.s64 	%rd553, %rd551, %rd552;
	shl.b64 	%rd554, %rd553, 1;
	setp.lt.u64 	%p177, %rd554, %rd1;
	selp.b64 	%rd555, 0, %rd1, %p177;
	sub.s64 	%rd556, %rd554, %rd555;
	shl.b64 	%rd557, %rd556, 1;
	setp.lt.u64 	%p178, %rd557, %rd1;
	selp.b64 	%rd558, 0, %rd1, %p178;
	sub.s64 	%rd559, %rd557, %rd558;
	shl.b64 	%rd560, %rd559, 1;
	setp.lt.u64 	%p179, %rd560, %rd1;
	selp.b64 	%rd561, 0, %rd1, %p179;
	sub.s64 	%rd562, %rd560, %rd561;
	shl.b64 	%rd563, %rd562, 1;
	setp.lt.u64 	%p180, %rd563, %rd1;
	selp.b64 	%rd564, 0, %rd1, %p180;
	sub.s64 	%rd565, %rd563, %rd564;
	shl.b64 	%rd566, %rd565, 1;
	setp.lt.u64 	%p181, %rd566, %rd1;
	selp.b64 	%rd567, 0, %rd1, %p181;
	sub.s64 	%rd568, %rd566, %rd567;
	shl.b64 	%rd569, %rd568, 1;
	setp.lt.u64 	%p182, %rd569, %rd1;
	selp.b64 	%rd570, 0, %rd1, %p182;
	sub.s64 	%rd571, %rd569, %rd570;
	shl.b64 	%rd572, %rd571, 1;
	setp.lt.u64 	%p183, %rd572, %rd1;
	selp.b64 	%rd573, 0, %rd1, %p183;
	sub.s64 	%rd574, %rd572, %rd573;
	shl.b64 	%rd575, %rd574, 1;
	setp.lt.u64 	%p184, %rd575, %rd1;
	selp.b64 	%rd576, 0, %rd1, %p184;
	sub.s64 	%rd577, %rd575, %rd576;
	shl.b64 	%rd578, %rd577, 1;
	setp.lt.u64 	%p185, %rd578, %rd1;
	selp.b64 	%rd579, 0, %rd1, %p185;
	sub.s64 	%rd580, %rd578, %rd579;
	shl.b64 	%rd581, %rd580, 1;
	setp.lt.u64 	%p186, %rd581, %rd1;
	selp.b64 	%rd582, 0, %rd1, %p186;
	sub.s64 	%rd583, %rd581, %rd582;
	shl.b64 	%rd584, %rd583, 1;
	setp.lt.u64 	%p187, %rd584, %rd1;
	selp.b64 	%rd585, 0, %rd1, %p187;
	sub.s64 	%rd586, %rd584, %rd585;
	shl.b64 	%rd587, %rd586, 1;
	setp.lt.u64 	%p188, %rd587, %rd1;
	selp.b64 	%rd588, 0, %rd1, %p188;
	sub.s64 	%rd589, %rd587, %rd588;
	shl.b64 	%rd590, %rd589, 1;
	setp.lt.u64 	%p189, %rd590, %rd1;
	selp.b64 	%rd591, 0, %rd1, %p189;
	sub.s64 	%rd592, %rd590, %rd591;
	shl.b64 	%rd593, %rd592, 1;
	setp.lt.u64 	%p190, %rd593, %rd1;
	selp.b64 	%rd594, 0, %rd1, %p190;
	sub.s64 	%rd595, %rd593, %rd594;
	shl.b64 	%rd596, %rd595, 1;
	setp.lt.u64 	%p191, %rd596, %rd1;
	selp.b64 	%rd597, 0, %rd1, %p191;
	sub.s64 	%rd598, %rd596, %rd597;
	shl.b64 	%rd599, %rd598, 1;
	setp.lt.u64 	%p192, %rd599, %rd1;
	selp.b64 	%rd600, 0, %rd1, %p192;
	sub.s64 	%rd601, %rd599, %rd600;
	shl.b64 	%rd602, %rd601, 1;
	setp.lt.u64 	%p193, %rd602, %rd1;
	selp.b64 	%rd603, 0, %rd1, %p193;
	sub.s64 	%rd604, %rd602, %rd603;
	shl.b64 	%rd605, %rd604, 1;
	setp.lt.u64 	%p194, %rd605, %rd1;
	selp.b64 	%rd606, 0, %rd1, %p194;
	sub.s64 	%rd607, %rd605, %rd606;
	shl.b64 	%rd608, %rd607, 1;
	setp.lt.u64 	%p195, %rd608, %rd1;
	selp.b64 	%rd609, 0, %rd1, %p195;
	sub.s64 	%rd610, %rd608, %rd609;
	shl.b64 	%rd611, %rd610, 1;
	setp.lt.u64 	%p196, %rd611, %rd1;
	selp.b64 	%rd612, 0, %rd1, %p196;
	sub.s64 	%rd613, %rd611, %rd612;
	shl.b64 	%rd614, %rd613, 1;
	setp.lt.u64 	%p197, %rd614, %rd1;
	selp.b64 	%rd615, 0, %rd1, %p197;
	sub.s64 	%rd616, %rd614, %rd615;
	shl.b64 	%rd617, %rd616, 1;
	setp.lt.u64 	%p198, %rd617, %rd1;
	selp.b64 	%rd618, 0, %rd1, %p198;
	sub.s64 	%rd619, %rd617, %rd618;
	shl.b64 	%rd620, %rd619, 1;
	setp.lt.u64 	%p199, %rd620, %rd1;
	selp.b64 	%rd621, 0, %rd1, %p199;
	sub.s64 	%rd622, %rd620, %rd621;
	shl.b64 	%rd623, %rd622, 1;
	setp.lt.u64 	%p200, %rd623, %rd1;
	selp.b64 	%rd624, 0, %rd1, %p200;
	sub.s64 	%rd625, %rd623, %rd624;
	shl.b64 	%rd626, %rd625, 1;
	setp.lt.u64 	%p201, %rd626, %rd1;
	selp.b64 	%rd627, 0, %rd1, %p201;
	sub.s64 	%rd628, %rd626, %rd627;
	shl.b64 	%rd629, %rd628, 1;
	setp.lt.u64 	%p202, %rd629, %rd1;
	selp.b64 	%rd630, 0, %rd1, %p202;
	sub.s64 	%rd631, %rd629, %rd630;
	shl.b64 	%rd632, %rd631, 1;
	setp.lt.u64 	%p203, %rd632, %rd1;
	selp.b64 	%rd633, 0, %rd1, %p203;
	sub.s64 	%rd634, %rd632, %rd633;
	shl.b64 	%rd635, %rd634, 1;
	setp.lt.u64 	%p204, %rd635, %rd1;
	selp.b64 	%rd636, 0, %rd1, %p204;
	sub.s64 	%rd637, %rd635, %rd636;
	shl.b64 	%rd638, %rd637, 1;
	setp.lt.u64 	%p205, %rd638, %rd1;
	selp.b64 	%rd639, 0, %rd1, %p205;
	sub.s64 	%rd640, %rd638, %rd639;
	shl.b64 	%rd641, %rd640, 1;
	setp.lt.u64 	%p206, %rd641, %rd1;
	selp.b64 	%rd642, 0, %rd1, %p206;
	sub.s64 	%rd643, %rd641, %rd642;
	shl.b64 	%rd644, %rd643, 1;
	setp.lt.u64 	%p207, %rd644, %rd1;
	selp.b64 	%rd645, 0, %rd1, %p207;
	sub.s64 	%rd646, %rd644, %rd645;
	shl.b64 	%rd647, %rd646, 1;
	setp.lt.u64 	%p208, %rd647, %rd1;
	selp.b64 	%rd648, 0, %rd1, %p208;
	sub.s64 	%rd649, %rd647, %rd648;
	shl.b64 	%rd650, %rd649, 1;
	setp.lt.u64 	%p209, %rd650, %rd1;
	selp.b64 	%rd651, 0, %rd1, %p209;
	sub.s64 	%rd652, %rd650, %rd651;
	shl.b64 	%rd653, %rd652, 1;
	setp.lt.u64 	%p210, %rd653, %rd1;
	selp.b64 	%rd654, 0, %rd1, %p210;
	sub.s64 	%rd655, %rd653, %rd654;
	shl.b64 	%rd656, %rd655, 1;
	setp.lt.u64 	%p211, %rd656, %rd1;
	selp.b64 	%rd657, 0, %rd1, %p211;
	sub.s64 	%rd658, %rd656, %rd657;
	shl.b64 	%rd659, %rd658, 1;
	setp.lt.u64 	%p212, %rd659, %rd1;
	selp.b64 	%rd660, 0, %rd1, %p212;
	sub.s64 	%rd661, %rd659, %rd660;
	shl.b64 	%rd662, %rd661, 1;
	setp.lt.u64 	%p213, %rd662, %rd1;
	selp.b64 	%rd663, 0, %rd1, %p213;
	sub.s64 	%rd664, %rd662, %rd663;
	shl.b64 	%rd665, %rd664, 1;
	setp.lt.u64 	%p214, %rd665, %rd1;
	selp.b64 	%rd666, 0, %rd1, %p214;
	sub.s64 	%rd803, %rd665, %rd666;
$L__BB8_74:
	or.b64  	%rd669, %rd84, %rd1;
	and.b64  	%rd670, %rd669, -4294967296;
	setp.ne.s64 	%p216, %rd670, 0;
	@%p216 bra 	$L__BB8_76;
	cvt.u32.u64 	%r106, %rd1;
	cvt.u32.u64 	%r107, %rd84;
	rem.u32 	%r108, %r107, %r106;
	cvt.u64.u32 	%rd804, %r108;
	bra.uni 	$L__BB8_77;
$L__BB8_76:
	rem.u64 	%rd804, %rd84, %rd1;
$L__BB8_77:
	mul.lo.s64 	%rd96, %rd804, %rd803;
	mul.hi.u64 	%rd97, %rd804, %rd803;
	setp.eq.s64 	%p217, %rd97, 0;
	@%p217 bra 	$L__BB8_114;
	mov.b64 	%rd816, 0;
	mov.b64 	%rd805, 56;
	mov.b32 	%r162, 0;
$L__BB8_79:
	shl.b64 	%rd673, %rd816, 1;
	setp.lt.u64 	%p218, %rd673, %rd1;
	selp.b64 	%rd674, 0, %rd1, %p218;
	sub.s64 	%rd807, %rd673, %rd674;
	cvt.u32.u64 	%r110, %rd805;
	add.s32 	%r111, %r110, 7;
	shr.u64 	%rd675, %rd97, %r111;
	and.b64  	%rd676, %rd675, 1;
	setp.eq.b64 	%p219, %rd676, 1;
	not.pred 	%p220, %p219;
	@%p220 bra 	$L__BB8_81;
	add.s64 	%rd677, %rd807, 1;
	setp.lt.u64 	%p221, %rd677, %rd1;
	selp.b64 	%rd678, 0, %rd1, %p221;
	sub.s64 	%rd807, %rd677, %rd678;
$L__BB8_81:
	shl.b64 	%rd679, %rd807, 1;
	setp.lt.u64 	%p222, %rd679, %rd1;
	selp.b64 	%rd680, 0, %rd1, %p222;
	sub.s64 	%rd808, %rd679, %rd680;
	add.s32 	%r113, %r110, 6;
	shr.u64 	%rd681, %rd97, %r113;
	and.b64  	%rd682, %rd681, 1;
	setp.eq.b64 	%p223, %rd682, 1;
	not.pred 	%p224, %p223;
	@%p224 bra 	$L__BB8_83;
	add.s64 	%rd683, %rd808, 1;
	setp.lt.u64 	%p225, %rd683, %rd1;
	selp.b64 	%rd684, 0, %rd1, %p225;
	sub.s64 	%rd808, %rd683, %rd684;
$L__BB8_83:
	shl.b64 	%rd685, %rd808, 1;
	setp.lt.u64 	%p226, %rd685, %rd1;
	selp.b64 	%rd686, 0, %rd1, %p226;
	sub.s64 	%rd809, %rd685, %rd686;
	add.s32 	%r115, %r110, 5;
	shr.u64 	%rd687, %rd97, %r115;
	and.b64  	%rd688, %rd687, 1;
	setp.eq.b64 	%p227, %rd688, 1;
	not.pred 	%p228, %p227;
	@%p228 bra 	$L__BB8_85;
	add.s64 	%rd689, %rd809, 1;
	setp.lt.u64 	%p229, %rd689, %rd1;
	selp.b64 	%rd690, 0, %rd1, %p229;
	sub.s64 	%rd809, %rd689, %rd690;
$L__BB8_85:
	shl.b64 	%rd691, %rd809, 1;
	setp.lt.u64 	%p230, %rd691, %rd1;
	selp.b64 	%rd692, 0, %rd1, %p230;
	sub.s64 	%rd810, %rd691, %rd692;
	add.s32 	%r117, %r110, 4;
	shr.u64 	%rd693, %rd97, %r117;
	and.b64  	%rd694, %rd693, 1;
	setp.eq.b64 	%p231, %rd694, 1;
	not.pred 	%p232, %p231;
	@%p232 bra 	$L__BB8_87;
	add.s64 	%rd695, %rd810, 1;
	setp.lt.u64 	%p233, %rd695, %rd1;
	selp.b64 	%rd696, 0, %rd1, %p233;
	sub.s64 	%rd810, %rd695, %rd696;
$L__BB8_87:
	shl.b64 	%rd697, %rd810, 1;
	setp.lt.u64 	%p234, %rd697, %rd1;
	selp.b64 	%rd698, 0, %rd1, %p234;
	sub.s64 	%rd811, %rd697, %rd698;
	add.s32 	%r119, %r110, 3;
	shr.u64 	%rd699, %rd97, %r119;
	and.b64  	%rd700, %rd699, 1;
	setp.eq.b64 	%p235, %rd700, 1;
	not.pred 	%p236, %p235;
	@%p236 bra 	$L__BB8_89;
	add.s64 	%rd701, %rd811, 1;
	setp.lt.u64 	%p237, %rd701, %rd1;
	selp.b64 	%rd702, 0, %rd1, %p237;
	sub.s64 	%rd811, %rd701, %rd702;
$L__BB8_89:
	shl.b64 	%rd703, %rd811, 1;
	setp.lt.u64 	%p238, %rd703, %rd1;
	selp.b64 	%rd704, 0, %rd1, %p238;
	sub.s64 	%rd812, %rd703, %rd704;
	add.s32 	%r121, %r110, 2;
	shr.u64 	%rd705, %rd97, %r121;
	and.b64  	%rd706, %rd705, 1;
	setp.eq.b64 	%p239, %rd706, 1;
	not.pred 	%p240, %p239;
	@%p240 bra 	$L__BB8_91;
	add.s64 	%rd707, %rd812, 1;
	setp.lt.u64 	%p241, %rd707, %rd1;
	selp.b64 	%rd708, 0, %rd1, %p241;
	sub.s64 	%rd812, %rd707, %rd708;
$L__BB8_91:
	shl.b64 	%rd709, %rd812, 1;
	setp.lt.u64 	%p242, %rd709, %rd1;
	selp.b64 	%rd710, 0, %rd1, %p242;
	sub.s64 	%rd813, %rd709, %rd710;
	add.s32 	%r123, %r110, 1;
	shr.u64 	%rd711, %rd97, %r123;
	and.b64  	%rd712, %rd711, 1;
	setp.eq.b64 	%p243, %rd712, 1;
	not.pred 	%p244, %p243;
	@%p244 bra 	$L__BB8_93;
	add.s64 	%rd713, %rd813, 1;
	setp.lt.u64 	%p245, %rd713, %rd1;
	selp.b64 	%rd714, 0, %rd1, %p245;
	sub.s64 	%rd813, %rd713, %rd714;
$L__BB8_93:
	shl.b64 	%rd715, %rd813, 1;
	setp.lt.u64 	%p246, %rd715, %rd1;
	selp.b64 	%rd716, 0, %rd1, %p246;
	sub.s64 	%rd816, %rd715, %rd716;
	shr.u64 	%rd717, %rd97, %r110;
	and.b64  	%rd718, %rd717, 1;
	setp.eq.b64 	%p247, %rd718, 1;
	not.pred 	%p248, %p247;
	@%p248 bra 	$L__BB8_95;
	add.s64 	%rd719, %rd816, 1;
	setp.lt.u64 	%p249, %rd719, %rd1;
	selp.b64 	%rd720, 0, %rd1, %p249;
	sub.s64 	%rd816, %rd719, %rd720;
$L__BB8_95:
	add.s64 	%rd805, %rd805, -8;
	add.s32 	%r162, %r162, -8;
	setp.ne.s32 	%p250, %r162, -64;
	@%p250 bra 	$L__BB8_79;
	mov.b64 	%rd815, 56;
	mov.b32 	%r163, 0;
$L__BB8_97:
	shl.b64 	%rd722, %rd816, 1;
	setp.lt.u64 	%p251, %rd722, %rd1;
	selp.b64 	%rd723, 0, %rd1, %p251;
	sub.s64 	%rd817, %rd722, %rd723;
	cvt.u32.u64 	%r126, %rd815;
	add.s32 	%r127, %r126, 7;
	shr.u64 	%rd724, %rd96, %r127;
	and.b64  	%rd725, %rd724, 1;
	setp.eq.b64 	%p252, %rd725, 1;
	not.pred 	%p253, %p252;
	@%p253 bra 	$L__BB8_99;
	add.s64 	%rd726, %rd817, 1;
	setp.lt.u64 	%p254, %rd726, %rd1;
	selp.b64 	%rd727, 0, %rd1, %p254;
	sub.s64 	%rd817, %rd726, %rd727;
$L__BB8_99:
	shl.b64 	%rd728, %rd817, 1;
	setp.lt.u64 	%p255, %rd728, %rd1;
	selp.b64 	%rd729, 0, %rd1, %p255;
	sub.s64 	%rd818, %rd728, %rd729;
	add.s32 	%r129, %r126, 6;
	shr.u64 	%rd730, %rd96, %r129;
	and.b64  	%rd731, %rd730, 1;
	setp.eq.b64 	%p256, %rd731, 1;
	not.pred 	%p257, %p256;
	@%p257 bra 	$L__BB8_101;
	add.s64 	%rd732, %rd818, 1;
	setp.lt.u64 	%p258, %rd732, %rd1;
	selp.b64 	%rd733, 0, %rd1, %p258;
	sub.s64 	%rd818, %rd732, %rd733;
$L__BB8_101:
	shl.b64 	%rd734, %rd818, 1;
	setp.lt.u64 	%p259, %rd734, %rd1;
	selp.b64 	%rd735, 0, %rd1, %p259;
	sub.s64 	%rd819, %rd734, %rd735;
	add.s32 	%r131, %r126, 5;
	shr.u64 	%rd736, %rd96, %r131;
	and.b64  	%rd737, %rd736, 1;
	setp.eq.b64 	%p260, %rd737, 1;
	not.pred 	%p261, %p260;
	@%p261 bra 	$L__BB8_103;
	add.s64 	%rd738, %rd819, 1;
	setp.lt.u64 	%p262, %rd738, %rd1;
	selp.b64 	%rd739, 0, %rd1, %p262;
	sub.s64 	%rd819, %rd738, %rd739;
$L__BB8_103:
	shl.b64 	%rd740, %rd819, 1;
	setp.lt.u64 	%p263, %rd740, %rd1;
	selp.b64 	%rd741, 0, %rd1, %p263;
	sub.s64 	%rd820, %rd740, %rd741;
	add.s32 	%r133, %r126, 4;
	shr.u64 	%rd742, %rd96, %r133;
	and.b64  	%rd743, %rd742, 1;
	setp.eq.b64 	%p264, %rd743, 1;
	not.pred 	%p265, %p264;
	@%p265 bra 	$L__BB8_105;
	add.s64 	%rd744, %rd820, 1;
	setp.lt.u64 	%p266, %rd744, %rd1;
	selp.b64 	%rd745, 0, %rd1, %p266;
	sub.s64 	%rd820, %rd744, %rd745;
$L__BB8_105:
	shl.b64 	%rd746, %rd820, 1;
	setp.lt.u64 	%p267, %rd746, %rd1;
	selp.b64 	%rd747, 0, %rd1, %p267;
	sub.s64 	%rd821, %rd746, %rd747;
	add.s32 	%r135, %r126, 3;
	shr.u64 	%rd748, %rd96, %r135;
	and.b64  	%rd749, %rd748, 1;
	setp.eq.b64 	%p268, %rd749, 1;
	not.pred 	%p269, %p268;
	@%p269 bra 	$L__BB8_107;
	add.s64 	%rd750, %rd821, 1;
	setp.lt.u64 	%p270, %rd750, %rd1;
	selp.b64 	%rd751, 0, %rd1, %p270;
	sub.s64 	%rd821, %rd750, %rd751;
$L__BB8_107:
	shl.b64 	%rd752, %rd821, 1;
	setp.lt.u64 	%p271, %rd752, %rd1;
	selp.b64 	%rd753, 0, %rd1, %p271;
	sub.s64 	%rd822, %rd752, %rd753;
	add.s32 	%r137, %r126, 2;
	shr.u64 	%rd754, %rd96, %r137;
	and.b64  	%rd755, %rd754, 1;
	setp.eq.b64 	%p272, %rd755, 1;
	not.pred 	%p273, %p272;
	@%p273 bra 	$L__BB8_109;
	add.s64 	%rd756, %rd822, 1;
	setp.lt.u64 	%p274, %rd756, %rd1;
	selp.b64 	%rd757, 0, %rd1, %p274;
	sub.s64 	%rd822, %rd756, %rd757;
$L__BB8_109:
	shl.b64 	%rd758, %rd822, 1;
	setp.lt.u64 	%p275, %rd758, %rd1;
	selp.b64 	%rd759, 0, %rd1, %p275;
	sub.s64 	%rd823, %rd758, %rd759;
	add.s32 	%r139, %r126, 1;
	shr.u64 	%rd760, %rd96, %r139;
	and.b64  	%rd761, %rd760, 1;
	setp.eq.b64 	%p276, %rd761, 1;
	not.pred 	%p277, %p276;
	@%p277 bra 	$L__BB8_111;
	add.s64 	%rd762, %rd823, 1;
	setp.lt.u64 	%p278, %rd762, %rd1;
	selp.b64 	%rd763, 0, %rd1, %p278;
	sub.s64 	%rd823, %rd762, %rd763;
$L__BB8_111:
	shl.b64 	%rd764, %rd823, 1;
	setp.lt.u64 	%p279, %rd764, %rd1;
	selp.b64 	%rd765, 0, %rd1, %p279;
	sub.s64 	%rd816, %rd764, %rd765;
	shr.u64 	%rd766, %rd96, %r126;
	and.b64  	%rd767, %rd766, 1;
	setp.eq.b64 	%p280, %rd767, 1;
	not.pred 	%p281, %p280;
	@%p281 bra 	$L__BB8_113;
	add.s64 	%rd768, %rd816, 1;
	setp.lt.u64 	%p282, %rd768, %rd1;
	selp.b64 	%rd769, 0, %rd1, %p282;
	sub.s64 	%rd816, %rd768, %rd769;
$L__BB8_113:
	add.s64 	%rd815, %rd815, -8;
	add.s32 	%r163, %r163, -8;
	setp.ne.s32 	%p283, %r163, -64;
	@%p283 bra 	$L__BB8_97;
	bra.uni 	$L__BB8_117;
$L__BB8_114:
	or.b64  	%rd770, %rd96, %rd1;
	and.b64  	%rd771, %rd770, -4294967296;
	setp.ne.s64 	%p284, %rd771, 0;
	@%p284 bra 	$L__BB8_116;
	cvt.u32.u64 	%r141, %rd1;
	cvt.u32.u64 	%r142, %rd96;
	rem.u32 	%r143, %r142, %r141;
	cvt.u64.u32 	%rd816, %r143;
	bra.uni 	$L__BB8_117;
$L__BB8_116:
	rem.u64 	%rd816, %rd96, %rd1;
$L__BB8_117:
	or.b64  	%rd772, %rd83, %rd1;
	and.b64  	%rd773, %rd772, -4294967296;
	setp.ne.s64 	%p285, %rd773, 0;
	@%p285 bra 	$L__BB8_119;
	cvt.u32.u64 	%r144, %rd1;
	cvt.u32.u64 	%r145, %rd83;
	rem.u32 	%r146, %r145, %r144;
	cvt.u64.u32 	%rd826, %r146;
	bra.uni 	$L__BB8_120;
$L__BB8_119:
	rem.u64 	%rd826, %rd83, %rd1;
$L__BB8_120:
	add.s64 	%rd774, %rd826, %rd816;
	setp.lt.u64 	%p286, %rd774, %rd1;
	selp.b64 	%rd775, 0, %rd1, %p286;
	sub.s64 	%rd827, %rd774, %rd775;
$L__BB8_121:
	st.global.u64 	[%rd4], %rd827;
	st.global.u64 	[%rd82], %rd802;
$L__BB8_122:
	ret;

}
	// .globl	ntt_pointwise_multiply_batched
.visible .entry ntt_pointwise_multiply_batched(
	.param .u64 .ptr .align 1 ntt_pointwise_multiply_batched_param_0,
	.param .u64 .ptr .align 1 ntt_pointwise_multiply_batched_param_1,
	.param .u64 .ptr .align 1 ntt_pointwise_multiply_batched_param_2,
	.param .u64 .ptr .align 1 ntt_pointwise_multiply_batched_param_3,
	.param .u32 ntt_pointwise_multiply_batched_param_4,
	.param .u32 ntt_pointwise_multiply_batched_param_5
)
{
	.reg .pred 	%p<143>;
	.reg .b32 	%r<62>;
	.reg .b64 	%rd<423>;

	ld.param.u64 	%rd79, [ntt_pointwise_multiply_batched_param_0];
	ld.param.u64 	%rd80, [ntt_pointwise_multiply_batched_param_1];
	ld.param.u64 	%rd81, [ntt_pointwise_multiply_batched_param_2];
	ld.param.u64 	%rd82, [ntt_pointwise_multiply_batched_param_3];
	ld.param.u32 	%r8, [ntt_pointwise_multiply_batched_param_4];
	ld.param.u32 	%r9, [ntt_pointwise_multiply_batched_param_5];
	mov.u32 	%r10, %ctaid.x;
	mov.u32 	%r11, %ntid.x;
	mov.u32 	%r12, %tid.x;
	mad.lo.s32 	%r1, %r10, %r11, %r12;
	mov.u32 	%r2, %ctaid.y;
	setp.ge.u32 	%p1, %r1, %r8;
	setp.ge.u32 	%p2, %r2, %r9;
	or.pred  	%p3, %p1, %p2;
	@%p3 bra 	$L__BB9_58;
	cvta.to.global.u64 	%rd83, %rd82;
	cvta.to.global.u64 	%rd84, %rd79;
	cvta.to.global.u64 	%rd85, %rd80;
	mul.wide.u32 	%rd86, %r2, 8;
	add.s64 	%rd87, %rd83, %rd86;
	ld.global.u64 	%rd1, [%rd87];
	mad.lo.s32 	%r3, %r8, %r2, %r1;
	mul.wide.u32 	%rd88, %r3, 8;
	add.s64 	%rd89, %rd84, %rd88;
	ld.global.u64 	%rd90, [%rd89];
	add.s64 	%rd91, %rd85, %rd88;
	ld.global.u64 	%rd92, [%rd91];
	mul.lo.s64 	%rd2, %rd92, %rd90;
	mul.hi.u64 	%rd3, %rd90, %rd92;
	setp.ne.s64 	%p4, %rd3, 0;
	@%p4 bra 	$L__BB9_5;
	or.b64  	%rd393, %rd2, %rd1;
	and.b64  	%rd394, %rd393, -4294967296;
	setp.ne.s64 	%p142, %rd394, 0;
	@%p142 bra 	$L__BB9_4;
	cvt.u32.u64 	%r57, %rd1;
	cvt.u32.u64 	%r58, %rd2;
	rem.u32 	%r59, %r58, %r57;
	cvt.u64.u32 	%rd422, %r59;
	bra.uni 	$L__BB9_57;
$L__BB9_4:
	rem.u64 	%rd422, %rd2, %rd1;
	bra.uni 	$L__BB9_57;
$L__BB9_5:
	rem.u64 	%rd6, 4294967296, %rd1;
	mul.hi.u64 	%rd93, %rd6, %rd6;
	setp.ne.s64 	%p5, %rd93, 0;
	@%p5 bra 	$L__BB9_9;
	mul.lo.s64 	%rd7, %rd6, %rd6;
	or.b64  	%rd284, %rd7, %rd1;
	and.b64  	%rd285, %rd284, -4294967296;
	setp.ne.s64 	%p70, %rd285, 0;
	@%p70 bra 	$L__BB9_8;
	cvt.u32.u64 	%r13, %rd1;
	cvt.u32.u64 	%r14, %rd7;
	rem.u32 	%r15, %r14, %r13;
	cvt.u64.u32 	%rd398, %r15;
	bra.uni 	$L__BB9_10;
$L__BB9_8:
	rem.u64 	%rd398, %rd7, %rd1;
	bra.uni 	$L__BB9_10;
$L__BB9_9:
	setp.gt.u64 	%p6, %rd1, 2;
	shl.b64 	%rd94, %rd1, 1;
	sub.s64 	%rd95, 4, %rd94;
	selp.b64 	%rd96, 4, %rd95, %p6;
	setp.lt.u64 	%p7, %rd96, %rd1;
	selp.b64 	%rd97, 0, %rd1, %p7;
	sub.s64 	%rd98, %rd96, %rd97;
	shl.b64 	%rd99, %rd98, 1;
	setp.lt.u64 	%p8, %rd99, %rd1;
	selp.b64 	%rd100, 0, %rd1, %p8;
	sub.s64 	%rd101, %rd99, %rd100;
	shl.b64 	%rd102, %rd101, 1;
	setp.lt.u64 	%p9, %rd102, %rd1;
	selp.b64 	%rd103, 0, %rd1, %p9;
	sub.s64 	%rd104, %rd102, %rd103;
	shl.b64 	%rd105, %rd104, 1;
	setp.lt.u64 	%p10, %rd105, %rd1;
	selp.b64 	%rd106, 0, %rd1, %p10;
	sub.s64 	%rd107, %rd105, %rd106;
	shl.b64 	%rd108, %rd107, 1;
	setp.lt.u64 	%p11, %rd108, %rd1;
	selp.b64 	%rd109, 0, %rd1, %p11;
	sub.s64 	%rd110, %rd108, %rd109;
	shl.b64 	%rd111, %rd110, 1;
	setp.lt.u64 	%p12, %rd111, %rd1;
	selp.b64 	%rd112, 0, %rd1, %p12;
	sub.s64 	%rd113, %rd111, %rd112;
	shl.b64 	%rd114, %rd113, 1;
	setp.lt.u64 	%p13, %rd114, %rd1;
	selp.b64 	%rd115, 0, %rd1, %p13;
	sub.s64 	%rd116, %rd114, %rd115;
	shl.b64 	%rd117, %rd116, 1;
	setp.lt.u64 	%p14, %rd117, %rd1;
	selp.b64 	%rd118, 0, %rd1, %p14;
	sub.s64 	%rd119, %rd117, %rd118;
	shl.b64 	%rd120, %rd119, 1;
	setp.lt.u64 	%p15, %rd120, %rd1;
	selp.b64 	%rd121, 0, %rd1, %p15;
	sub.s64 	%rd122, %rd120, %rd121;
	shl.b64 	%rd123, %rd122, 1;
	setp.lt.u64 	%p16, %rd123, %rd1;
	selp.b64 	%rd124, 0, %rd1, %p16;
	sub.s64 	%rd125, %rd123, %rd124;
	shl.b64 	%rd126, %rd125, 1;
	setp.lt.u64 	%p17, %rd126, %rd1;
	selp.b64 	%rd127, 0, %rd1, %p17;
	sub.s64 	%rd128, %rd126, %rd127;
	shl.b64 	%rd129, %rd128, 1;
	setp.lt.u64 	%p18, %rd129, %rd1;
	selp.b64 	%rd130, 0, %rd1, %p18;
	sub.s64 	%rd131, %rd129, %rd130;
	shl.b64 	%rd132, %rd131, 1;
	setp.lt.u64 	%p19, %rd132, %rd1;
	selp.b64 	%rd133, 0, %rd1, %p19;
	sub.s64 	%rd134, %rd132, %rd133;
	shl.b64 	%rd135, %rd134, 1;
	setp.lt.u64 	%p20, %rd135, %rd1;
	selp.b64 	%rd136, 0, %rd1, %p20;
	sub.s64 	%rd137, %rd135, %rd136;
	shl.b64 	%rd138, %rd137, 1;
	setp.lt.u64 	%p21, %rd138, %rd1;
	selp.b64 	%rd139, 0, %rd1, %p21;
	sub.s64 	%rd140, %rd138, %rd139;
	shl.b64 	%rd141, %rd140, 1;
	setp.lt.u64 	%p22, %rd141, %rd1;
	selp.b64 	%rd142, 0, %rd1, %p22;
	sub.s64 	%rd143, %rd141, %rd142;
	shl.b64 	%rd144, %rd143, 1;
	setp.lt.u64 	%p23, %rd144, %rd1;
	selp.b64 	%rd145, 0, %rd1, %p23;
	sub.s64 	%rd146, %rd144, %rd145;
	shl.b64 	%rd147, %rd146, 1;
	setp.lt.u64 	%p24, %rd147, %rd1;
	selp.b64 	%rd148, 0, %rd1, %p24;
	sub.s64 	%rd149, %rd147, %rd148;
	shl.b64 	%rd150, %rd149, 1;
	setp.lt.u64 	%p25, %rd150, %rd1;
	selp.b64 	%rd151, 0, %rd1, %p25;
	sub.s64 	%rd152, %rd150, %rd151;
	shl.b64 	%rd153, %rd152, 1;
	setp.lt.u64 	%p26, %rd153, %rd1;
	selp.b64 	%rd154, 0, %rd1, %p26;
	sub.s64 	%rd155, %rd153, %rd154;
	shl.b64 	%rd156, %rd155, 1;
	setp.lt.u64 	%p27, %rd156, %rd1;
	selp.b64 	%rd157, 0, %rd1, %p27;
	sub.s64 	%rd158, %rd156, %rd157;
	shl.b64 	%rd159, %rd158, 1;
	setp.lt.u64 	%p28, %rd159, %rd1;
	selp.b64 	%rd160, 0, %rd1, %p28;
	sub.s64 	%rd161, %rd159, %rd160;
	shl.b64 	%rd162, %rd161, 1;
	setp.lt.u64 	%p29, %rd162, %rd1;
	selp.b64 	%rd163, 0, %rd1, %p29;
	sub.s64 	%rd164, %rd162, %rd163;
	shl.b64 	%rd165, %rd164, 1;
	setp.lt.u64 	%p30, %rd165, %rd1;
	selp.b64 	%rd166, 0, %rd1, %p30;
	sub.s64 	%rd167, %rd165, %rd166;
	shl.b64 	%rd168, %rd167, 1;
	setp.lt.u64 	%p31, %rd168, %rd1;
	selp.b64 	%rd169, 0, %rd1, %p31;
	sub.s64 	%rd170, %rd168, %rd169;
	shl.b64 	%rd171, %rd170, 1;
	setp.lt.u64 	%p32, %rd171, %rd1;
	selp.b64 	%rd172, 0, %rd1, %p32;
	sub.s64 	%rd173, %rd171, %rd172;
	shl.b64 	%rd174, %rd173, 1;
	setp.lt.u64 	%p33, %rd174, %rd1;
	selp.b64 	%rd175, 0, %rd1, %p33;
	sub.s64 	%rd176, %rd174, %rd175;
	shl.b64 	%rd177, %rd176, 1;
	setp.lt.u64 	%p34, %rd177, %rd1;
	selp.b64 	%rd178, 0, %rd1, %p34;
	sub.s64 	%rd179, %rd177, %rd178;
	shl.b64 	%rd180, %rd179, 1;
	setp.lt.u64 	%p35, %rd180, %rd1;
	selp.b64 	%rd181, 0, %rd1, %p35;
	sub.s64 	%rd182, %rd180, %rd181;
	shl.b64 	%rd183, %rd182, 1;
	setp.lt.u64 	%p36, %rd183, %rd1;
	selp.b64 	%rd184, 0, %rd1, %p36;
	sub.s64 	%rd185, %rd183, %rd184;
	shl.b64 	%rd186, %rd185, 1;
	setp.lt.u64 	%p37, %rd186, %rd1;
	selp.b64 	%rd187, 0, %rd1, %p37;
	sub.s64 	%rd188, %rd186, %rd187;
	shl.b64 	%rd189, %rd188, 1;
	setp.lt.u64 	%p38, %rd189, %rd1;
	selp.b64 	%rd190, 0, %rd1, %p38;
	sub.s64 	%rd191, %rd189, %rd190;
	shl.b64 	%rd192, %rd191, 1;
	setp.lt.u64 	%p39, %rd192, %rd1;
	selp.b64 	%rd193, 0, %rd1, %p39;
	sub.s64 	%rd194, %rd192, %rd193;
	shl.b64 	%rd195, %rd194, 1;
	setp.lt.u64 	%p40, %rd195, %rd1;
	selp.b64 	%rd196, 0, %rd1, %p40;
	sub.s64 	%rd197, %rd195, %rd196;
	shl.b64 	%rd198, %rd197, 1;
	setp.lt.u64 	%p41, %rd198, %rd1;
	selp.b64 	%rd199, 0, %rd1, %p41;
	sub.s64 	%rd200, %rd198, %rd199;
	shl.b64 	%rd201, %rd200, 1;
	setp.lt.u64 	%p42, %rd201, %rd1;
	selp.b64 	%rd202, 0, %rd1, %p42;
	sub.s64 	%rd203, %rd201, %rd202;
	shl.b64 	%rd204, %rd203, 1;
	setp.lt.u64 	%p43, %rd204, %rd1;
	selp.b64 	%rd205, 0, %rd1, %p43;
	sub.s64 	%rd206, %rd204, %rd205;
	shl.b64 	%rd207, %rd206, 1;
	setp.lt.u64 	%p44, %rd207, %rd1;
	selp.b64 	%rd208, 0, %rd1, %p44;
	sub.s64 	%rd209, %rd207, %rd208;
	shl.b64 	%rd210, %rd209, 1;
	setp.lt.u64 	%p45, %rd210, %rd1;
	selp.b64 	%rd211, 0, %rd1, %p45;
	sub.s64 	%rd212, %rd210, %rd211;
	shl.b64 	%rd213, %rd212, 1;
	setp.lt.u64 	%p46, %rd213, %rd1;
	selp.b64 	%rd214, 0, %rd1, %p46;
	sub.s64 	%rd215, %rd213, %rd214;
	shl.b64 	%rd216, %rd215, 1;
	setp.lt.u64 	%p47, %rd216, %rd1;
	selp.b64 	%rd217, 0, %rd1, %p47;
	sub.s64 	%rd218, %rd216, %rd217;
	shl.b64 	%rd219, %rd218, 1;
	setp.lt.u64 	%p48, %rd219, %rd1;
	selp.b64 	%rd220, 0, %rd1, %p48;
	sub.s64 	%rd221, %rd219, %rd220;
	shl.b64 	%rd222, %rd221, 1;
	setp.lt.u64 	%p49, %rd222, %rd1;
	selp.b64 	%rd223, 0, %rd1, %p49;
	sub.s64 	%rd224, %rd222, %rd223;
	shl.b64 	%rd225, %rd224, 1;
	setp.lt.u64 	%p50, %rd225, %rd1;
	selp.b64 	%rd226, 0, %rd1, %p50;
	sub.s64 	%rd227, %rd225, %rd226;
	shl.b64 	%rd228, %rd227, 1;
	setp.lt.u64 	%p51, %rd228, %rd1;
	selp.b64 	%rd229, 0, %rd1, %p51;
	sub.s64 	%rd230, %rd228, %rd229;
	shl.b64 	%rd231, %rd230, 1;
	setp.lt.u64 	%p52, %rd231, %rd1;
	selp.b64 	%rd232, 0, %rd1, %p52;
	sub.s64 	%rd233, %rd231, %rd232;
	shl.b64 	%rd234, %rd233, 1;
	setp.lt.u64 	%p53, %rd234, %rd1;
	selp.b64 	%rd235, 0, %rd1, %p53;
	sub.s64 	%rd236, %rd234, %rd235;
	shl.b64 	%rd237, %rd236, 1;
	setp.lt.u64 	%p54, %rd237, %rd1;
	selp.b64 	%rd238, 0, %rd1, %p54;
	sub.s64 	%rd239, %rd237, %rd238;
	shl.b64 	%rd240, %rd239, 1;
	setp.lt.u64 	%p55, %rd240, %rd1;
	selp.b64 	%rd241, 0, %rd1, %p55;
	sub.s64 	%rd242, %rd240, %rd241;
	shl.b64 	%rd243, %rd242, 1;
	setp.lt.u64 	%p56, %rd243, %rd1;
	selp.b64 	%rd244, 0, %rd1, %p56;
	sub.s64 	%rd245, %rd243, %rd244;
	shl.b64 	%rd246, %rd245, 1;
	setp.lt.u64 	%p57, %rd246, %rd1;
	selp.b64 	%rd247, 0, %rd1, %p57;
	sub.s64 	%rd248, %rd246, %rd247;
	shl.b64 	%rd249, %rd248, 1;
	setp.lt.u64 	%p58, %rd249, %rd1;
	selp.b64 	%rd250, 0, %rd1, %p58;
	sub.s64 	%rd251, %rd249, %rd250;
	shl.b64 	%rd252, %rd251, 1;
	setp.lt.u64 	%p59, %rd252, %rd1;
	selp.b64 	%rd253, 0, %rd1, %p59;
	sub.s64 	%rd254, %rd252, %rd253;
	shl.b64 	%rd255, %rd254, 1;
	setp.lt.u64 	%p60, %rd255, %rd1;
	selp.b64 	%rd256, 0, %rd1, %p60;
	sub.s64 	%rd257, %rd255, %rd256;
	shl.b64 	%rd258, %rd257, 1;
	setp.lt.u64 	%p61, %rd258, %rd1;
	selp.b64 	%rd259, 0, %rd1, %p61;
	sub.s64 	%rd260, %rd258, %rd259;
	shl.b64 	%rd261, %rd260, 1;
	setp.lt.u64 	%p62, %rd261, %rd1;
	selp.b64 	%rd262, 0, %rd1, %p62;
	sub.s64 	%rd263, %rd261, %rd262;
	shl.b64 	%rd264, %rd263, 1;
	setp.lt.u64 	%p63, %rd264, %rd1;
	selp.b64 	%rd265, 0, %rd1, %p63;
	sub.s64 	%rd266, %rd264, %rd265;
	shl.b64 	%rd267, %rd266, 1;
	setp.lt.u64 	%p64, %rd267, %rd1;
	selp.b64 	%rd268, 0, %rd1, %p64;
	sub.s64 	%rd269, %rd267, %rd268;
	shl.b64 	%rd270, %rd269, 1;
	setp.lt.u64 	%p65, %rd270, %rd1;
	selp.b64 	%rd271, 0, %rd1, %p65;
	sub.s64 	%rd272, %rd270, %rd271;
	shl.b64 	%rd273, %rd272, 1;
	setp.lt.u64 	%p66, %rd273, %rd1;
	selp.b64 	%rd274, 0, %rd1, %p66;
	sub.s64 	%rd275, %rd273, %rd274;
	shl.b64 	%rd276, %rd275, 1;
	setp.lt.u64 	%p67, %rd276, %rd1;
	selp.b64 	%rd277, 0, %rd1, %p67;
	sub.s64 	%rd278, %rd276, %rd277;
	shl.b64 	%rd279, %rd278, 1;
	setp.lt.u64 	%p68, %rd279, %rd1;
	selp.b64 	%rd280, 0, %rd1, %p68;
	sub.s64 	%rd281, %rd279, %rd280;
	shl.b64 	%rd282, %rd281, 1;
	setp.lt.u64 	%p69, %rd282, %rd1;
	selp.b64 	%rd283, 0, %rd1, %p69;
	sub.s64 	%rd398, %rd282, %rd283;
$L__BB9_10:
	or.b64  	%rd286, %rd3, %rd1;
	and.b64  	%rd287, %rd286, -4294967296;
	setp.ne.s64 	%p71, %rd287, 0;
	@%p71 bra 	$L__BB9_12;
	cvt.u32.u64 	%r16, %rd1;
	cvt.u32.u64 	%r17, %rd3;
	rem.u32 	%r18, %r17, %r16;
	cvt.u64.u32 	%rd399, %r18;
	bra.uni 	$L__BB9_13;
$L__BB9_12:
	rem.u64 	%rd399, %rd3, %rd1;
$L__BB9_13:
	mul.lo.s64 	%rd15, %rd399, %rd398;
	mul.hi.u64 	%rd16, %rd399, %rd398;
	setp.eq.s64 	%p72, %rd16, 0;
	@%p72 bra 	$L__BB9_50;
	mov.b64 	%rd411, 0;
	mov.b64 	%rd400, 56;
	mov.b32 	%r60, 0;
$L__BB9_15:
	shl.b64 	%rd290, %rd411, 1;
	setp.lt.u64 	%p73, %rd290, %rd1;
	selp.b64 	%rd291, 0, %rd1, %p73;
	sub.s64 	%rd402, %rd290, %rd291;
	cvt.u32.u64 	%r20, %rd400;
	add.s32 	%r21, %r20, 7;
	shr.u64 	%rd292, %rd16, %r21;
	and.b64  	%rd293, %rd292, 1;
	setp.eq.b64 	%p74, %rd293, 1;
	not.pred 	%p75, %p74;
	@%p75 bra 	$L__BB9_17;
	add.s64 	%rd294, %rd402, 1;
	setp.lt.u64 	%p76, %rd294, %rd1;
	selp.b64 	%rd295, 0, %rd1, %p76;
	sub.s64 	%rd402, %rd294, %rd295;
$L__BB9_17:
	shl.b64 	%rd296, %rd402, 1;
	setp.lt.u64 	%p77, %rd296, %rd1;
	selp.b64 	%rd297, 0, %rd1, %p77;
	sub.s64 	%rd403, %rd296, %rd297;
	add.s32 	%r23, %r20, 6;
	shr.u64 	%rd298, %rd16, %r23;
	and.b64  	%rd299, %rd298, 1;
	setp.eq.b64 	%p78, %rd299, 1;
	not.pred 	%p79, %p78;
	@%p79 bra 	$L__BB9_19;
	add.s64 	%rd300, %rd403, 1;
	setp.lt.u64 	%p80, %rd300, %rd1;
	selp.b64 	%rd301, 0, %rd1, %p80;
	sub.s64 	%rd403, %rd300, %rd301;
$L__BB9_19:
	shl.b64 	%rd302, %rd403, 1;
	setp.lt.u64 	%p81, %rd302, %rd1;
	selp.b64 	%rd303, 0, %rd1, %p81;
	sub.s64 	%rd404, %rd302, %rd303;
	add.s32 	%r25, %r20, 5;
	shr.u64 	%rd304, %rd16, %r25;
	and.b64  	%rd305, %rd304, 1;
	setp.eq.b64 	%p82, %rd305, 1;
	not.pred 	%p83, %p82;
	@%p83 bra 	$L__BB9_21;
	add.s64 	%rd306, %rd404, 1;
	setp.lt.u64 	%p84, %rd306, %rd1;
	selp.b64 	%rd307, 0, %rd1, %p84;
	sub.s64 	%rd404, %rd306, %rd307;
$L__BB9_21:
	shl.b64 	%rd308, %rd404, 1;
	setp.lt.u64 	%p85, %rd308, %rd1;
	selp.b64 	%rd309, 0, %rd1, %p85;
	sub.s64 	%rd405, %rd308, %rd309;
	add.s32 	%r27, %r20, 4;
	shr.u64 	%rd310, %rd16, %r27;
	and.b64  	%rd311, %rd310, 1;
	setp.eq.b64 	%p86, %rd311, 1;
	not.pred 	%p87, %p86;
	@%p87 bra 	$L__BB9_23;
	add.s64 	%rd312, %rd405, 1;
	setp.lt.u64 	%p88, %rd312, %rd1;
	selp.b64 	%rd313, 0, %rd1, %p88;
	sub.s64 	%rd405, %rd312, %rd313;
$L__BB9_23:
	shl.b64 	%rd314, %rd405, 1;
	setp.lt.u64 	%p89, %rd314, %rd1;
	selp.b64 	%rd315, 0, %rd1, %p89;
	sub.s64 	%rd406, %rd314, %rd315;
	add.s32 	%r29, %r20, 3;
	shr.u64 	%rd316, %rd16, %r29;
	and.b64  	%rd317, %rd316, 1;
	setp.eq.b64 	%p90, %rd317, 1;
	not.pred 	%p91, %p90;
	@%p91 bra 	$L__BB9_25;
	add.s64 	%rd318, %rd406, 1;
	setp.lt.u64 	%p92, %rd318, %rd1;
	selp.b64 	%rd319, 0, %rd1, %p92;
	sub.s64 	%rd406, %rd318, %rd319;
$L__BB9_25:
	shl.b64 	%rd320, %rd406, 1;
	setp.lt.u64 	%p93, %rd320, %rd1;
	selp.b64 	%rd321, 0, %rd1, %p93;
	sub.s64 	%rd407, %rd320, %rd321;
	add.s32 	%r31, %r20, 2;
	shr.u64 	%rd322, %rd16, %r31;
	and.b64  	%rd323, %rd322, 1;
	setp.eq.b64 	%p94, %rd323, 1;
	not.pred 	%p95, %p94;
	@%p95 bra 	$L__BB9_27;
	add.s64 	%rd324, %rd407, 1;
	setp.lt.u64 	%p96, %rd324, %rd1;
	selp.b64 	%rd325, 0, %rd1, %p96;
	sub.s64 	%rd407, %rd324, %rd325;
$L__BB9_27:
	shl.b64 	%rd326, %rd407, 1;
	setp.lt.u64 	%p97, %rd326, %rd1;
	selp.b64 	%rd327, 0, %rd1, %p97;
	sub.s64 	%rd408, %rd326, %rd327;
	add.s32 	%r33, %r20, 1;
	shr.u64 	%rd328, %rd16, %r33;
	and.b64  	%rd329, %rd328, 1;
	setp.eq.b64 	%p98, %rd329, 1;
	not.pred 	%p99, %p98;
	@%p99 bra 	$L__BB9_29;
	add.s64 	%rd330, %rd408, 1;
	setp.lt.u64 	%p100, %rd330, %rd1;
	selp.b64 	%rd331, 0, %rd1, %p100;
	sub.s64 	%rd408, %rd330, %rd331;
$L__BB9_29:
	shl.b64 	%rd332, %rd408, 1;
	setp.lt.u64 	%p101, %rd332, %rd1;
	selp.b64 	%rd333, 0, %rd1, %p101;
	sub.s64 	%rd411, %rd332, %rd333;
	shr.u64 	%rd334, %rd16, %r20;
	and.b64  	%rd335, %rd334, 1;
	setp.eq.b64 	%p102, %rd335, 1;
	not.pred 	%p103, %p102;
	@%p103 bra 	$L__BB9_31;
	add.s64 	%rd336, %rd411, 1;
	setp.lt.u64 	%p104, %rd336, %rd1;
	selp.b64 	%rd337, 0, %rd1, %p104;
	sub.s64 	%rd411, %rd336, %rd337;
$L__BB9_31:
	add.s64 	%rd400, %rd400, -8;
	add.s32 	%r60, %r60, -8;
	setp.ne.s32 	%p105, %r60, -64;
	@%p105 bra 	$L__BB9_15;
	mov.b64 	%rd410, 56;
	mov.b32 	%r61, 0;
$L__BB9_33:
	shl.b64 	%rd339, %rd411, 1;
	setp.lt.u64 	%p106, %rd339, %rd1;
	selp.b64 	%rd340, 0, %rd1, %p106;
	sub.s64 	%rd412, %rd339, %rd340;
	cvt.u32.u64 	%r36, %rd410;
	add.s32 	%r37, %r36, 7;
	shr.u64 	%rd341, %rd15, %r37;
	and.b64  	%rd342, %rd341, 1;
	setp.eq.b64 	%p107, %rd342, 1;
	not.pred 	%p108, %p107;
	@%p108 bra 	$L__BB9_35;
	add.s64 	%rd343, %rd412, 1;
	setp.lt.u64 	%p109, %rd343, %rd1;
	selp.b64 	%rd344, 0, %rd1, %p109;
	sub.s64 	%rd412, %rd343, %rd344;
$L__BB9_35:
	shl.b64 	%rd345, %rd412, 1;
	setp.lt.u64 	%p110, %rd345, %rd1;
	selp.b64 	%rd346, 0, %rd1, %p110;
	sub.s64 	%rd413, %rd345, %rd346;
	add.s32 	%r39, %r36, 6;
	shr.u64 	%rd347, %rd15, %r39;
	and.b64  	%rd348, %rd347, 1;
	setp.eq.b64 	%p111, %rd348, 1;
	not.pred 	%p112, %p111;
	@%p112 bra 	$L__BB9_37;
	add.s64 	%rd349, %rd413, 1;
	setp.lt.u64 	%p113, %rd349, %rd1;
	selp.b64 	%rd350, 0, %rd1, %p113;
	sub.s64 	%rd413, %rd349, %rd350;
$L__BB9_37:
	shl.b64 	%rd351, %rd413, 1;
	setp.lt.u64 	%p114, %rd351, %rd1;
	selp.b64 	%rd352, 0, %rd1, %p114;
	sub.s64 	%rd414, %rd351, %rd352;
	add.s32 	%r41, %r36, 5;
	shr.u64 	%rd353, %rd15, %r41;
	and.b64  	%rd354, %rd353, 1;
	setp.eq.b64 	%p115, %rd354, 1;
	not.pred 	%p116, %p115;
	@%p116 bra 	$L__BB9_39;
	add.s64 	%rd355, %rd414, 1;
	setp.lt.u64 	%p117, %rd355, %rd1;
	selp.b64 	%rd356, 0, %rd1, %p117;
	sub.s64 	%rd414, %rd355, %rd356;
$L__BB9_39:
	shl.b64 	%rd357, %rd414, 1;
	setp.lt.u64 	%p118, %rd357, %rd1;
	selp.b64 	%rd358, 0, %rd1, %p118;
	sub.s64 	%rd415, %rd357, %rd358;
	add.s32 	%r43, %r36, 4;
	shr.u64 	%rd359, %rd15, %r43;
	and.b64  	%rd360, %rd359, 1;
	setp.eq.b64 	%p119, %rd360, 1;
	not.pred 	%p120, %p119;
	@%p120 bra 	$L__BB9_41;
	add.s64 	%rd361, %rd415, 1;
	setp.lt.u64 	%p121, %rd361, %rd1;
	selp.b64 	%rd362, 0, %rd1, %p121;
	sub.s64 	%rd415, %rd361, %rd362;
$L__BB9_41:
	shl.b64 	%rd363, %rd415, 1;
	setp.lt.u64 	%p122, %rd363, %rd1;
	selp.b64 	%rd364, 0, %rd1, %p122;
	sub.s64 	%rd416, %rd363, %rd364;
	add.s32 	%r45, %r36, 3;
	shr.u64 	%rd365, %rd15, %r45;
	and.b64  	%rd366, %rd365, 1;
	setp.eq.b64 	%p123, %rd366, 1;
	not.pred 	%p124, %p123;
	@%p124 bra 	$L__BB9_43;
	add.s64 	%rd367, %rd416, 1;
	setp.lt.u64 	%p125, %rd367, %rd1;
	selp.b64 	%rd368, 0, %rd1, %p125;
	sub.s64 	%rd416, %rd367, %rd368;
$L__BB9_43:
	shl.b64 	%rd369, %rd416, 1;
	setp.lt.u64 	%p126, %rd369, %rd1;
	selp.b64 	%rd370, 0, %rd1, %p126;
	sub.s64 	%rd417, %rd369, %rd370;
	add.s32 	%r47, %r36, 2;
	shr.u64 	%rd371, %rd15, %r47;
	and.b64  	%rd372, %rd371, 1;
	setp.eq.b64 	%p127, %rd372, 1;
	not.pred 	%p128, %p127;
	@%p128 bra 	$L__BB9_45;
	add.s64 	%rd373, %rd417, 1;
	setp.lt.u64 	%p129, %rd373, %rd1;
	selp.b64 	%rd374, 0, %rd1, %p129;
	sub.s64 	%rd417, %rd373, %rd374;
$L__BB9_45:
	shl.b64 	%rd375, %rd417, 1;
	setp.lt.u64 	%p130, %rd375, %rd1;
	selp.b64 	%rd376, 0, %rd1, %p130;
	sub.s64 	%rd418, %rd375, %rd376;
	add.s32 	%r49, %r36, 1;
	shr.u64 	%rd377, %rd15, %r49;
	and.b64  	%rd378, %rd377, 1;
	setp.eq.b64 	%p131, %rd378, 1;
	not.pred 	%p132, %p131;
	@%p132 bra 	$L__BB9_47;
	add.s64 	%rd379, %rd418, 1;
	setp.lt.u64 	%p133, %rd379, %rd1;
	selp.b64 	%rd380, 0, %rd1, %p133;
	sub.s64 	%rd418, %rd379, %rd380;
$L__BB9_47:
	shl.b64 	%rd381, %rd418, 1;
	setp.lt.u64 	%p134, %rd381, %rd1;
	selp.b64 	%rd382, 0, %rd1, %p134;
	sub.s64 	%rd411, %rd381, %rd382;
	shr.u64 	%rd383, %rd15, %r36;
	and.b64  	%rd384, %rd383, 1;
	setp.eq.b64 	%p135, %rd384, 1;
	not.pred 	%p136, %p135;
	@%p136 bra 	$L__BB9_49;
	add.s64 	%rd385, %rd411, 1;
	setp.lt.u64 	%p137, %rd385, %rd1;
	selp.b64 	%rd386, 0, %rd1, %p137;
	sub.s64 	%rd411, %rd385, %rd386;
$L__BB9_49:
	add.s64 	%rd410, %rd410, -8;
	add.s32 	%r61, %r61, -8;
	setp.ne.s32 	%p138, %r61, -64;
	@%p138 bra 	$L__BB9_33;
	bra.uni 	$L__BB9_53;
$L__BB9_50:
	or.b64  	%rd387, %rd15, %rd1;
	and.b64  	%rd388, %rd387, -4294967296;
	setp.ne.s64 	%p139, %rd388, 0;
	@%p139 bra 	$L__BB9_52;
	cvt.u32.u64 	%r51, %rd1;
	cvt.u32.u64 	%r52, %rd15;
	rem.u32 	%r53, %r52, %r51;
	cvt.u64.u32 	%rd411, %r53;
	bra.uni 	$L__BB9_53;
$L__BB9_52:
	rem.u64 	%rd411, %rd15, %rd1;
$L__BB9_53:
	or.b64  	%rd389, %rd2, %rd1;
	and.b64  	%rd390, %rd389, -4294967296;
	setp.ne.s64 	%p140, %rd390, 0;
	@%p140 bra 	$L__BB9_55;
	cvt.u32.u64 	%r54, %rd1;
	cvt.u32.u64 	%r55, %rd2;
	rem.u32 	%r56, %r55, %r54;
	cvt.u64.u32 	%rd421, %r56;
	bra.uni 	$L__BB9_56;
$L__BB9_55:
	rem.u64 	%rd421, %rd2, %rd1;
$L__BB9_56:
	add.s64 	%rd391, %rd421, %rd411;
	setp.lt.u64 	%p141, %rd391, %rd1;
	selp.b64 	%rd392, 0, %rd1, %p141;
	sub.s64 	%rd422, %rd391, %rd392;
$L__BB9_57:
	cvta.to.global.u64 	%rd395, %rd81;
	add.s64 	%rd397, %rd395, %rd88;
	st.global.u64 	[%rd397], %rd422;
$L__BB9_58:
	ret;

}


// ===== COMPILED SASS (sm_100) =====

	.target	sm_100

	.elftype	@"ET_EXEC"


//--------------------- .note.nv.tkinfo           --------------------------
	.section	.note.nv.tkinfo,"",@"SHT_NOTE"
	.sectionflags	@"SHF_NOTE_NV_TKINFO"
	.tkinfo
        /*0018*/ 	.word	0x00000002
        /*0030*/ 	.string	""
        /*0030*/ 	.string	"ptxas"
        /*0030*/ 	.string	"Cuda compilation tools, release 13.0, V13.0.88"
        /*0030*/ 	.string	"Build cuda_13.0.r13.0/compiler.36424714_0"
        /*0030*/ 	.string	"-arch sm_100 -m 64 "



//--------------------- .note.nv.cuinfo           --------------------------
	.section	.note.nv.cuinfo,"",@"SHT_NOTE"
	.sectionflags	@"SHF_NOTE_NV_CUINFO"
        /*0018*/ 	.short	0x0002
        /*001a*/ 	.short	0x0064
        /*001c*/ 	.short	0x0082
	.zero		2


//--------------------- .nv.info                  --------------------------
	.section	.nv.info,"",@"SHT_CUDA_INFO"
	.align	4


	//----- nvinfo : EIATTR_REGCOUNT
	.align		4
        /*0000*/ 	.byte	0x04, 0x2f
        /*0002*/ 	.short	(.L_1 - .L_0)
	.align		4
.L_0:
        /*0004*/ 	.word	index@(bit_reverse_permutation)
        /*0008*/ 	.word	0x0000000c


	//----- nvinfo : EIATTR_FRAME_SIZE
	.align		4
.L_1:
        /*000c*/ 	.byte	0x04, 0x11
        /*000e*/ 	.short	(.L_3 - .L_2)
	.align		4
.L_2:
        /*0010*/ 	.word	index@(bit_reverse_permutation)
        /*0014*/ 	.word	0x00000000


	//----- nvinfo : EIATTR_REGCOUNT
	.align		4
.L_3:
        /*0018*/ 	.byte	0x04, 0x2f
        /*001a*/ 	.short	(.L_5 - .L_4)
	.align		4
.L_4:
        /*001c*/ 	.word	index@(ntt_forward)
        /*0020*/ 	.word	0x0000001e


	//----- nvinfo : EIATTR_FRAME_SIZE
	.align		4
.L_5:
        /*0024*/ 	.byte	0x04, 0x11
        /*0026*/ 	.short	(.L_7 - .L_6)
	.align		4
.L_6:
        /*0028*/ 	.word	index@($__internal_8_$__cuda_sm20_rem_u64)
        /*002c*/ 	.word	0x00000000


	//----- nvinfo : EIATTR_FRAME_SIZE
	.align		4
.L_7:
        /*0030*/ 	.byte	0x04, 0x11
        /*0032*/ 	.short	(.L_9 - .L_8)
	.align		4
.L_8:
        /*0034*/ 	.word	index@(ntt_forward)
        /*0038*/ 	.word	0x00000000


	//----- nvinfo : EIATTR_REGCOUNT
	.align		4
.L_9:
        /*003c*/ 	.byte	0x04, 0x2f
        /*003e*/ 	.short	(.L_11 - .L_10)
	.align		4
.L_10:
        /*0040*/ 	.word	index@(ntt_inverse)
        /*0044*/ 	.word	0x0000001a


	//----- nvinfo : EIATTR_FRAME_SIZE
	.align		4
.L_11:
        /*0048*/ 	.byte	0x04, 0x11
        /*004a*/ 	.short	(.L_13 - .L_12)
	.align		4
.L_12:
        /*004c*/ 	.word	index@($__internal_7_$__cuda_sm20_rem_u64)
        /*0050*/ 	.word	0x00000000


	//----- nvinfo : EIATTR_FRAME_SIZE
	.align		4
.L_13:
        /*0054*/ 	.byte	0x04, 0x11
        /*0056*/ 	.short	(.L_15 - .L_14)
	.align		4
.L_14:
        /*0058*/ 	.word	index@(ntt_inverse)
        /*005c*/ 	.word	0x00000000


	//----- nvinfo : EIATTR_REGCOUNT
	.align		4
.L_15:
        /*0060*/ 	.byte	0x04, 0x2f
        /*0062*/ 	.short	(.L_17 - .L_16)
	.align		4
.L_16:
        /*0064*/ 	.word	index@(ntt_inverse_final)
        /*0068*/ 	.word	0x0000001e


	//----- nvinfo : EIATTR_FRAME_SIZE
	.align		4
.L_17:
        /*006c*/ 	.byte	0x04, 0x11
        /*006e*/ 	.short	(.L_19 - .L_18)
	.align		4
.L_18:
        /*0070*/ 	.word	index@($__internal_6_$__cuda_sm20_rem_u64)
        /*0074*/ 	.word	0x00000000


	//----- nvinfo : EIATTR_FRAME_SIZE
	.align		4
.L_19:
        /*0078*/ 	.byte	0x04, 0x11
        /*007a*/ 	.short	(.L_21 - .L_20)
	.align		4
.L_20:
        /*007c*/ 	.word	index@(ntt_inverse_final)
        /*0080*/ 	.word	0x00000000


	//----- nvinfo : EIATTR_REGCOUNT
	.align		4
.L_21:
        /*0084*/ 	.byte	0x04, 0x2f
        /*0086*/ 	.short	(.L_23 - .L_22)
	.align		4
.L_22:
        /*0088*/ 	.word	index@(ntt_pointwise_multiply)
        /*008c*/ 	.word	0x0000001a


	//----- nvinfo : EIATTR_FRAME_SIZE
	.align		4
.L_23:
        /*0090*/ 	.byte	0x04, 0x11
        /*0092*/ 	.short	(.L_25 - .L_24)
	.align		4
.L_24:
        /*0094*/ 	.word	index@($__internal_5_$__cuda_sm20_rem_u64)
        /*0098*/ 	.word	0x00000000


	//----- nvinfo : EIATTR_FRAME_SIZE
	.align		4
.L_25:
        /*009c*/ 	.byte	0x04, 0x11
        /*009e*/ 	.short	(.L_27 - .L_26)
	.align		4
.L_26:
        /*00a0*/ 	.word	index@(ntt_pointwise_multiply)
        /*00a4*/ 	.word	0x00000000


	//----- nvinfo : EIATTR_REGCOUNT
	.align		4
.L_27:
        /*00a8*/ 	.byte	0x04, 0x2f
        /*00aa*/ 	.short	(.L_29 - .L_28)
	.align		4
.L_28:
        /*00ac*/ 	.word	index@(ntt_scalar_multiply)
        /*00b0*/ 	.word	0x0000001a


	//----- nvinfo : EIATTR_FRAME_SIZE
	.align		4
.L_29:
        /*00b4*/ 	.byte	0x04, 0x11
        /*00b6*/ 	.short	(.L_31 - .L_30)
	.align		4
.L_30:
        /*00b8*/ 	.word	index@($__internal_4_$__cuda_sm20_rem_u64)
        /*00bc*/ 	.word	0x00000000


	//----- nvinfo : EIATTR_FRAME_SIZE
	.align		4
.L_31:
        /*00c0*/ 	.byte	0x04, 0x11
        /*00c2*/ 	.short	(.L_33 - .L_32)
	.align		4
.L_32:
        /*00c4*/ 	.word	index@(ntt_scalar_multiply)
        /*00c8*/ 	.word	0x00000000


	//----- nvinfo : EIATTR_REGCOUNT
	.align		4
.L_33:
        /*00cc*/ 	.byte	0x04, 0x2f
        /*00ce*/ 	.short	(.L_35 - .L_34)
	.align		4
.L_34:
        /*00d0*/ 	.word	index@(ntt_forward_batched)
        /*00d4*/ 	.word	0x00000020


	//----- nvinfo : EIATTR_FRAME_SIZE
	.align		4
.L_35:
        /*00d8*/ 	.byte	0x04, 0x11
        /*00da*/ 	.short	(.L_37 - .L_36)
	.align		4
.L_36:
        /*00dc*/ 	.word	index@($__internal_3_$__cuda_sm20_rem_u64)
        /*00e0*/ 	.word	0x00000000


	//----- nvinfo : EIATTR_FRAME_SIZE
	.align		4
.L_37:
        /*00e4*/ 	.byte	0x04, 0x11
        /*00e6*/ 	.short	(.L_39 - .L_38)
	.align		4
.L_38:
        /*00e8*/ 	.word	index@(ntt_forward_batched)
        /*00ec*/ 	.word	0x00000000


	//----- nvinfo : EIATTR_REGCOUNT
	.align		4
.L_39:
        /*00f0*/ 	.byte	0x04, 0x2f
        /*00f2*/ 	.short	(.L_41 - .L_40)
	.align		4
.L_40:
        /*00f4*/ 	.word	index@(ntt_inverse_batched)
        /*00f8*/ 	.word	0x0000001a


	//----- nvinfo : EIATTR_FRAME_SIZE
	.align		4
.L_41:
        /*00fc*/ 	.byte	0x04, 0x11
        /*00fe*/ 	.short	(.L_43 - .L_42)
	.align		4
.L_42:
        /*0100*/ 	.word	index@($__internal_2_$__cuda_sm20_rem_u64)
        /*0104*/ 	.word	0x00000000


	//----- nvinfo : EIATTR_FRAME_SIZE
	.align		4
.L_43:
        /*0108*/ 	.byte	0x04, 0x11
        /*010a*/ 	.short	(.L_45 - .L_44)
	.align		4
.L_44:
        /*010c*/ 	.word	index@(ntt_inverse_batched)
        /*0110*/ 	.word	0x00000000


	//----- nvinfo : EIATTR_REGCOUNT
	.align		4
.L_45:
        /*0114*/ 	.byte	0x04, 0x2f
        /*0116*/ 	.short	(.L_47 - .L_46)
	.align		4
.L_46:
        /*0118*/ 	.word	index@(ntt_inverse_final_batched)
        /*011c*/ 	.word	0x00000020


	//----- nvinfo : EIATTR_FRAME_SIZE
	.align		4
.L_47:
        /*0120*/ 	.byte	0x04, 0x11
        /*0122*/ 	.short	(.L_49 - .L_48)
	.align		4
.L_48:
        /*0124*/ 	.word	index@($__internal_1_$__cuda_sm20_rem_u64)
        /*0128*/ 	.word	0x00000000


	//----- nvinfo : EIATTR_FRAME_SIZE
	.align		4
.L_49:
        /*012c*/ 	.byte	0x04, 0x11
        /*012e*/ 	.short	(.L_51 - .L_50)
	.align		4
.L_50:
        /*0130*/ 	.word	index@(ntt_inverse_final_batched)
        /*0134*/ 	.word	0x00000000


	//----- nvinfo : EIATTR_REGCOUNT
	.align		4
.L_51:
        /*0138*/ 	.byte	0x04, 0x2f
        /*013a*/ 	.short	(.L_53 - .L_52)
	.align		4
.L_52:
        /*013c*/ 	.word	index@(ntt_pointwise_multiply_batched)
        /*0140*/ 	.word	0x0000001a


	//----- nvinfo : EIATTR_FRAME_SIZE
	.align		4
.L_53:
        /*0144*/ 	.byte	0x04, 0x11
        /*0146*/ 	.short	(.L_55 - .L_54)
	.align		4
.L_54:
        /*0148*/ 	.word	index@($__internal_0_$__cuda_sm20_rem_u64)
        /*014c*/ 	.word	0x00000000


	//----- nvinfo : EIATTR_FRAME_SIZE
	.align		4
.L_55:
        /*0150*/ 	.byte	0x04, 0x11
        /*0152*/ 	.short	(.L_57 - .L_56)
	.align		4
.L_56:
        /*0154*/ 	.word	index@(ntt_pointwise_multiply_batched)
        /*0158*/ 	.word	0x00000000


	//----- nvinfo : EIATTR_MIN_STACK_SIZE
	.align		4
.L_57:
        /*015c*/ 	.byte	0x04, 0x12
        /*015e*/ 	.short	(.L_59 - .L_58)
	.align		4
.L_58:
        /*0160*/ 	.word	index@(ntt_pointwise_multiply_batched)
        /*0164*/ 	.word	0x00000000


	//----- nvinfo : EIATTR_MIN_STACK_SIZE
	.align		4
.L_59:
        /*0168*/ 	.byte	0x04, 0x12
        /*016a*/ 	.short	(.L_61 - .L_60)
	.align		4
.L_60:
        /*016c*/ 	.word	index@(ntt_inverse_final_batched)
        /*0170*/ 	.word	0x00000000


	//----- nvinfo : EIATTR_MIN_STACK_SIZE
	.align		4
.L_61:
        /*0174*/ 	.byte	0x04, 0x12
        /*0176*/ 	.short	(.L_63 - .L_62)
	.align		4
.L_62:
        /*0178*/ 	.word	index@(ntt_inverse_batched)
        /*017c*/ 	.word	0x00000000


	//----- nvinfo : EIATTR_MIN_STACK_SIZE
	.align		4
.L_63:
        /*0180*/ 	.byte	0x04, 0x12
        /*0182*/ 	.short	(.L_65 - .L_64)
	.align		4
.L_64:
        /*0184*/ 	.word	index@(ntt_forward_batched)
        /*0188*/ 	.word	0x00000000


	//----- nvinfo : EIATTR_MIN_STACK_SIZE
	.align		4
.L_65:
        /*018c*/ 	.byte	0x04, 0x12
        /*018e*/ 	.short	(.L_67 - .L_66)
	.align		4
.L_66:
        /*0190*/ 	.word	index@(ntt_scalar_multiply)
        /*0194*/ 	.word	0x00000000


	//----- nvinfo : EIATTR_MIN_STACK_SIZE
	.align		4
.L_67:
        /*0198*/ 	.byte	0x04, 0x12
        /*019a*/ 	.short	(.L_69 - .L_68)
	.align		4
.L_68:
        /*019c*/ 	.word	index@(ntt_pointwise_multiply)
        /*01a0*/ 	.word	0x00000000


	//----- nvinfo : EIATTR_MIN_STACK_SIZE
	.align		4
.L_69:
        /*01a4*/ 	.byte	0x04, 0x12
        /*01a6*/ 	.short	(.L_71 - .L_70)
	.align		4
.L_70:
        /*01a8*/ 	.word	index@(ntt_inverse_final)
        /*01ac*/ 	.word	0x00000000


	//----- nvinfo : EIATTR_MIN_STACK_SIZE
	.align		4
.L_71:
        /*01b0*/ 	.byte	0x04, 0x12
        /*01b2*/ 	.short	(.L_73 - .L_72)
	.align		4
.L_72:
        /*01b4*/ 	.word	index@(ntt_inverse)
        /*01b8*/ 	.word	0x00000000


	//----- nvinfo : EIATTR_MIN_STACK_SIZE
	.align		4
.L_73:
        /*01bc*/ 	.byte	0x04, 0x12
        /*01be*/ 	.short	(.L_75 - .L_74)
	.align		4
.L_74:
        /*01c0*/ 	.word	index@(ntt_forward)
        /*01c4*/ 	.word	0x00000000


	//----- nvinfo : EIATTR_MIN_STACK_SIZE
	.align		4
.L_75:
        /*01c8*/ 	.byte	0x04, 0x12
        /*01ca*/ 	.short	(.L_77 - .L_76)
	.align		4
.L_76:
        /*01cc*/ 	.word	index@(bit_reverse_permutation)
        /*01d0*/ 	.word	0x00000000
.L_77:


//--------------------- .nv.compat                --------------------------
	.section	.nv.compat,"",@"SHT_CUDA_COMPAT_INFO"
	.align	4
        /*0000*/ 	.byte	0x02, 0x09, 0x00, 0x00, 0x02, 0x02, 0x01, 0x00, 0x02, 0x05, 0x05, 0x00, 0x03, 0x07, 0x01, 0x01
        /*0010*/ 	.byte	0x02, 0x03, 0x00, 0x00, 0x02, 0x06, 0x01, 0x00, 0x04, 0x0b, 0x08, 0x00, 0x09, 0x00, 0x00, 0x00
        /*0020*/ 	.byte	0x00, 0x00, 0x00, 0x00


//--------------------- .nv.info.ntt_pointwise_multiply_batched --------------------------
	.section	.nv.info.ntt_pointwise_multiply_batched,"",@"SHT_CUDA_INFO"
	.sectionflags	@""
	.align	4


	//----- nvinfo : EIATTR_CUDA_API_VERSION
	.align		4
        /*0000*/ 	.byte	0x04, 0x37
        /*0002*/ 	.short	(.L_79 - .L_78)
.L_78:
        /*0004*/ 	.word	0x00000082


	//----- nvinfo : EIATTR_KPARAM_INFO
	.align		4
.L_79:
        /*0008*/ 	.byte	0x04, 0x17
        /*000a*/ 	.short	(.L_81 - .L_80)
.L_80:
        /*000c*/ 	.word	0x00000000
        /*0010*/ 	.short	0x0005
        /*0012*/ 	.short	0x0024
        /*0014*/ 	.byte	0x00, 0xf0, 0x11, 0x00


	//----- nvinfo : EIATTR_KPARAM_INFO
	.align		4
.L_81:
        /*0018*/ 	.byte	0x04, 0x17
        /*001a*/ 	.short	(.L_83 - .L_82)
.L_82:
        /*001c*/ 	.word	0x00000000
        /*0020*/ 	.short	0x0004
        /*0022*/ 	.short	0x0020
        /*0024*/ 	.byte	0x00, 0xf0, 0x11, 0x00


	//----- nvinfo : EIATTR_KPARAM_INFO
	.align		4
.L_83:
        /*0028*/ 	.byte	0x04, 0x17
        /*002a*/ 	.short	(.L_85 - .L_84)
.L_84:
        /*002c*/ 	.word	0x00000000
        /*0030*/ 	.short	0x0003
        /*0032*/ 	.short	0x0018
        /*0034*/ 	.byte	0x00, 0xf5, 0x21, 0x00


	//----- nvinfo : EIATTR_KPARAM_INFO
	.align		4
.L_85:
        /*0038*/ 	.byte	0x04, 0x17
        /*003a*/ 	.short	(.L_87 - .L_86)
.L_86:
        /*003c*/ 	.word	0x00000000
        /*0040*/ 	.short	0x0002
        /*0042*/ 	.short	0x0010
        /*0044*/ 	.byte	0x00, 0xf5, 0x21, 0x00


	//----- nvinfo : EIATTR_KPARAM_INFO
	.align		4
.L_87:
        /*0048*/ 	.byte	0x04, 0x17
        /*004a*/ 	.short	(.L_89 - .L_88)
.L_88:
        /*004c*/ 	.word	0x00000000
        /*0050*/ 	.short	0x0001
        /*0052*/ 	.short	0x0008
        /*0054*/ 	.byte	0x00, 0xf5, 0x21, 0x00


	//----- nvinfo : EIATTR_KPARAM_INFO
	.align		4
.L_89:
        /*0058*/ 	.byte	0x04, 0x17
        /*005a*/ 	.short	(.L_91 - .L_90)
.L_90:
        /*005c*/ 	.word	0x00000000
        /*0060*/ 	.short	0x0000
        /*0062*/ 	.short	0x0000
        /*0064*/ 	.byte	0x00, 0xf5, 0x21, 0x00


	//----- nvinfo : EIATTR_SPARSE_MMA_MASK
	.align		4
.L_91:
        /*0068*/ 	.byte	0x03, 0x50
        /*006a*/ 	.short	0x0000


	//----- nvinfo : EIATTR_MAXREG_COUNT
	.align		4
        /*006c*/ 	.byte	0x03, 0x1b
        /*006e*/ 	.short	0x00ff


	//----- nvinfo : EIATTR_MERCURY_ISA_VERSION
	.align		4
        /*0070*/ 	.byte	0x03, 0x5f
        /*0072*/ 	.short	0x0101


	//----- nvinfo : EIATTR_VRC_CTA_INIT_COUNT
	.align		4
        /*0074*/ 	.byte	0x02, 0x4a
	.zero		1
	.zero		1


	//----- nvinfo : EIATTR_EXIT_INSTR_OFFSETS
	.align		4
        /*0078*/ 	.byte	0x04, 0x1c
        /*007a*/ 	.short	(.L_93 - .L_92)


	//   ....[0]....
.L_92:
        /*007c*/ 	.word	0x00000090


	//   ....[1]....
        /*0080*/ 	.word	0x0000d520


	//----- nvinfo : EIATTR_CRS_STACK_SIZE
	.align		4
.L_93:
        /*0084*/ 	.byte	0x04, 0x1e
        /*0086*/ 	.short	(.L_95 - .L_94)
.L_94:
        /*0088*/ 	.word	0x00000000


	//----- nvinfo : EIATTR_CBANK_PARAM_SIZE
	.align		4
.L_95:
        /*008c*/ 	.byte	0x03, 0x19
        /*008e*/ 	.short	0x0028


	//----- nvinfo : EIATTR_PARAM_CBANK
	.align		4
        /*0090*/ 	.byte	0x04, 0x0a
        /*0092*/ 	.short	(.L_97 - .L_96)
	.align		4
.L_96:
        /*0094*/ 	.word	index@(.nv.constant0.ntt_pointwise_multiply_batched)
        /*0098*/ 	.short	0x0380
        /*009a*/ 	.short	0x0028


	//----- nvinfo : EIATTR_SW_WAR
	.align		4
.L_97:
        /*009c*/ 	.byte	0x04, 0x36
        /*009e*/ 	.short	(.L_99 - .L_98)
.L_98:
        /*00a0*/ 	.word	0x00000008
.L_99:


//--------------------- .nv.info.ntt_inverse_final_batched --------------------------
	.section	.nv.info.ntt_inverse_final_batched,"",@"SHT_CUDA_INFO"
	.sectionflags	@""
	.align	4


	//----- nvinfo : EIATTR_CUDA_API_VERSION
	.align		4
        /*0000*/ 	.byte	0x04, 0x37
        /*0002*/ 	.short	(.L_101 - .L_100)
.L_100:
        /*0004*/ 	.word	0x00000082


	//----- nvinfo : EIATTR_KPARAM_INFO
	.align		4
.L_101:
        /*0008*/ 	.byte	0x04, 0x17
        /*000a*/ 	.short	(.L_103 - .L_102)
.L_102:
        /*000c*/ 	.word	0x00000000
        /*0010*/ 	.short	0x0005
        /*0012*/ 	.short	0x0020
        /*0014*/ 	.byte	0x00, 0xf0, 0x11, 0x00


	//----- nvinfo : EIATTR_KPARAM_INFO
	.align		4
.L_103:
        /*0018*/ 	.byte	0x04, 0x17
        /*001a*/ 	.short	(.L_105 - .L_104)
.L_104:
        /*001c*/ 	.word	0x00000000
        /*0020*/ 	.short	0x0004
        /*0022*/ 	.short	0x001c
        /*0024*/ 	.byte	0x00, 0xf0, 0x11, 0x00


	//----- nvinfo : EIATTR_KPARAM_INFO
	.align		4
.L_105:
        /*0028*/ 	.byte	0x04, 0x17
        /*002a*/ 	.short	(.L_107 - .L_106)
.L_106:
        /*002c*/ 	.word	0x00000000
        /*0030*/ 	.short	0x0003
        /*0032*/ 	.short	0x0018
        /*0034*/ 	.byte	0x00, 0xf0, 0x11, 0x00


	//----- nvinfo : EIATTR_KPARAM_INFO
	.align		4
.L_107:
        /*0038*/ 	.byte	0x04, 0x17
        /*003a*/ 	.short	(.L_109 - .L_108)
.L_108:
        /*003c*/ 	.word	0x00000000
        /*0040*/ 	.short	0x0002
        /*0042*/ 	.short	0x0010
        /*0044*/ 	.byte	0x00, 0xf5, 0x21, 0x00


	//----- nvinfo : EIATTR_KPARAM_INFO
	.align		4
.L_109:
        /*0048*/ 	.byte	0x04, 0x17
        /*004a*/ 	.short	(.L_111 - .L_110)
.L_110:
        /*004c*/ 	.word	0x00000000
        /*0050*/ 	.short	0x0001
        /*0052*/ 	.short	0x0008
        /*0054*/ 	.byte	0x00, 0xf5, 0x21, 0x00


	//----- nvinfo : EIATTR_KPARAM_INFO
	.align		4
.L_111:
        /*0058*/ 	.byte	0x04, 0x17
        /*005a*/ 	.short	(.L_113 - .L_112)
.L_112:
        /*005c*/ 	.word	0x00000000
        /*0060*/ 	.short	0x0000
        /*0062*/ 	.short	0x0000
        /*0064*/ 	.byte	0x00, 0xf5, 0x21, 0x00


	//----- nvinfo : EIATTR_SPARSE_MMA_MASK
	.align		4
.L_113:
        /*0068*/ 	.byte	0x03, 0x50
        /*006a*/ 	.short	0x0000


	//----- nvinfo : EIATTR_MAXREG_COUNT
	.align		4
        /*006c*/ 	.byte	0x03, 0x1b
        /*006e*/ 	.short	0x00ff


	//----- nvinfo : EIATTR_MERCURY_ISA_VERSION
	.align		4
        /*0070*/ 	.byte	0x03, 0x5f
        /*0072*/ 	.short	0x0101


	//----- nvinfo : EIATTR_VRC_CTA_INIT_COUNT
	.align		4
        /*0074*/ 	.byte	0x02, 0x4a
	.zero		1
	.zero		1


	//----- nvinfo : EIATTR_EXIT_INSTR_OFFSETS
	.align		4
        /*0078*/ 	.byte	0x04, 0x1c
        /*007a*/ 	.short	(.L_115 - .L_114)


	//   ....[0]....
.L_114:
        /*007c*/ 	.word	0x00000090


	//   ....[1]....
        /*0080*/ 	.word	0x000008b0


	//   ....[2]....
        /*0084*/ 	.word	0x0001afb0


	//----- nvinfo : EIATTR_CRS_STACK_SIZE
	.align		4
.L_115:
        /*0088*/ 	.byte	0x04, 0x1e
        /*008a*/ 	.short	(.L_117 - .L_116)
.L_116:
        /*008c*/ 	.word	0x00000000


	//----- nvinfo : EIATTR_CBANK_PARAM_SIZE
	.align		4
.L_117:
        /*0090*/ 	.byte	0x03, 0x19
        /*0092*/ 	.short	0x0024


	//----- nvinfo : EIATTR_PARAM_CBANK
	.align		4
        /*0094*/ 	.byte	0x04, 0x0a
        /*0096*/ 	.short	(.L_119 - .L_118)
	.align		4
.L_118:
        /*0098*/ 	.word	index@(.nv.constant0.ntt_inverse_final_batched)
        /*009c*/ 	.short	0x0380
        /*009e*/ 	.short	0x0024


	//----- nvinfo : EIATTR_SW_WAR
	.align		4
.L_119:
        /*00a0*/ 	.byte	0x04, 0x36
        /*00a2*/ 	.short	(.L_121 - .L_120)
.L_120:
        /*00a4*/ 	.word	0x00000008
.L_121:


//--------------------- .nv.info.ntt_inverse_batched --------------------------
	.section	.nv.info.ntt_inverse_batched,"",@"SHT_CUDA_INFO"
	.sectionflags	@""
	.align	4


	//----- nvinfo : EIATTR_CUDA_API_VERSION
	.align		4
        /*0000*/ 	.byte	0x04, 0x37
        /*0002*/ 	.short	(.L_123 - .L_122)
.L_122:
        /*0004*/ 	.word	0x00000082


	//----- nvinfo : EIATTR_KPARAM_INFO
	.align		4
.L_123:
        /*0008*/ 	.byte	0x04, 0x17
        /*000a*/ 	.short	(.L_125 - .L_124)
.L_124:
        /*000c*/ 	.word	0x00000000
        /*0010*/ 	.short	0x0006
        /*0012*/ 	.short	0x0024
        /*0014*/ 	.byte	0x00, 0xf0, 0x11, 0x00


	//----- nvinfo : EIATTR_KPARAM_INFO
	.align		4
.L_125:
        /*0018*/ 	.byte	0x04, 0x17
        /*001a*/ 	.short	(.L_127 - .L_126)
.L_126:
        /*001c*/ 	.word	0x00000000
        /*0020*/ 	.short	0x0005
        /*0022*/ 	.short	0x0020
        /*0024*/ 	.byte	0x00, 0xf0, 0x11, 0x00


	//----- nvinfo : EIATTR_KPARAM_INFO
	.align		4
.L_127:
        /*0028*/ 	.byte	0x04, 0x17
        /*002a*/ 	.short	(.L_129 - .L_128)
.L_128:
        /*002c*/ 	.word	0x00000000
        /*0030*/ 	.short	0x0004
        /*0032*/ 	.short	0x001c
        /*0034*/ 	.byte	0x00, 0xf0, 0x11, 0x00


	//----- nvinfo : EIATTR_KPARAM_INFO
	.align		4
.L_129:
        /*0038*/ 	.byte	0x04, 0x17
        /*003a*/ 	.short	(.L_131 - .L_130)
.L_130:
        /*003c*/ 	.word	0x00000000
        /*0040*/ 	.short	0x0003
        /*0042*/ 	.short	0x0018
        /*0044*/ 	.byte	0x00, 0xf0, 0x11, 0x00


	//----- nvinfo : EIATTR_KPARAM_INFO
	.align		4
.L_131:
        /*0048*/ 	.byte	0x04, 0x17
        /*004a*/ 	.short	(.L_133 - .L_132)
.L_132:
        /*004c*/ 	.word	0x00000000
        /*0050*/ 	.short	0x0002
        /*0052*/ 	.short	0x0010
        /*0054*/ 	.byte	0x00, 0xf5, 0x21, 0x00


	//----- nvinfo : EIATTR_KPARAM_INFO
	.align		4
.L_133:
        /*0058*/ 	.byte	0x04, 0x17
        /*005a*/ 	.short	(.L_135 - .L_134)
.L_134:
        /*005c*/ 	.word	0x00000000
        /*0060*/ 	.short	0x0001
        /*0062*/ 	.short	0x0008
        /*0064*/ 	.byte	0x00, 0xf5, 0x21, 0x00


	//----- nvinfo : EIATTR_KPARAM_INFO
	.align		4
.L_135:
        /*0068*/ 	.byte	0x04, 0x17
        /*006a*/ 	.short	(.L_137 - .L_136)
.L_136:
        /*006c*/ 	.word	0x00000000
        /*0070*/ 	.short	0x0000
        /*0072*/ 	.short	0x0000
        /*0074*/ 	.byte	0x00, 0xf5, 0x21, 0x00


	//----- nvinfo : EIATTR_SPARSE_MMA_MASK
	.align		4
.L_137:
        /*0078*/ 	.byte	0x03, 0x50
        /*007a*/ 	.short	0x0000


	//----- nvinfo : EIATTR_MAXREG_COUNT
	.align		4
        /*007c*/ 	.byte	0x03, 0x1b
        /*007e*/ 	.short	0x00ff


	//----- nvinfo : EIATTR_MERCURY_ISA_VERSION
	.align		4
        /*0080*/ 	.byte	0x03, 0x5f
        /*0082*/ 	.short	0x0101


	//----- nvinfo : EIATTR_VRC_CTA_INIT_COUNT
	.align		4
        /*0084*/ 	.byte	0x02, 0x4a
	.zero		1
	.zero		1


	//----- nvinfo : EIATTR_EXIT_INSTR_OFFSETS
	.align		4
        /*0088*/ 	.byte	0x04, 0x1c
        /*008a*/ 	.short	(.L_139 - .L_138)


	//   ....[0]....
.L_138:
        /*008c*/ 	.word	0x000000a0


	//   ....[1]....
        /*0090*/ 	.word	0x0000d6a0


	//----- nvinfo : EIATTR_CRS_STACK_SIZE
	.align		4
.L_139:
        /*0094*/ 	.byte	0x04, 0x1e
        /*0096*/ 	.short	(.L_141 - .L_140)
.L_140:
        /*0098*/ 	.word	0x00000000


	//----- nvinfo : EIATTR_CBANK_PARAM_SIZE
	.align		4
.L_141:
        /*009c*/ 	.byte	0x03, 0x19
        /*009e*/ 	.short	0x0028


	//----- nvinfo : EIATTR_PARAM_CBANK
	.align		4
        /*00a0*/ 	.byte	0x04, 0x0a
        /*00a2*/ 	.short	(.L_143 - .L_142)
	.align		4
.L_142:
        /*00a4*/ 	.word	index@(.nv.constant0.ntt_inverse_batched)
        /*00a8*/ 	.short	0x0380
        /*00aa*/ 	.short	0x0028


	//----- nvinfo : EIATTR_SW_WAR
	.align		4
.L_143:
        /*00ac*/ 	.byte	0x04, 0x36
        /*00ae*/ 	.short	(.L_145 - .L_144)
.L_144:
        /*00b0*/ 	.word	0x00000008
.L_145:


//--------------------- .nv.info.ntt_forward_batched --------------------------
	.section	.nv.info.ntt_forward_batched,"",@"SHT_CUDA_INFO"
	.sectionflags	@""
	.align	4


	//----- nvinfo : EIATTR_CUDA_API_VERSION
	.align		4
        /*0000*/ 	.byte	0x04, 0x37
        /*0002*/ 	.short	(.L_147 - .L_146)
.L_146:
        /*0004*/ 	.word	0x00000082


	//----- nvinfo : EIATTR_KPARAM_INFO
	.align		4
.L_147:
        /*0008*/ 	.byte	0x04, 0x17
        /*000a*/ 	.short	(.L_149 - .L_148)
.L_148:
        /*000c*/ 	.word	0x00000000
        /*0010*/ 	.short	0x0006
        /*0012*/ 	.short	0x0024
        /*0014*/ 	.byte	0x00, 0xf0, 0x11, 0x00


	//----- nvinfo : EIATTR_KPARAM_INFO
	.align		4
.L_149:
        /*0018*/ 	.byte	0x04, 0x17
        /*001a*/ 	.short	(.L_151 - .L_150)
.L_150:
        /*001c*/ 	.word	0x00000000
        /*0020*/ 	.short	0x0005
        /*0022*/ 	.short	0x0020
        /*0024*/ 	.byte	0x00, 0xf0, 0x11, 0x00


	//----- nvinfo : EIATTR_KPARAM_INFO
	.align		4
.L_151:
        /*0028*/ 	.byte	0x04, 0x17
        /*002a*/ 	.short	(.L_153 - .L_152)
.L_152:
        /*002c*/ 	.word	0x00000000
        /*0030*/ 	.short	0x0004
        /*0032*/ 	.short	0x001c
        /*0034*/ 	.byte	0x00, 0xf0, 0x11, 0x00


	//----- nvinfo : EIATTR_KPARAM_INFO
	.align		4
.L_153:
        /*0038*/ 	.byte	0x04, 0x17
        /*003a*/ 	.short	(.L_155 - .L_154)
.L_154:
        /*003c*/ 	.word	0x00000000
        /*0040*/ 	.short	0x0003
        /*0042*/ 	.short	0x0018
        /*0044*/ 	.byte	0x00, 0xf0, 0x11, 0x00


	//----- nvinfo : EIATTR_KPARAM_INFO
	.align		4
.L_155:
        /*0048*/ 	.byte	0x04, 0x17
        /*004a*/ 	.short	(.L_157 - .L_156)
.L_156:
        /*004c*/ 	.word	0x00000000
        /*0050*/ 	.short	0x0002
        /*0052*/ 	.short	0x0010
        /*0054*/ 	.byte	0x00, 0xf5, 0x21, 0x00


	//----- nvinfo : EIATTR_KPARAM_INFO
	.align		4
.L_157:
        /*0058*/ 	.byte	0x04, 0x17
        /*005a*/ 	.short	(.L_159 - .L_158)
.L_158:
        /*005c*/ 	.word	0x00000000
        /*0060*/ 	.short	0x0001
        /*0062*/ 	.short	0x0008
        /*0064*/ 	.byte	0x00, 0xf5, 0x21, 0x00


	//----- nvinfo : EIATTR_KPARAM_INFO
	.align		4
.L_159:
        /*0068*/ 	.byte	0x04, 0x17
        /*006a*/ 	.short	(.L_161 - .L_160)
.L_160:
        /*006c*/ 	.word	0x00000000
        /*0070*/ 	.short	0x0000
        /*0072*/ 	.short	0x0000
        /*0074*/ 	.byte	0x00, 0xf5, 0x21, 0x00


	//----- nvinfo : EIATTR_SPARSE_MMA_MASK
	.align		4
.L_161:
        /*0078*/ 	.byte	0x03, 0x50
        /*007a*/ 	.short	0x0000


	//----- nvinfo : EIATTR_MAXREG_COUNT
	.align		4
        /*007c*/ 	.byte	0x03, 0x1b
        /*007e*/ 	.short	0x00ff


	//----- nvinfo : EIATTR_MERCURY_ISA_VERSION
	.align		4
        /*0080*/ 	.byte	0x03, 0x5f
        /*0082*/ 	.short	0x0101


	//----- nvinfo : EIATTR_VRC_CTA_INIT_COUNT
	.align		4
        /*0084*/ 	.byte	0x02, 0x4a
	.zero		1
	.zero		1


	//----- nvinfo : EIATTR_EXIT_INSTR_OFFSETS
	.align		4
        /*0088*/ 	.byte	0x04, 0x1c
        /*008a*/ 	.short	(.L_163 - .L_162)


	//   ....[0]....
.L_162:
        /*008c*/ 	.word	0x000000a0


	//   ....[1]....
        /*0090*/ 	.word	0x0000d900


	//----- nvinfo : EIATTR_CRS_STACK_SIZE
	.align		4
.L_163:
        /*0094*/ 	.byte	0x04, 0x1e
        /*0096*/ 	.short	(.L_165 - .L_164)
.L_164:
        /*0098*/ 	.word	0x00000000


	//----- nvinfo : EIATTR_CBANK_PARAM_SIZE
	.align		4
.L_165:
        /*009c*/ 	.byte	0x03, 0x19
        /*009e*/ 	.short	0x0028


	//----- nvinfo : EIATTR_PARAM_CBANK
	.align		4
        /*00a0*/ 	.byte	0x04, 0x0a
        /*00a2*/ 	.short	(.L_167 - .L_166)
	.align		4
.L_166:
        /*00a4*/ 	.word	index@(.nv.constant0.ntt_forward_batched)
        /*00a8*/ 	.short	0x0380
        /*00aa*/ 	.short	0x0028


	//----- nvinfo : EIATTR_SW_WAR
	.align		4
.L_167:
        /*00ac*/ 	.byte	0x04, 0x36
        /*00ae*/ 	.short	(.L_169 - .L_168)
.L_168:
        /*00b0*/ 	.word	0x00000008
.L_169:


//--------------------- .nv.info.ntt_scalar_multiply --------------------------
	.section	.nv.info.ntt_scalar_multiply,"",@"SHT_CUDA_INFO"
	.sectionflags	@""
	.align	4


	//----- nvinfo : EIATTR_CUDA_API_VERSION
	.align		4
        /*0000*/ 	.byte	0x04, 0x37
        /*0002*/ 	.short	(.L_171 - .L_170)
.L_170:
        /*0004*/ 	.word	0x00000082


	//----- nvinfo : EIATTR_KPARAM_INFO
	.align		4
.L_171:
        /*0008*/ 	.byte	0x04, 0x17
        /*000a*/ 	.short	(.L_173 - .L_172)
.L_172:
        /*000c*/ 	.word	0x00000000
        /*0010*/ 	.short	0x0003
        /*0012*/ 	.short	0x0018
        /*0014*/ 	.byte	0x00, 0xf0, 0x21, 0x00


	//----- nvinfo : EIATTR_KPARAM_INFO
	.align		4
.L_173:
        /*0018*/ 	.byte	0x04, 0x17
        /*001a*/ 	.short	(.L_175 - .L_174)
.L_174:
        /*001c*/ 	.word	0x00000000
        /*0020*/ 	.short	0x0002
        /*0022*/ 	.short	0x0010
        /*0024*/ 	.byte	0x00, 0xf0, 0x11, 0x00


	//----- nvinfo : EIATTR_KPARAM_INFO
	.align		4
.L_175:
        /*0028*/ 	.byte	0x04, 0x17
        /*002a*/ 	.short	(.L_177 - .L_176)
.L_176:
        /*002c*/ 	.word	0x00000000
        /*0030*/ 	.short	0x0001
        /*0032*/ 	.short	0x0008
        /*0034*/ 	.byte	0x00, 0xf0, 0x21, 0x00


	//----- nvinfo : EIATTR_KPARAM_INFO
	.align		4
.L_177:
        /*0038*/ 	.byte	0x04, 0x17
        /*003a*/ 	.short	(.L_179 - .L_178)
.L_178:
        /*003c*/ 	.word	0x00000000
        /*0040*/ 	.short	0x0000
        /*0042*/ 	.short	0x0000
        /*0044*/ 	.byte	0x00, 0xf5, 0x21, 0x00


	//----- nvinfo : EIATTR_SPARSE_MMA_MASK
	.align		4
.L_179:
        /*0048*/ 	.byte	0x03, 0x50
        /*004a*/ 	.short	0x0000


	//----- nvinfo : EIATTR_MAXREG_COUNT
	.align		4
        /*004c*/ 	.byte	0x03, 0x1b
        /*004e*/ 	.short	0x00ff


	//----- nvinfo : EIATTR_MERCURY_ISA_VERSION
	.align		4
        /*0050*/ 	.byte	0x03, 0x5f
        /*0052*/ 	.short	0x0101


	//----- nvinfo : EIATTR_VRC_CTA_INIT_COUNT
	.align		4
        /*0054*/ 	.byte	0x02, 0x4a
	.zero		1
	.zero		1


	//----- nvinfo : EIATTR_EXIT_INSTR_OFFSETS
	.align		4
        /*0058*/ 	.byte	0x04, 0x1c
        /*005a*/ 	.short	(.L_181 - .L_180)


	//   ....[0]....
.L_180:
        /*005c*/ 	.word	0x00000070


	//   ....[1]....
        /*0060*/ 	.word	0x0000d590


	//----- nvinfo : EIATTR_CRS_STACK_SIZE
	.align		4
.L_181:
        /*0064*/ 	.byte	0x04, 0x1e
        /*0066*/ 	.short	(.L_183 - .L_182)
.L_182:
        /*0068*/ 	.word	0x00000000


	//----- nvinfo : EIATTR_CBANK_PARAM_SIZE
	.align		4
.L_183:
        /*006c*/ 	.byte	0x03, 0x19
        /*006e*/ 	.short	0x0020


	//----- nvinfo : EIATTR_PARAM_CBANK
	.align		4
        /*0070*/ 	.byte	0x04, 0x0a
        /*0072*/ 	.short	(.L_185 - .L_184)
	.align		4
.L_184:
        /*0074*/ 	.word	index@(.nv.constant0.ntt_scalar_multiply)
        /*0078*/ 	.short	0x0380
        /*007a*/ 	.short	0x0020


	//----- nvinfo : EIATTR_SW_WAR
	.align		4
.L_185:
        /*007c*/ 	.byte	0x04, 0x36
        /*007e*/ 	.short	(.L_187 - .L_186)
.L_186:
        /*0080*/ 	.word	0x00000008
.L_187:


//--------------------- .nv.info.ntt_pointwise_multiply --------------------------
	.section	.nv.info.ntt_pointwise_multiply,"",@"SHT_CUDA_INFO"
	.sectionflags	@""
	.align	4


	//----- nvinfo : EIATTR_CUDA_API_VERSION
	.align		4
        /*0000*/ 	.byte	0x04, 0x37
        /*0002*/ 	.short	(.L_189 - .L_188)
.L_188:
        /*0004*/ 	.word	0x00000082


	//----- nvinfo : EIATTR_KPARAM_INFO
	.align		4
.L_189:
        /*0008*/ 	.byte	0x04, 0x17
        /*000a*/ 	.short	(.L_191 - .L_190)
.L_190:
        /*000c*/ 	.word	0x00000000
        /*0010*/ 	.short	0x0004
        /*0012*/ 	.short	0x0020
        /*0014*/ 	.byte	0x00, 0xf0, 0x21, 0x00


	//----- nvinfo : EIATTR_KPARAM_INFO
	.align		4
.L_191:
        /*0018*/ 	.byte	0x04, 0x17
        /*001a*/ 	.short	(.L_193 - .L_192)
.L_192:
        /*001c*/ 	.word	0x00000000
        /*0020*/ 	.short	0x0003
        /*0022*/ 	.short	0x0018
        /*0024*/ 	.byte	0x00, 0xf0, 0x11, 0x00


	//----- nvinfo : EIATTR_KPARAM_INFO
	.align		4
.L_193:
        /*0028*/ 	.byte	0x04, 0x17
        /*002a*/ 	.short	(.L_195 - .L_194)
.L_194:
        /*002c*/ 	.word	0x00000000
        /*0030*/ 	.short	0x0002
        /*0032*/ 	.short	0x0010
        /*0034*/ 	.byte	0x00, 0xf5, 0x21, 0x00


	//----- nvinfo : EIATTR_KPARAM_INFO
	.align		4
.L_195:
        /*0038*/ 	.byte	0x04, 0x17
        /*003a*/ 	.short	(.L_197 - .L_196)
.L_196:
        /*003c*/ 	.word	0x00000000
        /*0040*/ 	.short	0x0001
        /*0042*/ 	.short	0x0008
        /*0044*/ 	.byte	0x00, 0xf5, 0x21, 0x00


	//----- nvinfo : EIATTR_KPARAM_INFO
	.align		4
.L_197:
        /*0048*/ 	.byte	0x04, 0x17
        /*004a*/ 	.short	(.L_199 - .L_198)
.L_198:
        /*004c*/ 	.word	0x00000000
        /*0050*/ 	.short	0x0000
        /*0052*/ 	.short	0x0000
        /*0054*/ 	.byte	0x00, 0xf5, 0x21, 0x00


	//----- nvinfo : EIATTR_SPARSE_MMA_MASK
	.align		4
.L_199:
        /*0058*/ 	.byte	0x03, 0x50
        /*005a*/ 	.short	0x0000


	//----- nvinfo : EIATTR_MAXREG_COUNT
	.align		4
        /*005c*/ 	.byte	0x03, 0x1b
        /*005e*/ 	.short	0x00ff


	//----- nvinfo : EIATTR_MERCURY_ISA_VERSION
	.align		4
        /*0060*/ 	.byte	0x03, 0x5f
        /*0062*/ 	.short	0x0101


	//----- nvinfo : EIATTR_VRC_CTA_INIT_COUNT
	.align		4
        /*0064*/ 	.byte	0x02, 0x4a
	.zero		1
	.zero		1


	//----- nvinfo : EIATTR_EXIT_INSTR_OFFSETS
	.align		4
        /*0068*/ 	.byte	0x04, 0x1c
        /*006a*/ 	.short	(.L_201 - .L_200)


	//   ....[0]....
.L_200:
        /*006c*/ 	.word	0x00000070


	//   ....[1]....
        /*0070*/ 	.word	0x0000d580


	//----- nvinfo : EIATTR_CRS_STACK_SIZE
	.align		4
.L_201:
        /*0074*/ 	.byte	0x04, 0x1e
        /*0076*/ 	.short	(.L_203 - .L_202)
.L_202:
        /*0078*/ 	.word	0x00000000


	//----- nvinfo : EIATTR_CBANK_PARAM_SIZE
	.align		4
.L_203:
        /*007c*/ 	.byte	0x03, 0x19
        /*007e*/ 	.short	0x0028


	//----- nvinfo : EIATTR_PARAM_CBANK
	.align		4
        /*0080*/ 	.byte	0x04, 0x0a
        /*0082*/ 	.short	(.L_205 - .L_204)
	.align		4
.L_204:
        /*0084*/ 	.word	index@(.nv.constant0.ntt_pointwise_multiply)
        /*0088*/ 	.short	0x0380
        /*008a*/ 	.short	0x0028


	//----- nvinfo : EIATTR_SW_WAR
	.align		4
.L_205:
        /*008c*/ 	.byte	0x04, 0x36
        /*008e*/ 	.short	(.L_207 - .L_206)
.L_206:
        /*0090*/ 	.word	0x00000008
.L_207:


//--------------------- .nv.info.ntt_inverse_final --------------------------
	.section	.nv.info.ntt_inverse_final,"",@"SHT_CUDA_INFO"
	.sectionflags	@""
	.align	4


	//----- nvinfo : EIATTR_CUDA_API_VERSION
	.align		4
        /*0000*/ 	.byte	0x04, 0x37
        /*0002*/ 	.short	(.L_209 - .L_208)
.L_208:
        /*0004*/ 	.word	0x00000082


	//----- nvinfo : EIATTR_KPARAM_INFO
	.align		4
.L_209:
        /*0008*/ 	.byte	0x04, 0x17
        /*000a*/ 	.short	(.L_211 - .L_210)
.L_210:
        /*000c*/ 	.word	0x00000000
        /*0010*/ 	.short	0x0004
        /*0012*/ 	.short	0x0018
        /*0014*/ 	.byte	0x00, 0xf0, 0x21, 0x00


	//----- nvinfo : EIATTR_KPARAM_INFO
	.align		4
.L_211:
        /*0018*/ 	.byte	0x04, 0x17
        /*001a*/ 	.short	(.L_213 - .L_212)
.L_212:
        /*001c*/ 	.word	0x00000000
        /*0020*/ 	.short	0x0003
        /*0022*/ 	.short	0x0010
        /*0024*/ 	.byte	0x00, 0xf0, 0x21, 0x00


	//----- nvinfo : EIATTR_KPARAM_INFO
	.align		4
.L_213:
        /*0028*/ 	.byte	0x04, 0x17
        /*002a*/ 	.short	(.L_215 - .L_214)
.L_214:
        /*002c*/ 	.word	0x00000000
        /*0030*/ 	.short	0x0002
        /*0032*/ 	.short	0x000c
        /*0034*/ 	.byte	0x00, 0xf0, 0x11, 0x00


	//----- nvinfo : EIATTR_KPARAM_INFO
	.align		4
.L_215:
        /*0038*/ 	.byte	0x04, 0x17
        /*003a*/ 	.short	(.L_217 - .L_216)
.L_216:
        /*003c*/ 	.word	0x00000000
        /*0040*/ 	.short	0x0001
        /*0042*/ 	.short	0x0008
        /*0044*/ 	.byte	0x00, 0xf0, 0x11, 0x00


	//----- nvinfo : EIATTR_KPARAM_INFO
	.align		4
.L_217:
        /*0048*/ 	.byte	0x04, 0x17
        /*004a*/ 	.short	(.L_219 - .L_218)
.L_218:
        /*004c*/ 	.word	0x00000000
        /*0050*/ 	.short	0x0000
        /*0052*/ 	.short	0x0000
        /*0054*/ 	.byte	0x00, 0xf5, 0x21, 0x00


	//----- nvinfo : EIATTR_SPARSE_MMA_MASK
	.align		4
.L_219:
        /*0058*/ 	.byte	0x03, 0x50
        /*005a*/ 	.short	0x0000


	//----- nvinfo : EIATTR_MAXREG_COUNT
	.align		4
        /*005c*/ 	.byte	0x03, 0x1b
        /*005e*/ 	.short	0x00ff


	//----- nvinfo : EIATTR_MERCURY_ISA_VERSION
	.align		4
        /*0060*/ 	.byte	0x03, 0x5f
        /*0062*/ 	.short	0x0101


	//----- nvinfo : EIATTR_VRC_CTA_INIT_COUNT
	.align		4
        /*0064*/ 	.byte	0x02, 0x4a
	.zero		1
	.zero		1


	//----- nvinfo : EIATTR_EXIT_INSTR_OFFSETS
	.align		4
        /*0068*/ 	.byte	0x04, 0x1c
        /*006a*/ 	.short	(.L_221 - .L_220)


	//   ....[0]....
.L_220:
        /*006c*/ 	.word	0x00000070


	//   ....[1]....
        /*0070*/ 	.word	0x000007f0


	//   ....[2]....
        /*0074*/ 	.word	0x0001b5c0


	//----- nvinfo : EIATTR_CRS_STACK_SIZE
	.align		4
.L_221:
        /*0078*/ 	.byte	0x04, 0x1e
        /*007a*/ 	.short	(.L_223 - .L_222)
.L_222:
        /*007c*/ 	.word	0x00000000


	//----- nvinfo : EIATTR_CBANK_PARAM_SIZE
	.align		4
.L_223:
        /*0080*/ 	.byte	0x03, 0x19
        /*0082*/ 	.short	0x0020


	//----- nvinfo : EIATTR_PARAM_CBANK
	.align		4
        /*0084*/ 	.byte	0x04, 0x0a
        /*0086*/ 	.short	(.L_225 - .L_224)
	.align		4
.L_224:
        /*0088*/ 	.word	index@(.nv.constant0.ntt_inverse_final)
        /*008c*/ 	.short	0x0380
        /*008e*/ 	.short	0x0020


	//----- nvinfo : EIATTR_SW_WAR
	.align		4
.L_225:
        /*0090*/ 	.byte	0x04, 0x36
        /*0092*/ 	.short	(.L_227 - .L_226)
.L_226:
        /*0094*/ 	.word	0x00000008
.L_227:


//--------------------- .nv.info.ntt_inverse      --------------------------
	.section	.nv.info.ntt_inverse,"",@"SHT_CUDA_INFO"
	.sectionflags	@""
	.align	4


	//----- nvinfo : EIATTR_CUDA_API_VERSION
	.align		4
        /*0000*/ 	.byte	0x04, 0x37
        /*0002*/ 	.short	(.L_229 - .L_228)
.L_228:
        /*0004*/ 	.word	0x00000082


	//----- nvinfo : EIATTR_KPARAM_INFO
	.align		4
.L_229:
        /*0008*/ 	.byte	0x04, 0x17
        /*000a*/ 	.short	(.L_231 - .L_230)
.L_230:
        /*000c*/ 	.word	0x00000000
        /*0010*/ 	.short	0x0005
        /*0012*/ 	.short	0x0024
        /*0014*/ 	.byte	0x00, 0xf0, 0x11, 0x00


	//----- nvinfo : EIATTR_KPARAM_INFO
	.align		4
.L_231:
        /*0018*/ 	.byte	0x04, 0x17
        /*001a*/ 	.short	(.L_233 - .L_232)
.L_232:
        /*001c*/ 	.word	0x00000000
        /*0020*/ 	.short	0x0004
        /*0022*/ 	.short	0x0020
        /*0024*/ 	.byte	0x00, 0xf0, 0x11, 0x00


	//----- nvinfo : EIATTR_KPARAM_INFO
	.align		4
.L_233:
        /*0028*/ 	.byte	0x04, 0x17
        /*002a*/ 	.short	(.L_235 - .L_234)
.L_234:
        /*002c*/ 	.word	0x00000000
        /*0030*/ 	.short	0x0003
        /*0032*/ 	.short	0x0018
        /*0034*/ 	.byte	0x00, 0xf0, 0x21, 0x00


	//----- nvinfo : EIATTR_KPARAM_INFO
	.align		4
.L_235:
        /*0038*/ 	.byte	0x04, 0x17
        /*003a*/ 	.short	(.L_237 - .L_236)
.L_236:
        /*003c*/ 	.word	0x00000000
        /*0040*/ 	.short	0x0002
        /*0042*/ 	.short	0x0010
        /*0044*/ 	.byte	0x00, 0xf0, 0x11, 0x00


	//----- nvinfo : EIATTR_KPARAM_INFO
	.align		4
.L_237:
        /*0048*/ 	.byte	0x04, 0x17
        /*004a*/ 	.short	(.L_239 - .L_238)
.L_238:
        /*004c*/ 	.word	0x00000000
        /*0050*/ 	.short	0x0001
        /*0052*/ 	.short	0x0008
        /*0054*/ 	.byte	0x00, 0xf5, 0x21, 0x00


	//----- nvinfo : EIATTR_KPARAM_INFO
	.align		4
.L_239:
        /*0058*/ 	.byte	0x04, 0x17
        /*005a*/ 	.short	(.L_241 - .L_240)
.L_240:
        /*005c*/ 	.word	0x00000000
        /*0060*/ 	.short	0x0000
        /*0062*/ 	.short	0x0000
        /*0064*/ 	.byte	0x00, 0xf5, 0x21, 0x00


	//----- nvinfo : EIATTR_SPARSE_MMA_MASK
	.align		4
.L_241:
        /*0068*/ 	.byte	0x03, 0x50
        /*006a*/ 	.short	0x0000


	//----- nvinfo : EIATTR_MAXREG_COUNT
	.align		4
        /*006c*/ 	.byte	0x03, 0x1b
        /*006e*/ 	.short	0x00ff


	//----- nvinfo : EIATTR_MERCURY_ISA_VERSION
	.align		4
        /*0070*/ 	.byte	0x03, 0x5f
        /*0072*/ 	.short	0x0101


	//----- nvinfo : EIATTR_VRC_CTA_INIT_COUNT
	.align		4
        /*0074*/ 	.byte	0x02, 0x4a
	.zero		1
	.zero		1


	//----- nvinfo : EIATTR_EXIT_INSTR_OFFSETS
	.align		4
        /*0078*/ 	.byte	0x04, 0x1c
        /*007a*/ 	.short	(.L_243 - .L_242)


	//   ....[0]....
.L_242:
        /*007c*/ 	.word	0x00000080


	//   ....[1]....
        /*0080*/ 	.word	0x0000d7a0


	//----- nvinfo : EIATTR_CRS_STACK_SIZE
	.align		4
.L_243:
        /*0084*/ 	.byte	0x04, 0x1e
        /*0086*/ 	.short	(.L_245 - .L_244)
.L_244:
        /*0088*/ 	.word	0x00000000


	//----- nvinfo : EIATTR_CBANK_PARAM_SIZE
	.align		4
.L_245:
        /*008c*/ 	.byte	0x03, 0x19
        /*008e*/ 	.short	0x0028


	//----- nvinfo : EIATTR_PARAM_CBANK
	.align		4
        /*0090*/ 	.byte	0x04, 0x0a
        /*0092*/ 	.short	(.L_247 - .L_246)
	.align		4
.L_246:
        /*0094*/ 	.word	index@(.nv.constant0.ntt_inverse)
        /*0098*/ 	.short	0x0380
        /*009a*/ 	.short	0x0028


	//----- nvinfo : EIATTR_SW_WAR
	.align		4
.L_247:
        /*009c*/ 	.byte	0x04, 0x36
        /*009e*/ 	.short	(.L_249 - .L_248)
.L_248:
        /*00a0*/ 	.word	0x00000008
.L_249:


//--------------------- .nv.info.ntt_forward      --------------------------
	.section	.nv.info.ntt_forward,"",@"SHT_CUDA_INFO"
	.sectionflags	@""
	.align	4


	//----- nvinfo : EIATTR_CUDA_API_VERSION
	.align		4
        /*0000*/ 	.byte	0x04, 0x37
        /*0002*/ 	.short	(.L_251 - .L_250)
.L_250:
        /*0004*/ 	.word	0x00000082


	//----- nvinfo : EIATTR_KPARAM_INFO
	.align		4
.L_251:
        /*0008*/ 	.byte	0x04, 0x17
        /*000a*/ 	.short	(.L_253 - .L_252)
.L_252:
        /*000c*/ 	.word	0x00000000
        /*0010*/ 	.short	0x0005
        /*0012*/ 	.short	0x0024
        /*0014*/ 	.byte	0x00, 0xf0, 0x11, 0x00


	//----- nvinfo : EIATTR_KPARAM_INFO
	.align		4
.L_253:
        /*0018*/ 	.byte	0x04, 0x17
        /*001a*/ 	.short	(.L_255 - .L_254)
.L_254:
        /*001c*/ 	.word	0x00000000
        /*0020*/ 	.short	0x0004
        /*0022*/ 	.short	0x0020
        /*0024*/ 	.byte	0x00, 0xf0, 0x11, 0x00


	//----- nvinfo : EIATTR_KPARAM_INFO
	.align		4
.L_255:
        /*0028*/ 	.byte	0x04, 0x17
        /*002a*/ 	.short	(.L_257 - .L_256)
.L_256:
        /*002c*/ 	.word	0x00000000
        /*0030*/ 	.short	0x0003
        /*0032*/ 	.short	0x0018
        /*0034*/ 	.byte	0x00, 0xf0, 0x21, 0x00


	//----- nvinfo : EIATTR_KPARAM_INFO
	.align		4
.L_257:
        /*0038*/ 	.byte	0x04, 0x17
        /*003a*/ 	.short	(.L_259 - .L_258)
.L_258:
        /*003c*/ 	.word	0x00000000
        /*0040*/ 	.short	0x0002
        /*0042*/ 	.short	0x0010
        /*0044*/ 	.byte	0x00, 0xf0, 0x11, 0x00


	//----- nvinfo : EIATTR_KPARAM_INFO
	.align		4
.L_259:
        /*0048*/ 	.byte	0x04, 0x17
        /*004a*/ 	.short	(.L_261 - .L_260)
.L_260:
        /*004c*/ 	.word	0x00000000
        /*0050*/ 	.short	0x0001
        /*0052*/ 	.short	0x0008
        /*0054*/ 	.byte	0x00, 0xf5, 0x21, 0x00


	//----- nvinfo : EIATTR_KPARAM_INFO
	.align		4
.L_261:
        /*0058*/ 	.byte	0x04, 0x17
        /*005a*/ 	.short	(.L_263 - .L_262)
.L_262:
        /*005c*/ 	.word	0x00000000
        /*0060*/ 	.short	0x0000
        /*0062*/ 	.short	0x0000
        /*0064*/ 	.byte	0x00, 0xf5, 0x21, 0x00


	//----- nvinfo : EIATTR_SPARSE_MMA_MASK
	.align		4
.L_263:
        /*0068*/ 	.byte	0x03, 0x50
        /*006a*/ 	.short	0x0000


	//----- nvinfo : EIATTR_MAXREG_COUNT
	.align		4
        /*006c*/ 	.byte	0x03, 0x1b
        /*006e*/ 	.short	0x00ff


	//----- nvinfo : EIATTR_MERCURY_ISA_VERSION
	.align		4
        /*0070*/ 	.byte	0x03, 0x5f
        /*0072*/ 	.short	0x0101


	//----- nvinfo : EIATTR_VRC_CTA_INIT_COUNT
	.align		4
        /*0074*/ 	.byte	0x02, 0x4a
	.zero		1
	.zero		1


	//----- nvinfo : EIATTR_EXIT_INSTR_OFFSETS
	.align		4
        /*0078*/ 	.byte	0x04, 0x1c
        /*007a*/ 	.short	(.L_265 - .L_264)


	//   ....[0]....
.L_264:
        /*007c*/ 	.word	0x00000080


	//   ....[1]....
        /*0080*/ 	.word	0x0000d9a0


	//----- nvinfo : EIATTR_CRS_STACK_SIZE
	.align		4
.L_265:
        /*0084*/ 	.byte	0x04, 0x1e
        /*0086*/ 	.short	(.L_267 - .L_266)
.L_266:
        /*0088*/ 	.word	0x00000000


	//----- nvinfo : EIATTR_CBANK_PARAM_SIZE
	.align		4
.L_267:
        /*008c*/ 	.byte	0x03, 0x19
        /*008e*/ 	.short	0x0028


	//----- nvinfo : EIATTR_PARAM_CBANK
	.align		4
        /*0090*/ 	.byte	0x04, 0x0a
        /*0092*/ 	.short	(.L_269 - .L_268)
	.align		4
.L_268:
        /*0094*/ 	.word	index@(.nv.constant0.ntt_forward)
        /*0098*/ 	.short	0x0380
        /*009a*/ 	.short	0x0028


	//----- nvinfo : EIATTR_SW_WAR
	.align		4
.L_269:
        /*009c*/ 	.byte	0x04, 0x36
        /*009e*/ 	.short	(.L_271 - .L_270)
.L_270:
        /*00a0*/ 	.word	0x00000008
.L_271:


//--------------------- .nv.info.bit_reverse_permutation --------------------------
	.section	.nv.info.bit_reverse_permutation,"",@"SHT_CUDA_INFO"
	.sectionflags	@""
	.align	4


	//----- nvinfo : EIATTR_CUDA_API_VERSION
	.align		4
        /*0000*/ 	.byte	0x04, 0x37
        /*0002*/ 	.short	(.L_273 - .L_272)
.L_272:
        /*0004*/ 	.word	0x00000082


	//----- nvinfo : EIATTR_KPARAM_INFO
	.align		4
.L_273:
        /*0008*/ 	.byte	0x04, 0x17
        /*000a*/ 	.short	(.L_275 - .L_274)
.L_274:
        /*000c*/ 	.word	0x00000000
        /*0010*/ 	.short	0x0002
        /*0012*/ 	.short	0x000c
        /*0014*/ 	.byte	0x00, 0xf0, 0x11, 0x00


	//----- nvinfo : EIATTR_KPARAM_INFO
	.align		4
.L_275:
        /*0018*/ 	.byte	0x04, 0x17
        /*001a*/ 	.short	(.L_277 - .L_276)
.L_276:
        /*001c*/ 	.word	0x00000000
        /*0020*/ 	.short	0x0001
        /*0022*/ 	.short	0x0008
        /*0024*/ 	.byte	0x00, 0xf0, 0x11, 0x00


	//----- nvinfo : EIATTR_KPARAM_INFO
	.align		4
.L_277:
        /*0028*/ 	.byte	0x04, 0x17
        /*002a*/ 	.short	(.L_279 - .L_278)
.L_278:
        /*002c*/ 	.word	0x00000000
        /*0030*/ 	.short	0x0000
        /*0032*/ 	.short	0x0000
        /*0034*/ 	.byte	0x00, 0xf5, 0x21, 0x00


	//----- nvinfo : EIATTR_SPARSE_MMA_MASK
	.align		4
.L_279:
        /*0038*/ 	.byte	0x03, 0x50
        /*003a*/ 	.short	0x0000


	//----- nvinfo : EIATTR_MAXREG_COUNT
	.align		4
        /*003c*/ 	.byte	0x03, 0x1b
        /*003e*/ 	.short	0x00ff


	//----- nvinfo : EIATTR_MERCURY_ISA_VERSION
	.align		4
        /*0040*/ 	.byte	0x03, 0x5f
        /*0042*/ 	.short	0x0101


	//----- nvinfo : EIATTR_VRC_CTA_INIT_COUNT
	.align		4
        /*0044*/ 	.byte	0x02, 0x4a
	.zero		1
	.zero		1


	//----- nvinfo : EIATTR_EXIT_INSTR_OFFSETS
	.align		4
        /*0048*/ 	.byte	0x04, 0x1c
        /*004a*/ 	.short	(.L_281 - .L_280)


	//   ....[0]....
.L_280:
        /*004c*/ 	.word	0x00000070


	//   ....[1]....
        /*0050*/ 	.word	0x00000800


	//   ....[2]....
        /*0054*/ 	.word	0x00000890


	//----- nvinfo : EIATTR_CBANK_PARAM_SIZE
	.align		4
.L_281:
        /*0058*/ 	.byte	0x03, 0x19
        /*005a*/ 	.short	0x0010


	//----- nvinfo : EIATTR_PARAM_CBANK
	.align		4
        /*005c*/ 	.byte	0x04, 0x0a
        /*005e*/ 	.short	(.L_283 - .L_282)
	.align		4
.L_282:
        /*0060*/ 	.word	index@(.nv.constant0.bit_reverse_permutation)
        /*0064*/ 	.short	0x0380
        /*0066*/ 	.short	0x0010


	//----- nvinfo : EIATTR_SW_WAR
	.align		4
.L_283:
        /*0068*/ 	.byte	0x04, 0x36
        /*006a*/ 	.short	(.L_285 - .L_284)
.L_284:
        /*006c*/ 	.word	0x00000008
.L_285:


//--------------------- .nv.callgraph             --------------------------
	.section	.nv.callgraph,"",@"SHT_CUDA_CALLGRAPH"
	.align	4
	.sectionentsize	8
	.align		4
        /*0000*/ 	.word	0x00000000
	.align		4
        /*0004*/ 	.word	0xffffffff
	.align		4
        /*0008*/ 	.word	0x00000000
	.align		4
        /*000c*/ 	.word	0xfffffffe
	.align		4
        /*0010*/ 	.word	0x00000000
	.align		4
        /*0014*/ 	.word	0xfffffffd
	.align		4
        /*0018*/ 	.word	0x00000000
	.align		4
        /*001c*/ 	.word	0xfffffffc


//--------------------- .text.ntt_pointwise_multiply_batched --------------------------
	.section	.text.ntt_pointwise_multiply_batched,"ax",@progbits
	.align	128
        .global         ntt_pointwise_multiply_batched
        .type           ntt_pointwise_multiply_batched,@function
        .size           ntt_pointwise_multiply_batched,(.L_x_229 - ntt_pointwise_multiply_batched)
        .other          ntt_pointwise_multiply_batched,@"STO_CUDA_ENTRY STV_DEFAULT"
ntt_pointwise_multiply_batched:
.text.ntt_pointwise_multiply_batched:
[----:B------:R-:W-:Y:S01]  /*0000*/  LDC R1, c[0x0][0x37c] ;  /* 0x0000df00ff017b82 */ /* 0x000fe20000000800 */
[----:B------:R-:W0:Y:S07]  /*0010*/  S2R R3, SR_TID.X ;  /* 0x0000000000037919 */ /* 0x000e2e0000002100 */
[----:B------:R-:W0:Y:S01]  /*0020*/  S2UR UR4, SR_CTAID.X ;  /* 0x00000000000479c3 */ /* 0x000e220000002500 */
[----:B------:R-:W1:Y:S01]  /*0030*/  LDCU.64 UR6, c[0x0][0x3a0] ;  /* 0x00007400ff0677ac */ /* 0x000e620008000a00 */
[----:B------:R-:W1:Y:S06]  /*0040*/  S2R R5, SR_CTAID.Y ;  /* 0x0000000000057919 */ /* 0x000e6c0000002600 */
[----:B------:R-:W0:Y:S02]  /*0050*/  LDC R0, c[0x0][0x360] ;  /* 0x0000d800ff007b82 */ /* 0x000e240000000800 */
[----:B0-----:R-:W-:Y:S01]  /*0060*/  IMAD R0, R0, UR4, R3 ;  /* 0x0000000400007c24 */ /* 0x001fe2000f8e0203 */
[----:B-1----:R-:W-:-:S04]  /*0070*/  ISETP.GE.U32.AND P0, PT, R5, UR7, PT ;  /* 0x0000000705007c0c */ /* 0x002fc8000bf06070 */
[----:B------:R-:W-:-:S13]  /*0080*/  ISETP.GE.U32.OR P0, PT, R0, UR6, P0 ;  /* 0x0000000600007c0c */ /* 0x000fda0008706470 */
[----:B------:R-:W-:Y:S05]  /*0090*/  @P0 EXIT ;  /* 0x000000000000094d */ /* 0x000fea0003800000 */
[----:B------:R-:W0:Y:S01]  /*00a0*/  LDC.64 R8, c[0x0][0x380] ;  /* 0x0000e000ff087b82 */ /* 0x000e220000000a00 */
[----:B------:R-:W1:Y:S01]  /*00b0*/  LDCU.64 UR4, c[0x0][0x358] ;  /* 0x00006b00ff0477ac */ /* 0x000e620008000a00 */
[----:B------:R-:W-:-:S06]  /*00c0*/  IMAD R0, R5, UR6, R0 ;  /* 0x0000000605007c24 */ /* 0x000fcc000f8e0200 */
[----:B------:R-:W2:Y:S08]  /*00d0*/  LDC.64 R2, c[0x0][0x388] ;  /* 0x0000e200ff027b82 */ /* 0x000eb00000000a00 */
[----:B------:R-:W3:Y:S01]  /*00e0*/  LDC.64 R6, c[0x0][0x398] ;  /* 0x0000e600ff067b82 */ /* 0x000ee20000000a00 */
[----:B0-----:R-:W-:-:S06]  /*00f0*/  IMAD.WIDE.U32 R8, R0, 0x8, R8 ;  /* 0x0000000800087825 */ /* 0x001fcc00078e0008 */
[----:B-1----:R-:W4:Y:S01]  /*0100*/  LDG.E.64 R8, desc[UR4][R8.64] ;  /* 0x0000000408087981 */ /* 0x002f22000c1e1b00 */
[----:B--2---:R-:W-:-:S05]  /*0110*/  IMAD.WIDE.U32 R2, R0, 0x8, R2 ;  /* 0x0000000800027825 */ /* 0x004fca00078e0002 */
[----:B------:R-:W4:Y:S01]  /*0120*/  LDG.E.64 R10, desc[UR4][R2.64] ;  /* 0x00000004020a7981 */ /* 0x000f22000c1e1b00 */
[----:B---3--:R-:W-:-:S06]  /*0130*/  IMAD.WIDE.U32 R6, R5, 0x8, R6 ;  /* 0x0000000805067825 */ /* 0x008fcc00078e0006 */
[----:B------:R-:W5:Y:S01]  /*0140*/  LDG.E.64 R6, desc[UR4][R6.64] ;  /* 0x0000000406067981 */ /* 0x000f62000c1e1b00 */
[----:B------:R-:W-:Y:S01]  /*0150*/  BSSY.RECONVERGENT B0, `(.L_x_0) ;  /* 0x0000d39000007945 */ /* 0x000fe20003800200 */
[----:B----4-:R-:W-:-:S04]  /*0160*/  IMAD.WIDE.U32 R4, R9, R10, RZ ;  /* 0x0000000a09047225 */ /* 0x010fc800078e00ff */
[----:B------:R-:W-:-:S04]  /*0170*/  IMAD.WIDE.U32 R12, P0, R8, R11, R4 ;  /* 0x0000000b080c7225 */ /* 0x000fc80007800004 */
[----:B------:R-:W-:-:S04]  /*0180*/  IMAD.WIDE.U32 R4, R8, R10, RZ ;  /* 0x0000000a08047225 */ /* 0x000fc800078e00ff */
[----:B------:R-:W-:Y:S01]  /*0190*/  IMAD.X R15, RZ, RZ, RZ, P0 ;  /* 0x000000ffff0f7224 */ /* 0x000fe200000e06ff */
[----:B------:R-:W-:Y:S01]  /*01a0*/  IADD3 RZ, P0, PT, R5, R12, RZ ;  /* 0x0000000c05ff7210 */ /* 0x000fe20007f1e0ff */
[----:B------:R-:W-:-:S04]  /*01b0*/  IMAD.MOV.U32 R14, RZ, RZ, R13 ;  /* 0x000000ffff0e7224 */ /* 0x000fc800078e000d */
[----:B------:R-:W-:-:S03]  /*01c0*/  IMAD.WIDE.U32.X R4, R9, R11, R14, P0 ;  /* 0x0000000b09047225 */ /* 0x000fc600000e040e */
[----:B------:R-:W-:-:S04]  /*01d0*/  ISETP.NE.U32.AND P0, PT, R4, RZ, PT ;  /* 0x000000ff0400720c */ /* 0x000fc80003f05070 */
[----:B------:R-:W-:Y:S01]  /*01e0*/  ISETP.NE.AND.EX P0, PT, R5, RZ, PT, P0 ;  /* 0x000000ff0500720c */ /* 0x000fe20003f05300 */
[-C--:B------:R-:W-:Y:S02]  /*01f0*/  IMAD R11, R11, R8.reuse, RZ ;  /* 0x000000080b0b7224 */ /* 0x080fe400078e02ff */
[----:B------:R-:W-:-:S04]  /*0200*/  IMAD.WIDE.U32 R2, R10, R8, RZ ;  /* 0x000000080a027225 */ /* 0x000fc800078e00ff */
[----:B------:R-:W-:-:S04]  /*0210*/  IMAD R11, R9, R10, R11 ;  /* 0x0000000a090b7224 */ /* 0x000fc800078e020b */
[----:B------:R-:W-:Y:S02]  /*0220*/  IMAD.IADD R14, R3, 0x1, R11 ;  /* 0x00000001030e7824 */ /* 0x000fe400078e020b */
[----:B------:R-:W-:Y:S05]  /*0230*/  @P0 BRA `(.L_x_1) ;  /* 0x00000000006c0947 */ /* 0x000fea0003800000 */
[----:B-----5:R-:W-:-:S04]  /*0240*/  LOP3.LUT R4, R14, R7, RZ, 0xfc, !PT ;  /* 0x000000070e047212 */ /* 0x020fc800078efcff */
[----:B------:R-:W-:-:S13]  /*0250*/  ISETP.NE.U32.AND P0, PT, R4, RZ, PT ;  /* 0x000000ff0400720c */ /* 0x000fda0003f05070 */
[----:B------:R-:W-:Y:S05]  /*0260*/  @P0 BRA `(.L_x_2) ;  /* 0x00000000004c0947 */ /* 0x000fea0003800000 */
[----:B------:R-:W0:Y:S01]  /*0270*/  I2F.U32.RP R3, R6 ;  /* 0x0000000600037306 */ /* 0x000e220000209000 */
[----:B------:R-:W-:Y:S01]  /*0280*/  IMAD.MOV R7, RZ, RZ, -R6 ;  /* 0x000000ffff077224 */ /* 0x000fe200078e0a06 */
[----:B------:R-:W-:Y:S01]  /*0290*/  ISETP.NE.U32.AND P1, PT, R6, RZ, PT ;  /* 0x000000ff0600720c */ /* 0x000fe20003f25070 */
[----:B------:R-:W-:-:S05]  /*02a0*/  IMAD.MOV.U32 R11, RZ, RZ, RZ ;  /* 0x000000ffff0b7224 */ /* 0x000fca00078e00ff */
[----:B0-----:R-:W0:Y:S02]  /*02b0*/  MUFU.RCP R3, R3 ;  /* 0x0000000300037308 */ /* 0x001e240000001000 */
[----:B0-----:R-:W-:-:S06]  /*02c0*/  VIADD R4, R3, 0xffffffe ;  /* 0x0ffffffe03047836 */ /* 0x001fcc0000000000 */
[----:B------:R0:W1:Y:S02]  /*02d0*/  F2I.FTZ.U32.TRUNC.NTZ R5, R4 ;  /* 0x0000000400057305 */ /* 0x000064000021f000 */
[----:B0-----:R-:W-:Y:S02]  /*02e0*/  IMAD.MOV.U32 R4, RZ, RZ, RZ ;  /* 0x000000ffff047224 */ /* 0x001fe400078e00ff */
[----:B-1----:R-:W-:-:S04]  /*02f0*/  IMAD R7, R7, R5, RZ ;  /* 0x0000000507077224 */ /* 0x002fc800078e02ff */
[----:B------:R-:W-:-:S06]  /*0300*/  IMAD.HI.U32 R5, R5, R7, R4 ;  /* 0x0000000705057227 */ /* 0x000fcc00078e0004 */
[----:B------:R-:W-:-:S04]  /*0310*/  IMAD.HI.U32 R5, R5, R2, RZ ;  /* 0x0000000205057227 */ /* 0x000fc800078e00ff */
[----:B------:R-:W-:-:S04]  /*0320*/  IMAD.MOV R5, RZ, RZ, -R5 ;  /* 0x000000ffff057224 */ /* 0x000fc800078e0a05 */
[----:B------:R-:W-:-:S05]  /*0330*/  IMAD R10, R6, R5, R2 ;  /* 0x00000005060a7224 */ /* 0x000fca00078e0202 */
[----:B------:R-:W-:-:S13]  /*0340*/  ISETP.GE.U32.AND P0, PT, R10, R6, PT ;  /* 0x000000060a00720c */ /* 0x000fda0003f06070 */
[----:B------:R-:W-:-:S05]  /*0350*/  @P0 IMAD.IADD R10, R10, 0x1, -R6 ;  /* 0x000000010a0a0824 */ /* 0x000fca00078e0a06 */
[----:B------:R-:W-:-:S13]  /*0360*/  ISETP.GE.U32.AND P0, PT, R10, R6, PT ;  /* 0x000000060a00720c */ /* 0x000fda0003f06070 */
[----:B------:R-:W-:Y:S01]  /*0370*/  @P0 IMAD.IADD R10, R10, 0x1, -R6 ;  /* 0x000000010a0a0824 */ /* 0x000fe200078e0a06 */
[----:B------:R-:W-:Y:S01]  /*0380*/  @!P1 LOP3.LUT R10, RZ, R6, RZ, 0x33, !PT ;  /* 0x00000006ff0a9212 */ /* 0x000fe200078e33ff */
[----:B------:R-:W-:Y:S06]  /*0390*/  BRA `(.L_x_3) ;  /* 0x000000d000507947 */ /* 0x000fec0003800000 */
.L_x_2:
[----:B------:R-:W-:Y:S01]  /*03a0*/  IMAD.MOV.U32 R16, RZ, RZ, R2 ;  /* 0x000000ffff107224 */ /* 0x000fe200078e0002 */
[----:B------:R-:W-:Y:S01]  /*03b0*/  MOV R18, 0x3e0 ;  /* 0x000003e000127802 */ /* 0x000fe20000000f00 */
[----:B------:R-:W-:-:S07]  /*03c0*/  IMAD.MOV.U32 R15, RZ, RZ, R14 ;  /* 0x000000ffff0f7224 */ /* 0x000fce00078e000e */
[----:B------:R-:W-:Y:S05]  /*03d0*/  CALL.REL.NOINC `($__internal_0_$__cuda_sm20_rem_u64) ;  /* 0x000000d000547944 */ /* 0x000fea0003c00000 */
[----:B------:R-:W-:Y:S05]  /*03e0*/  BRA `(.L_x_3) ;  /* 0x000000d0003c7947 */ /* 0x000fea0003800000 */
.L_x_1:
[----:B------:R-:W-:Y:S01]  /*03f0*/  IMAD.MOV.U32 R16, RZ, RZ, RZ ;  /* 0x000000ffff107224 */ /* 0x000fe200078e00ff */
[----:B------:R-:W-:Y:S01]  /*0400*/  MOV R18, 0x430 ;  /* 0x0000043000127802 */ /* 0x000fe20000000f00 */
[----:B------:R-:W-:-:S07]  /*0410*/  IMAD.MOV.U32 R15, RZ, RZ, 0x1 ;  /* 0x00000001ff0f7424 */ /* 0x000fce00078e00ff */
[----:B-----5:R-:W-:Y:S05]  /*0420*/  CALL.REL.NOINC `($__internal_0_$__cuda_sm20_rem_u64) ;  /* 0x000000d000407944 */ /* 0x020fea0003c00000 */
[----:B------:R-:W-:Y:S01]  /*0430*/  IMAD.WIDE.U32 R8, R11, R10, RZ ;  /* 0x0000000a0b087225 */ /* 0x000fe200078e00ff */
[----:B------:R-:W-:Y:S03]  /*0440*/  BSSY.RECONVERGENT B1, `(.L_x_4) ;  /* 0x0000226000017945 */ /* 0x000fe60003800200 */
[----:B------:R-:W-:-:S04]  /*0450*/  IMAD.WIDE.U32 R12, P0, R10, R11, R8 ;  /* 0x0000000b0a0c7225 */ /* 0x000fc80007800008 */
[----:B------:R-:W-:-:S04]  /*0460*/  IMAD.WIDE.U32 R8, R10, R10, RZ ;  /* 0x0000000a0a087225 */ /* 0x000fc800078e00ff */
[----:B------:R-:W-:Y:S01]  /*0470*/  IMAD.X R17, RZ, RZ, RZ, P0 ;  /* 0x000000ffff117224 */ /* 0x000fe200000e06ff */
[----:B------:R-:W-:Y:S01]  /*0480*/  IADD3 RZ, P0, PT, R9, R12, RZ ;  /* 0x0000000c09ff7210 */ /* 0x000fe20007f1e0ff */
[----:B------:R-:W-:-:S04]  /*0490*/  IMAD.MOV.U32 R16, RZ, RZ, R13 ;  /* 0x000000ffff107224 */ /* 0x000fc800078e000d */
[----:B------:R-:W-:-:S03]  /*04a0*/  IMAD.WIDE.U32.X R8, R11, R11, R16, P0 ;  /* 0x0000000b0b087225 */ /* 0x000fc600000e0410 */
[----:B------:R-:W-:-:S04]  /*04b0*/  ISETP.NE.U32.AND P0, PT, R8, RZ, PT ;  /* 0x000000ff0800720c */ /* 0x000fc80003f05070 */
[----:B------:R-:W-:-:S13]  /*04c0*/  ISETP.NE.AND.EX P0, PT, R9, RZ, PT, P0 ;  /* 0x000000ff0900720c */ /* 0x000fda0003f05300 */
[----:B------:R-:W-:Y:S05]  /*04d0*/  @P0 BRA `(.L_x_5) ;  /* 0x00000000007c0947 */ /* 0x000fea0003800000 */
[-C--:B------:R-:W-:Y:S02]  /*04e0*/  IMAD R8, R11, R10.reuse, RZ ;  /* 0x0000000a0b087224 */ /* 0x080fe400078e02ff */
[----:B------:R-:W-:-:S04]  /*04f0*/  IMAD.WIDE.U32 R16, R10, R10, RZ ;  /* 0x0000000a0a107225 */ /* 0x000fc800078e00ff */
[----:B------:R-:W-:-:S04]  /*0500*/  IMAD R11, R10, R11, R8 ;  /* 0x0000000b0a0b7224 */ /* 0x000fc800078e0208 */
[----:B------:R-:W-:-:S05]  /*0510*/  IMAD.IADD R15, R17, 0x1, R11 ;  /* 0x00000001110f7824 */ /* 0x000fca00078e020b */
[----:B------:R-:W-:-:S04]  /*0520*/  LOP3.LUT R8, R15, R7, RZ, 0xfc, !PT ;  /* 0x000000070f087212 */ /* 0x000fc800078efcff */
        /* <DEDUP_REMOVED lines=8> */
[----:B------:R-:W0:Y:S02]  /*05b0*/  F2I.FTZ.U32.TRUNC.NTZ R9, R11 ;  /* 0x0000000b00097305 */ /* 0x000e24000021f000 */
[----:B0-----:R-:W-:-:S04]  /*05c0*/  IMAD R13, R13, R9, RZ ;  /* 0x000000090d0d7224 */ /* 0x001fc800078e02ff */
[----:B------:R-:W-:-:S06]  /*05d0*/  IMAD.HI.U32 R13, R9, R13, R8 ;  /* 0x0000000d090d7227 */ /* 0x000fcc00078e0008 */
[----:B------:R-:W-:-:S04]  /*05e0*/  IMAD.HI.U32 R8, R13, R16, RZ ;  /* 0x000000100d087227 */ /* 0x000fc800078e00ff */
[----:B------:R-:W-:-:S04]  /*05f0*/  IMAD.MOV R9, RZ, RZ, -R8 ;  /* 0x000000ffff097224 */ /* 0x000fc800078e0a08 */
[----:B------:R-:W-:Y:S02]  /*0600*/  IMAD R8, R6, R9, R16 ;  /* 0x0000000906087224 */ /* 0x000fe400078e0210 */
[----:B------:R-:W-:-:S03]  /*0610*/  IMAD.MOV.U32 R9, RZ, RZ, RZ ;  /* 0x000000ffff097224 */ /* 0x000fc600078e00ff */
[----:B------:R-:W-:-:S13]  /*0620*/  ISETP.GE.U32.AND P0, PT, R8, R6, PT ;  /* 0x000000060800720c */ /* 0x000fda0003f06070 */
[----:B------:R-:W-:-:S05]  /*0630*/  @P0 IMAD.IADD R8, R8, 0x1, -R6 ;  /* 0x0000000108080824 */ /* 0x000fca00078e0a06 */
[----:B------:R-:W-:-:S13]  /*0640*/  ISETP.GE.U32.AND P0, PT, R8, R6, PT ;  /* 0x000000060800720c */ /* 0x000fda0003f06070 */
[----:B------:R-:W-:Y:S01]  /*0650*/  @P0 IMAD.IADD R8, R8, 0x1, -R6 ;  /* 0x0000000108080824 */ /* 0x000fe200078e0a06 */
[----:B------:R-:W-:Y:S01]  /*0660*/  @!P1 LOP3.LUT R8, RZ, R6, RZ, 0x33, !PT ;  /* 0x00000006ff089212 */ /* 0x000fe200078e33ff */
[----:B------:R-:W-:Y:S06]  /*0670*/  BRA `(.L_x_7) ;  /* 0x0000002000087947 */ /* 0x000fec0003800000 */
.L_x_6:
[----:B------:R-:W-:-:S07]  /*0680*/  MOV R18, 0x6a0 ;  /* 0x000006a000127802 */ /* 0x000fce0000000f00 */
[----:B------:R-:W-:Y:S05]  /*0690*/  CALL.REL.NOINC `($__internal_0_$__cuda_sm20_rem_u64) ;  /* 0x000000cc00a47944 */ /* 0x000fea0003c00000 */
[----:B------:R-:W-:Y:S02]  /*06a0*/  IMAD.MOV.U32 R8, RZ, RZ, R10 ;  /* 0x000000ffff087224 */ /* 0x000fe400078e000a */
[----:B------:R-:W-:Y:S01]  /*06b0*/  IMAD.MOV.U32 R9, RZ, RZ, R11 ;  /* 0x000000ffff097224 */ /* 0x000fe200078e000b */
[----:B------:R-:W-:Y:S06]  /*06c0*/  BRA `(.L_x_7) ;  /* 0x0000001c00f47947 */ /* 0x000fec0003800000 */
.L_x_5:
[C---:B------:R-:W-:Y:S02]  /*06d0*/  ISETP.GT.U32.AND P0, PT, R6.reuse, 0x2, PT ;  /* 0x000000020600780c */ /* 0x040fe40003f04070 */
[C---:B------:R-:W-:Y:S02]  /*06e0*/  SHF.L.U64.HI R10, R6.reuse, 0x1, R7 ;  /* 0x00000001060a7819 */ /* 0x040fe40000010207 */
[----:B------:R-:W-:Y:S02]  /*06f0*/  LEA R9, P1, -R6, 0x4, 0x1 ;  /* 0x0000000406097811 */ /* 0x000fe400078209ff */
[----:B------:R-:W-:-:S03]  /*0700*/  ISETP.GT.U32.AND.EX P0, PT, R7, RZ, PT, P0 ;  /* 0x000000ff0700720c */ /* 0x000fc60003f04100 */
[----:B------:R-:W-:Y:S01]  /*0710*/  IMAD.X R10, RZ, RZ, ~R10, P1 ;  /* 0x000000ffff0a7224 */ /* 0x000fe200008e0e0a */
[----:B------:R-:W-:-:S04]  /*0720*/  SEL R9, R9, 0x4, !P0 ;  /* 0x0000000409097807 */ /* 0x000fc80004000000 */
[----:B------:R-:W-:Y:S02]  /*0730*/  SEL R10, R10, RZ, !P0 ;  /* 0x000000ff0a0a7207 */ /* 0x000fe40004000000 */
[----:B------:R-:W-:-:S04]  /*0740*/  ISETP.GE.U32.AND P0, PT, R9, R6, PT ;  /* 0x000000060900720c */ /* 0x000fc80003f06070 */
[----:B------:R-:W-:-:S04]  /*0750*/  ISETP.GE.U32.AND.EX P0, PT, R10, R7, PT, P0 ;  /* 0x000000070a00720c */ /* 0x000fc80003f06100 */
[----:B------:R-:W-:Y:S02]  /*0760*/  SEL R8, R6, RZ, P0 ;  /* 0x000000ff06087207 */ /* 0x000fe40000000000 */
[----:B------:R-:W-:Y:S02]  /*0770*/  SEL R11, R7, RZ, P0 ;  /* 0x000000ff070b7207 */ /* 0x000fe40000000000 */
[----:B------:R-:W-:-:S05]  /*0780*/  IADD3 R8, P0, PT, -R8, R9, RZ ;  /* 0x0000000908087210 */ /* 0x000fca0007f1e1ff */
[----:B------:R-:W-:Y:S02]  /*0790*/  IMAD.X R11, R10, 0x1, ~R11, P0 ;  /* 0x000000010a0b7824 */ /* 0x000fe400000e0e0b */
[----:B------:R-:W-:-:S03]  /*07a0*/  IMAD.SHL.U32 R9, R8, 0x2, RZ ;  /* 0x0000000208097824 */ /* 0x000fc600078e00ff */
[----:B------:R-:W-:Y:S02]  /*07b0*/  SHF.L.U64.HI R8, R8, 0x1, R11 ;  /* 0x0000000108087819 */ /* 0x000fe4000001020b */
        /* <DEDUP_REMOVED lines=490> */
[----:B------:R-:W-:-:S04]  /*2660*/  SEL R8, R6, RZ, P0 ;  /* 0x000000ff06087207 */ /* 0x000fc80000000000 */
[----:B------:R-:W-:Y:S02]  /*2670*/  IADD3 R8, P1, PT, -R8, R9, RZ ;  /* 0x0000000908087210 */ /* 0x000fe40007f3e1ff */
[----:B------:R-:W-:-:S05]  /*2680*/  SEL R9, R7, RZ, P0 ;  /* 0x000000ff07097207 */ /* 0x000fca0000000000 */
[----:B------:R-:W-:-:S07]  /*2690*/  IMAD.X R9, R10, 0x1, ~R9, P1 ;  /* 0x000000010a097824 */ /* 0x000fce00008e0e09 */
.L_x_7:
[----:B------:R-:W-:Y:S05]  /*26a0*/  BSYNC.RECONVERGENT B1 ;  /* 0x0000000000017941 */ /* 0x000fea0003800200 */
.L_x_4:
[----:B------:R-:W-:Y:S01]  /*26b0*/  LOP3.LUT R10, R5, R7, RZ, 0xfc, !PT ;  /* 0x00000007050a7212 */ /* 0x000fe200078efcff */
[----:B------:R-:W-:Y:S03]  /*26c0*/  BSSY.RECONVERGENT B1, `(.L_x_8) ;  /* 0x000001a000017945 */ /* 0x000fe60003800200 */
        /* <DEDUP_REMOVED lines=10> */
[----:B------:R-:W-:-:S04]  /*2770*/  IMAD.HI.U32 R5, R11, R5, R10 ;  /* 0x000000050b057227 */ /* 0x000fc800078e000a */
[----:B------:R-:W-:Y:S02]  /*2780*/  IMAD.MOV.U32 R11, RZ, RZ, RZ ;  /* 0x000000ffff0b7224 */ /* 0x000fe400078e00ff */
        /* <DEDUP_REMOVED lines=9> */
.L_x_9:
[----:B------:R-:W-:Y:S01]  /*2820*/  IMAD.MOV.U32 R16, RZ, RZ, R4 ;  /* 0x000000ffff107224 */ /* 0x000fe200078e0004 */
[----:B------:R-:W-:Y:S01]  /*2830*/  MOV R18, 0x2860 ;  /* 0x0000286000127802 */ /* 0x000fe20000000f00 */
[----:B------:R-:W-:-:S07]  /*2840*/  IMAD.MOV.U32 R15, RZ, RZ, R5 ;  /* 0x000000ffff0f7224 */ /* 0x000fce00078e0005 */
[----:B------:R-:W-:Y:S05]  /*2850*/  CALL.REL.NOINC `($__internal_0_$__cuda_sm20_rem_u64) ;  /* 0x000000ac00347944 */ /* 0x000fea0003c00000 */
.L_x_10:
[----:B------:R-:W-:Y:S05]  /*2860*/  BSYNC.RECONVERGENT B1 ;  /* 0x0000000000017941 */ /* 0x000fea0003800200 */
.L_x_8:
[-C--:B------:R-:W-:Y:S01]  /*2870*/  IMAD.WIDE.U32 R4, R11, R8.reuse, RZ ;  /* 0x000000080b047225 */ /* 0x080fe200078e00ff */
[----:B------:R-:W-:Y:S03]  /*2880*/  BSSY.RECONVERGENT B1, `(.L_x_11) ;  /* 0x0000aa1000017945 */ /* 0x000fe60003800200 */
[----:B------:R-:W-:-:S04]  /*2890*/  IMAD.WIDE.U32 R16, R10, R8, RZ ;  /* 0x000000080a107225 */ /* 0x000fc800078e00ff */
[----:B------:R-:W-:-:S04]  /*28a0*/  IMAD.WIDE.U32 R4, P0, R9, R10, R4 ;  /* 0x0000000a09047225 */ /* 0x000fc80007800004 */
[----:B------:R-:W-:Y:S01]  /*28b0*/  IMAD.X R13, RZ, RZ, RZ, P0 ;  /* 0x000000ffff0d7224 */ /* 0x000fe200000e06ff */
[----:B------:R-:W-:Y:S01]  /*28c0*/  IADD3 RZ, P0, PT, R4, R17, RZ ;  /* 0x0000001104ff7210 */ /* 0x000fe20007f1e0ff */
[----:B------:R-:W-:Y:S02]  /*28d0*/  IMAD.MOV.U32 R12, RZ, RZ, R5 ;  /* 0x000000ffff0c7224 */ /* 0x000fe400078e0005 */
[----:B------:R-:W-:Y:S02]  /*28e0*/  IMAD.IADD R15, R17, 0x1, R4 ;  /* 0x00000001110f7824 */ /* 0x000fe400078e0204 */
[----:B------:R-:W-:-:S03]  /*28f0*/  IMAD.WIDE.U32.X R8, R9, R11, R12, P0 ;  /* 0x0000000b09087225 */ /* 0x000fc600000e040c */
[----:B------:R-:W-:-:S04]  /*2900*/  ISETP.NE.U32.AND P0, PT, R8, RZ, PT ;  /* 0x000000ff0800720c */ /* 0x000fc80003f05070 */
[----:B------:R-:W-:-:S13]  /*2910*/  ISETP.NE.AND.EX P0, PT, R9, RZ, PT, P0 ;  /* 0x000000ff0900720c */ /* 0x000fda0003f05300 */
[----:B------:R-:W-:Y:S05]  /*2920*/  @!P0 BRA `(.L_x_12) ;  /* 0x000000a400f08947 */ /* 0x000fea0003800000 */
[----:B------:R-:W-:Y:S02]  /*2930*/  SHF.R.U32.HI R4, RZ, 0x1f, R9 ;  /* 0x0000001fff047819 */ /* 0x000fe40000011609 */
[----:B------:R-:W-:Y:S02]  /*2940*/  ISETP.LT.U32.AND P1, PT, R6, RZ, PT ;  /* 0x000000ff0600720c */ /* 0x000fe40003f21070 */
[----:B------:R-:W-:Y:S02]  /*2950*/  LOP3.LUT R4, R4, 0x1, RZ, 0xc0, !PT ;  /* 0x0000000104047812 */ /* 0x000fe400078ec0ff */
[----:B------:R-:W-:Y:S02]  /*2960*/  ISETP.LT.U32.AND.EX P1, PT, R7, RZ, PT, P1 ;  /* 0x000000ff0700720c */ /* 0x000fe40003f21110 */
[----:B------:R-:W-:Y:S02]  /*2970*/  ISETP.NE.U32.AND P0, PT, R4, 0x1, PT ;  /* 0x000000010400780c */ /* 0x000fe40003f05070 */
[----:B------:R-:W-:-:S02]  /*2980*/  SEL R11, R6, RZ, P1 ;  /* 0x000000ff060b7207 */ /* 0x000fc40000800000 */
[----:B------:R-:W-:Y:S02]  /*2990*/  ISETP.NE.U32.AND.EX P0, PT, RZ, RZ, PT, P0 ;  /* 0x000000ffff00720c */ /* 0x000fe40003f05100 */
[----:B------:R-:W-:Y:S02]  /*29a0*/  SEL R18, R7, RZ, P1 ;  /* 0x000000ff07127207 */ /* 0x000fe40000800000 */
[----:B------:R-:W-:-:S04]  /*29b0*/  SHF.R.U32.HI R4, RZ, 0x1e, R9 ;  /* 0x0000001eff047819 */ /* 0x000fc80000011609 */
[----:B------:R-:W-:-:S05]  /*29c0*/  LOP3.LUT R4, R4, 0x1, RZ, 0xc0, !PT ;  /* 0x0000000104047812 */ /* 0x000fca00078ec0ff */
[----:B------:R-:W-:-:S04]  /*29d0*/  @!P0 IADD3 R10, P2, PT, -R11, 0x1, RZ ;  /* 0x000000010b0a8810 */ /* 0x000fc80007f5e1ff */
[----:B------:R-:W-:Y:S01]  /*29e0*/  @!P0 ISETP.GE.U32.AND P1, PT, R10, R6, PT ;  /* 0x000000060a00820c */ /* 0x000fe20003f26070 */
[----:B------:R-:W-:Y:S01]  /*29f0*/  @!P0 IMAD.X R12, RZ, RZ, ~R18, P2 ;  /* 0x000000ffff0c8224 */ /* 0x000fe200010e0e12 */
[----:B------:R-:W-:-:S04]  /*2a00*/  IADD3 R11, P2, PT, RZ, -R11, RZ ;  /* 0x8000000bff0b7210 */ /* 0x000fc80007f5e0ff */
[----:B------:R-:W-:Y:S01]  /*2a10*/  @!P0 ISETP.GE.U32.AND.EX P1, PT, R12, R7, PT, P1 ;  /* 0x000000070c00820c */ /* 0x000fe20003f26110 */
[----:B------:R-:W-:-:S03]  /*2a20*/  IMAD.X R18, RZ, RZ, ~R18, P2 ;  /* 0x000000ffff127224 */ /* 0x000fc600010e0e12 */
[----:B------:R-:W-:-:S04]  /*2a30*/  @!P0 SEL R5, R6, RZ, P1 ;  /* 0x000000ff06058207 */ /* 0x000fc80000800000 */
[----:B------:R-:W-:Y:S02]  /*2a40*/  @!P0 IADD3 R11, P2, PT, -R5, R10, RZ ;  /* 0x0000000a050b8210 */ /* 0x000fe40007f5e1ff */
[----:B------:R-:W-:-:S05]  /*2a50*/  @!P0 SEL R5, R7, RZ, P1 ;  /* 0x000000ff07058207 */ /* 0x000fca0000800000 */
[----:B------:R-:W-:Y:S01]  /*2a60*/  @!P0 IMAD.X R18, R12, 0x1, ~R5, P2 ;  /* 0x000000010c128824 */ /* 0x000fe200010e0e05 */
[----:B------:R-:W-:Y:S01]  /*2a70*/  ISETP.NE.U32.AND P0, PT, R4, 0x1, PT ;  /* 0x000000010400780c */ /* 0x000fe20003f05070 */
[----:B------:R-:W-:-:S03]  /*2a80*/  IMAD.SHL.U32 R5, R11, 0x2, RZ ;  /* 0x000000020b057824 */ /* 0x000fc600078e00ff */
[----:B------:R-:W-:Y:S02]  /*2a90*/  SHF.L.U64.HI R11, R11, 0x1, R18 ;  /* 0x000000010b0b7819 */ /* 0x000fe40000010212 */
[----:B------:R-:W-:Y:S02]  /*2aa0*/  ISETP.GE.U32.AND P1, PT, R5, R6, PT ;  /* 0x000000060500720c */ /* 0x000fe40003f26070 */
[----:B------:R-:W-:Y:S02]  /*2ab0*/  ISETP.NE.U32.AND.EX P0, PT, RZ, RZ, PT, P0 ;  /* 0x000000ffff00720c */ /* 0x000fe40003f05100 */
[----:B------:R-:W-:-:S04]  /*2ac0*/  ISETP.GE.U32.AND.EX P1, PT, R11, R7, PT, P1 ;  /* 0x000000070b00720c */ /* 0x000fc80003f26110 */
[----:B------:R-:W-:-:S04]  /*2ad0*/  SEL R4, R6, RZ, P1 ;  /* 0x000000ff06047207 */ /* 0x000fc80000800000 */
[----:B------:R-:W-:Y:S02]  /*2ae0*/  IADD3 R5, P2, PT, -R4, R5, RZ ;  /* 0x0000000504057210 */ /* 0x000fe40007f5e1ff */
[----:B------:R-:W-:Y:S02]  /*2af0*/  SEL R4, R7, RZ, P1 ;  /* 0x000000ff07047207 */ /* 0x000fe40000800000 */
[----:B------:R-:W-:-:S03]  /*2b00*/  @!P0 IADD3 R10, P1, PT, R5, 0x1, RZ ;  /* 0x00000001050a8810 */ /* 0x000fc60007f3e0ff */
[----:B------:R-:W-:Y:S01]  /*2b10*/  IMAD.X R18, R11, 0x1, ~R4, P2 ;  /* 0x000000010b127824 */ /* 0x000fe200010e0e04 */
[----:B------:R-:W-:Y:S01]  /*2b20*/  @!P0 ISETP.GE.U32.AND P2, PT, R10, R6, PT ;  /* 0x000000060a00820c */ /* 0x000fe20003f46070 */
[----:B------:R-:W-:Y:S01]  /*2b30*/  IMAD.MOV.U32 R11, RZ, RZ, R5 ;  /* 0x000000ffff0b7224 */ /* 0x000fe200078e0005 */
[----:B------:R-:W-:Y:S01]  /*2b40*/  SHF.R.U32.HI R4, RZ, 0x1d, R9 ;  /* 0x0000001dff047819 */ /* 0x000fe20000011609 */
[----:B------:R-:W-:-:S03]  /*2b50*/  @!P0 IMAD.X R12, RZ, RZ, R18, P1 ;  /* 0x000000ffff0c8224 */ /* 0x000fc600008e0612 */
[----:B------:R-:W-:Y:S02]  /*2b60*/  LOP3.LUT R4, R4, 0x1, RZ, 0xc0, !PT ;  /* 0x0000000104047812 */ /* 0x000fe400078ec0ff */
[----:B------:R-:W-:-:S04]  /*2b70*/  @!P0 ISETP.GE.U32.AND.EX P1, PT, R12, R7, PT, P2 ;  /* 0x000000070c00820c */ /* 0x000fc80003f26120 */
        /* <DEDUP_REMOVED lines=123> */
[--C-:B------:R-:W-:Y:S02]  /*3330*/  @!P0 IMAD.X R18, RZ, RZ, R13.reuse, P1 ;  /* 0x000000ffff128224 */ /* 0x100fe400008e060d */
[----:B------:R-:W-:Y:S01]  /*3340*/  IMAD.MOV.U32 R5, RZ, RZ, R13 ;  /* 0x000000ffff057224 */ /* 0x000fe200078e000d */
[----:B------:R-:W-:Y:S02]  /*3350*/  LOP3.LUT R10, R10, 0x1, RZ, 0xc0, !PT ;  /* 0x000000010a0a7812 */ /* 0x000fe400078ec0ff */
[----:B------:R-:W-:-:S04]  /*3360*/  @!P0 ISETP.GE.U32.AND.EX P1, PT, R18, R7, PT, P2 ;  /* 0x000000071200820c */ /* 0x000fc80003f26120 */
[----:B------:R-:W-:-:S04]  /*3370*/  @!P0 SEL R11, R6, RZ, P1 ;  /* 0x000000ff060b8207 */ /* 0x000fc80000800000 */
[----:B------:R-:W-:Y:S02]  /*3380*/  @!P0 IADD3 R4, P2, PT, -R11, R12, RZ ;  /* 0x0000000c0b048210 */ /* 0x000fe40007f5e1ff */
[----:B------:R-:W-:-:S05]  /*3390*/  @!P0 SEL R11, R7, RZ, P1 ;  /* 0x000000ff070b8207 */ /* 0x000fca0000800000 */
[----:B------:R-:W-:Y:S01]  /*33a0*/  @!P0 IMAD.X R5, R18, 0x1, ~R11, P2 ;  /* 0x0000000112058824 */ /* 0x000fe200010e0e0b */
[----:B------:R-:W-:Y:S01]  /*33b0*/  ISETP.NE.U32.AND P0, PT, R10, 0x1, PT ;  /* 0x000000010a00780c */ /* 0x000fe20003f05070 */
[C---:B------:R-:W-:Y:S01]  /*33c0*/  IMAD.SHL.U32 R11, R4.reuse, 0x2, RZ ;  /* 0x00000002040b7824 */ /* 0x040fe200078e00ff */
[----:B------:R-:W-:Y:S02]  /*33d0*/  SHF.R.U32.HI R10, RZ, 0x16, R9 ;  /* 0x00000016ff0a7819 */ /* 0x000fe40000011609 */
[----:B------:R-:W-:Y:S02]  /*33e0*/  SHF.L.U64.HI R5, R4, 0x1, R5 ;  /* 0x0000000104057819 */ /* 0x000fe40000010205 */
[----:B------:R-:W-:Y:S02]  /*33f0*/  ISETP.GE.U32.AND P1, PT, R11, R6, PT ;  /* 0x000000060b00720c */ /* 0x000fe40003f26070 */
[----:B------:R-:W-:Y:S02]  /*3400*/  ISETP.NE.U32.AND.EX P0, PT, RZ, RZ, PT, P0 ;  /* 0x000000ffff00720c */ /* 0x000fe40003f05100 */
[----:B------:R-:W-:-:S02]  /*3410*/  ISETP.GE.U32.AND.EX P1, PT, R5, R7, PT, P1 ;  /* 0x000000070500720c */ /* 0x000fc40003f26110 */
[----:B------:R-:W-:Y:S02]  /*3420*/  LOP3.LUT R10, R10, 0x1, RZ, 0xc0, !PT ;  /* 0x000000010a0a7812 */ /* 0x000fe400078ec0ff */
[----:B------:R-:W-:-:S04]  /*3430*/  SEL R4, R6, RZ, P1 ;  /* 0x000000ff06047207 */ /* 0x000fc80000800000 */
[----:B------:R-:W-:Y:S02]  /*3440*/  IADD3 R11, P2, PT, -R4, R11, RZ ;  /* 0x0000000b040b7210 */ /* 0x000fe40007f5e1ff */
[----:B------:R-:W-:Y:S02]  /*3450*/  SEL R4, R7, RZ, P1 ;  /* 0x000000ff07047207 */ /* 0x000fe40000800000 */
[----:B------:R-:W-:-:S03]  /*3460*/  @!P0 IADD3 R12, P1, PT, R11, 0x1, RZ ;  /* 0x000000010b0c8810 */ /* 0x000fc60007f3e0ff */
[----:B------:R-:W-:Y:S01]  /*3470*/  IMAD.X R5, R5, 0x1, ~R4, P2 ;  /* 0x0000000105057824 */ /* 0x000fe200010e0e04 */
[----:B------:R-:W-:Y:S01]  /*3480*/  @!P0 ISETP.GE.U32.AND P2, PT, R12, R6, PT ;  /* 0x000000060c00820c */ /* 0x000fe20003f46070 */
[----:B------:R-:W-:Y:S02]  /*3490*/  IMAD.MOV.U32 R4, RZ, RZ, R11 ;  /* 0x000000ffff047224 */ /* 0x000fe400078e000b */
[----:B------:R-:W-:-:S05]  /*34a0*/  @!P0 IMAD.X R18, RZ, RZ, R5, P1 ;  /* 0x000000ffff128224 */ /* 0x000fca00008e0605 */
        /* <DEDUP_REMOVED lines=461> */
[----:B------:R-:W-:Y:S02]  /*5180*/  @!P0 SEL R10, R6, RZ, P1 ;  /* 0x000000ff060a8207 */ /* 0x000fe40000800000 */
[----:B------:R-:W-:Y:S02]  /*5190*/  @!P0 SEL R11, R7, RZ, P1 ;  /* 0x000000ff070b8207 */ /* 0x000fe40000800000 */
[----:B------:R-:W-:Y:S02]  /*51a0*/  @!P0 IADD3 R4, P1, PT, -R10, R13, RZ ;  /* 0x0000000d0a048210 */ /* 0x000fe40007f3e1ff */
[----:B------:R-:W-:-:S03]  /*51b0*/  LOP3.LUT R10, R9, 0x1, RZ, 0xc0, !PT ;  /* 0x00000001090a7812 */ /* 0x000fc600078ec0ff */
[----:B------:R-:W-:Y:S01]  /*51c0*/  @!P0 IMAD.X R5, R12, 0x1, ~R11, P1 ;  /* 0x000000010c058824 */ /* 0x000fe200008e0e0b */
[----:B------:R-:W-:Y:S01]  /*51d0*/  ISETP.NE.U32.AND P0, PT, R10, 0x1, PT ;  /* 0x000000010a00780c */ /* 0x000fe20003f05070 */
[----:B------:R-:W-:Y:S01]  /*51e0*/  IMAD.SHL.U32 R11, R4, 0x2, RZ ;  /* 0x00000002040b7824 */ /* 0x000fe200078e00ff */
[----:B------:R-:W-:Y:S02]  /*51f0*/  SHF.R.U64 R10, R8, 0x1f, R9 ;  /* 0x0000001f080a7819 */ /* 0x000fe40000001209 */
        /* <DEDUP_REMOVED lines=614> */
[----:B------:R-:W-:Y:S02]  /*7860*/  SEL R4, R6, RZ, P1 ;  /* 0x000000ff06047207 */ /* 0x000fe40000800000 */
[----:B------:R-:W-:Y:S02]  /*7870*/  SHF.R.U64 R9, R8, 0x1, R9 ;  /* 0x0000000108097819 */ /* 0x000fe40000001209 */
[----:B------:R-:W-:Y:S02]  /*7880*/  IADD3 R11, P2, PT, -R4, R11, RZ ;  /* 0x0000000b040b7210 */ /* 0x000fe40007f5e1ff */
[----:B------:R-:W-:Y:S02]  /*7890*/  SEL R4, R7, RZ, P1 ;  /* 0x000000ff07047207 */ /* 0x000fe40000800000 */
[----:B------:R-:W-:-:S02]  /*78a0*/  @!P0 IADD3 R12, P1, PT, R11, 0x1, RZ ;  /* 0x000000010b0c8810 */ /* 0x000fc40007f3e0ff */
[----:B------:R-:W-:Y:S01]  /*78b0*/  LOP3.LUT R9, R9, 0x1, RZ, 0xc0, !PT ;  /* 0x0000000109097812 */ /* 0x000fe200078ec0ff */
[----:B------:R-:W-:Y:S01]  /*78c0*/  IMAD.X R5, R5, 0x1, ~R4, P2 ;  /* 0x0000000105057824 */ /* 0x000fe200010e0e04 */
[----:B------:R-:W-:Y:S01]  /*78d0*/  @!P0 ISETP.GE.U32.AND P2, PT, R12, R6, PT ;  /* 0x000000060c00820c */ /* 0x000fe20003f46070 */
[----:B------:R-:W-:Y:S01]  /*78e0*/  IMAD.MOV.U32 R4, RZ, RZ, R11 ;  /* 0x000000ffff047224 */ /* 0x000fe200078e000b */
[----:B------:R-:W-:Y:S01]  /*78f0*/  LOP3.LUT R8, R8, 0x1, RZ, 0xc0, !PT ;  /* 0x0000000108087812 */ /* 0x000fe200078ec0ff */
        /* <DEDUP_REMOVED lines=23> */
[----:B------:R-:W-:-:S03]  /*7a70*/  @!P0 SEL R10, R7, RZ, P1 ;  /* 0x000000ff070a8207 */ /* 0x000fc60000800000 */
[----:B------:R-:W-:Y:S02]  /*7a80*/  IMAD.SHL.U32 R11, R4, 0x2, RZ ;  /* 0x00000002040b7824 */ /* 0x000fe400078e00ff */
[----:B------:R-:W-:Y:S01]  /*7a90*/  @!P0 IMAD.X R5, R12, 0x1, ~R10, P2 ;  /* 0x000000010c058824 */ /* 0x000fe200010e0e0a */
[----:B------:R-:W-:Y:S02]  /*7aa0*/  ISETP.NE.U32.AND P0, PT, R9, 0x1, PT ;  /* 0x000000010900780c */ /* 0x000fe40003f05070 */
[----:B------:R-:W-:Y:S02]  /*7ab0*/  ISETP.GE.U32.AND P1, PT, R11, R6, PT ;  /* 0x000000060b00720c */ /* 0x000fe40003f26070 */
[----:B------:R-:W-:Y:S02]  /*7ac0*/  SHF.L.U64.HI R5, R4, 0x1, R5 ;  /* 0x0000000104057819 */ /* 0x000fe40000010205 */
        /* <DEDUP_REMOVED lines=14> */
[----:B------:R-:W-:-:S03]  /*7bb0*/  SHF.R.U32.HI R11, RZ, 0x1f, R15 ;  /* 0x0000001fff0b7819 */ /* 0x000fc6000001160f */
        /* <DEDUP_REMOVED lines=18> */
[----:B------:R-:W-:Y:S02]  /*7ce0*/  @!P0 SEL R8, R7, RZ, P1 ;  /* 0x000000ff07088207 */ /* 0x000fe40000800000 */
[----:B------:R-:W-:Y:S01]  /*7cf0*/  LOP3.LUT R9, R11, 0x1, RZ, 0xc0, !PT ;  /* 0x000000010b097812 */ /* 0x000fe200078ec0ff */
[----:B------:R-:W-:Y:S02]  /*7d00*/  IMAD.SHL.U32 R11, R4, 0x2, RZ ;  /* 0x00000002040b7824 */ /* 0x000fe400078e00ff */
[----:B------:R-:W-:Y:S01]  /*7d10*/  @!P0 IMAD.X R5, R10, 0x1, ~R8, P2 ;  /* 0x000000010a058824 */ /* 0x000fe200010e0e08 */
[----:B------:R-:W-:Y:S02]  /*7d20*/  ISETP.NE.U32.AND P0, PT, R9, 0x1, PT ;  /* 0x000000010900780c */ /* 0x000fe40003f05070 */
[----:B------:R-:W-:-:S02]  /*7d30*/  ISETP.GE.U32.AND P1, PT, R11, R6, PT ;  /* 0x000000060b00720c */ /* 0x000fc40003f26070 */
        /* <DEDUP_REMOVED lines=8> */
[----:B------:R-:W-:Y:S02]  /*7dc0*/  @!P0 ISETP.GE.U32.AND P2, PT, R8, R6, PT ;  /* 0x000000060800820c */ /* 0x000fe40003f46070 */
        /* <DEDUP_REMOVED lines=1277> */
[----:B------:R-:W-:Y:S02]  /*cda0*/  LOP3.LUT R16, R16, 0x1, RZ, 0xc0, !PT ;  /* 0x0000000110107812 */ /* 0x000fe400078ec0ff */
        /* <DEDUP_REMOVED lines=29> */
[----:B------:R-:W-:-:S05]  /*cf80*/  @!P0 IADD3 R4, P1, PT, -R8, R11, RZ ;  /* 0x0000000b08048210 */ /* 0x000fca0007f3e1ff */
[----:B------:R-:W-:Y:S01]  /*cf90*/  @!P0 IMAD.X R5, R10, 0x1, ~R9, P1 ;  /* 0x000000010a058824 */ /* 0x000fe200008e0e09 */
[----:B------:R-:W-:Y:S01]  /*cfa0*/  ISETP.NE.U32.AND P1, PT, R16, 0x1, PT ;  /* 0x000000011000780c */ /* 0x000fe20003f25070 */
[----:B------:R-:W-:-:S03]  /*cfb0*/  IMAD.SHL.U32 R9, R4, 0x2, RZ ;  /* 0x0000000204097824 */ /* 0x000fc600078e00ff */
[----:B------:R-:W-:Y:S02]  /*cfc0*/  SHF.L.U64.HI R8, R4, 0x1, R5 ;  /* 0x0000000104087819 */ /* 0x000fe40000010205 */
[----:B------:R-:W-:-:S04]  /*cfd0*/  ISETP.GE.U32.AND P0, PT, R9, R6, PT ;  /* 0x000000060900720c */ /* 0x000fc80003f06070 */
[----:B------:R-:W-:-:S04]  /*cfe0*/  ISETP.GE.U32.AND.EX P0, PT, R8, R7, PT, P0 ;  /* 0x000000070800720c */ /* 0x000fc80003f06100 */
[----:B------:R-:W-:Y:S02]  /*cff0*/  SEL R4, R6, RZ, P0 ;  /* 0x000000ff06047207 */ /* 0x000fe40000000000 */
[----:B------:R-:W-:Y:S02]  /*d000*/  SEL R5, R7, RZ, P0 ;  /* 0x000000ff07057207 */ /* 0x000fe40000000000 */
[----:B------:R-:W-:Y:S02]  /*d010*/  ISETP.NE.U32.AND.EX P0, PT, RZ, RZ, PT, P1 ;  /* 0x000000ffff00720c */ /* 0x000fe40003f05110 */
[----:B------:R-:W-:-:S05]  /*d020*/  IADD3 R4, P2, PT, -R4, R9, RZ ;  /* 0x0000000904047210 */ /* 0x000fca0007f5e1ff */
[----:B------:R-:W-:-:S04]  /*d030*/  IMAD.X R8, R8, 0x1, ~R5, P2 ;  /* 0x0000000108087824 */ /* 0x000fc800010e0e05 */
[----:B------:R-:W-:Y:S02]  /*d040*/  IMAD.MOV.U32 R5, RZ, RZ, R8 ;  /* 0x000000ffff057224 */ /* 0x000fe400078e0008 */
[----:B------:R-:W-:Y:S05]  /*d050*/  @P0 BRA `(.L_x_13) ;  /* 0x00000000008c0947 */ /* 0x000fea0003800000 */
[----:B------:R-:W-:-:S05]  /*d060*/  IADD3 R5, P0, PT, R4, 0x1, RZ ;  /* 0x0000000104057810 */ /* 0x000fca0007f1e0ff */
[----:B------:R-:W-:Y:S01]  /*d070*/  IMAD.X R8, RZ, RZ, R8, P0 ;  /* 0x000000ffff087224 */ /* 0x000fe200000e0608 */
[----:B------:R-:W-:-:S04]  /*d080*/  ISETP.GE.U32.AND P0, PT, R5, R6, PT ;  /* 0x000000060500720c */ /* 0x000fc80003f06070 */
[----:B------:R-:W-:-:S04]  /*d090*/  ISETP.GE.U32.AND.EX P0, PT, R8, R7, PT, P0 ;  /* 0x000000070800720c */ /* 0x000fc80003f06100 */
[----:B------:R-:W-:-:S04]  /*d0a0*/  SEL R4, R6, RZ, P0 ;  /* 0x000000ff06047207 */ /* 0x000fc80000000000 */
[----:B------:R-:W-:Y:S02]  /*d0b0*/  IADD3 R4, P1, PT, -R4, R5, RZ ;  /* 0x0000000504047210 */ /* 0x000fe40007f3e1ff */
[----:B------:R-:W-:-:S05]  /*d0c0*/  SEL R5, R7, RZ, P0 ;  /* 0x000000ff07057207 */ /* 0x000fca0000000000 */
[----:B------:R-:W-:Y:S01]  /*d0d0*/  IMAD.X R5, R8, 0x1, ~R5, P1 ;  /* 0x0000000108057824 */ /* 0x000fe200008e0e05 */
[----:B------:R-:W-:Y:S06]  /*d0e0*/  BRA `(.L_x_13) ;  /* 0x0000000000687947 */ /* 0x000fec0003800000 */
.L_x_12:
        /* <DEDUP_REMOVED lines=22> */
.L_x_14:
[----:B------:R-:W-:-:S07]  /*d250*/  MOV R18, 0xd270 ;  /* 0x0000d27000127802 */ /* 0x000fce0000000f00 */
[----:B------:R-:W-:Y:S05]  /*d260*/  CALL.REL.NOINC `($__internal_0_$__cuda_sm20_rem_u64) ;  /* 0x0000000000b07944 */ /* 0x000fea0003c00000 */
[----:B------:R-:W-:Y:S02]  /*d270*/  IMAD.MOV.U32 R4, RZ, RZ, R10 ;  /* 0x000000ffff047224 */ /* 0x000fe400078e000a */
[----:B------:R-:W-:-:S07]  /*d280*/  IMAD.MOV.U32 R5, RZ, RZ, R11 ;  /* 0x000000ffff057224 */ /* 0x000fce00078e000b */
.L_x_13:
[----:B------:R-:W-:Y:S05]  /*d290*/  BSYNC.RECONVERGENT B1 ;  /* 0x0000000000017941 */ /* 0x000fea0003800200 */
.L_x_11:
[----:B------:R-:W-:Y:S01]  /*d2a0*/  LOP3.LUT R8, R14, R7, RZ, 0xfc, !PT ;  /* 0x000000070e087212 */ /* 0x000fe200078efcff */
[----:B------:R-:W-:Y:S03]  /*d2b0*/  BSSY.RECONVERGENT B1, `(.L_x_15) ;  /* 0x000001a000017945 */ /* 0x000fe60003800200 */
[----:B------:R-:W-:-:S13]  /*d2c0*/  ISETP.NE.U32.AND P0, PT, R8, RZ, PT ;  /* 0x000000ff0800720c */ /* 0x000fda0003f05070 */
[----:B------:R-:W-:Y:S05]  /*d2d0*/  @P0 BRA `(.L_x_16) ;  /* 0x00000000004c0947 */ /* 0x000fea0003800000 */
[----:B------:R-:W0:Y:S01]  /*d2e0*/  I2F.U32.RP R3, R6 ;  /* 0x0000000600037306 */ /* 0x000e220000209000 */
[----:B------:R-:W-:Y:S01]  /*d2f0*/  IMAD.MOV R11, RZ, RZ, -R6 ;  /* 0x000000ffff0b7224 */ /* 0x000fe200078e0a06 */
[----:B------:R-:W-:-:S06]  /*d300*/  ISETP.NE.U32.AND P1, PT, R6, RZ, PT ;  /* 0x000000ff0600720c */ /* 0x000fcc0003f25070 */
        /* <DEDUP_REMOVED lines=16> */
.L_x_16:
[----:B------:R-:W-:Y:S01]  /*d410*/  IMAD.MOV.U32 R16, RZ, RZ, R2 ;  /* 0x000000ffff107224 */ /* 0x000fe200078e0002 */
[----:B------:R-:W-:Y:S01]  /*d420*/  MOV R18, 0xd450 ;  /* 0x0000d45000127802 */ /* 0x000fe20000000f00 */
[----:B------:R-:W-:-:S07]  /*d430*/  IMAD.MOV.U32 R15, RZ, RZ, R14 ;  /* 0x000000ffff0f7224 */ /* 0x000fce00078e000e */
[----:B------:R-:W-:Y:S05]  /*d440*/  CALL.REL.NOINC `($__internal_0_$__cuda_sm20_rem_u64) ;  /* 0x0000000000387944 */ /* 0x000fea0003c00000 */
.L_x_17:
[----:B------:R-:W-:Y:S05]  /*d450*/  BSYNC.RECONVERGENT B1 ;  /* 0x0000000000017941 */ /* 0x000fea0003800200 */
.L_x_15:
[----:B------:R-:W-:-:S05]  /*d460*/  IADD3 R3, P0, PT, R10, R4, RZ ;  /* 0x000000040a037210 */ /* 0x000fca0007f1e0ff */
[----:B------:R-:W-:Y:S01]  /*d470*/  IMAD.X R2, R11, 0x1, R5, P0 ;  /* 0x000000010b027824 */ /* 0x000fe200000e0605 */
[----:B------:R-:W-:-:S04]  /*d480*/  ISETP.GE.U32.AND P0, PT, R3, R6, PT ;  /* 0x000000060300720c */ /* 0x000fc80003f06070 */
[----:B------:R-:W-:-:S04]  /*d490*/  ISETP.GE.U32.AND.EX P0, PT, R2, R7, PT, P0 ;  /* 0x000000070200720c */ /* 0x000fc80003f06100 */
[----:B------:R-:W-:Y:S02]  /*d4a0*/  SEL R6, R6, RZ, P0 ;  /* 0x000000ff06067207 */ /* 0x000fe40000000000 */
[----:B------:R-:W-:Y:S02]  /*d4b0*/  SEL R7, R7, RZ, P0 ;  /* 0x000000ff07077207 */ /* 0x000fe40000000000 */
[----:B------:R-:W-:-:S05]  /*d4c0*/  IADD3 R10, P1, PT, -R6, R3, RZ ;  /* 0x00000003060a7210 */ /* 0x000fca0007f3e1ff */
[----:B------:R-:W-:-:S08]  /*d4d0*/  IMAD.X R11, R2, 0x1, ~R7, P1 ;  /* 0x00000001020b7824 */ /* 0x000fd000008e0e07 */
.L_x_3:
[----:B------:R-:W-:Y:S05]  /*d4e0*/  BSYNC.RECONVERGENT B0 ;  /* 0x0000000000007941 */ /* 0x000fea0003800200 */
.L_x_0:
[----:B------:R-:W0:Y:S02]  /*d4f0*/  LDC.64 R2, c[0x0][0x390] ;  /* 0x0000e400ff027b82 */ /* 0x000e240000000a00 */
[----:B0-----:R-:W-:-:S05]  /*d500*/  IMAD.WIDE.U32 R2, R0, 0x8, R2 ;  /* 0x0000000800027825 */ /* 0x001fca00078e0002 */
[----:B------:R-:W-:Y:S01]  /*d510*/  STG.E.64 desc[UR4][R2.64], R10 ;  /* 0x0000000a02007986 */ /* 0x000fe2000c101b04 */
[----:B------:R-:W-:Y:S05]  /*d520*/  EXIT ;  /* 0x000000000000794d */ /* 0x000fea0003800000 */
        .weak           $__internal_0_$__cuda_sm20_rem_u64
        .type           $__internal_0_$__cuda_sm20_rem_u64,@function
        .size           $__internal_0_$__cuda_sm20_rem_u64,(.L_x_229 - $__internal_0_$__cuda_sm20_rem_u64)
$__internal_0_$__cuda_sm20_rem_u64:
[----:B------:R-:W-:Y:S02]  /*d530*/  IMAD.MOV.U32 R20, RZ, RZ, R6 ;  /* 0x000000ffff147224 */ /* 0x000fe400078e0006 */
[----:B------:R-:W-:-:S04]  /*d540*/  IMAD.MOV.U32 R21, RZ, RZ, R7 ;  /* 0x000000ffff157224 */ /* 0x000fc800078e0007 */
[----:B------:R-:W0:Y:S08]  /*d550*/  I2F.U64.RP R17, R20 ;  /* 0x0000001400117312 */ /* 0x000e300000309000 */
[----:B0-----:R-:W0:Y:S02]  /*d560*/  MUFU.RCP R17, R17 ;  /* 0x0000001100117308 */ /* 0x001e240000001000 */
[----:B0-----:R-:W-:-:S06]  /*d570*/  VIADD R10, R17, 0x1ffffffe ;  /* 0x1ffffffe110a7836 */ /* 0x001fcc0000000000 */
[----:B------:R-:W0:Y:S02]  /*d580*/  F2I.U64.TRUNC R10, R10 ;  /* 0x0000000a000a7311 */ /* 0x000e24000020d800 */
[----:B0-----:R-:W-:-:S04]  /*d590*/  IMAD.WIDE.U32 R12, R10, R6, RZ ;  /* 0x000000060a0c7225 */ /* 0x001fc800078e00ff */
[----:B------:R-:W-:Y:S01]  /*d5a0*/  IMAD R13, R10, R7, R13 ;  /* 0x000000070a0d7224 */ /* 0x000fe200078e020d */
[----:B------:R-:W-:-:S03]  /*d5b0*/  IADD3 R19, P0, PT, RZ, -R12, RZ ;  /* 0x8000000cff137210 */ /* 0x000fc60007f1e0ff */
[----:B------:R-:W-:Y:S02]  /*d5c0*/  IMAD R13, R11, R6, R13 ;  /* 0x000000060b0d7224 */ /* 0x000fe400078e020d */
[----:B------:R-:W-:-:S04]  /*d5d0*/  IMAD.HI.U32 R12, R10, R19, RZ ;  /* 0x000000130a0c7227 */ /* 0x000fc800078e00ff */
[----:B------:R-:W-:Y:S02]  /*d5e0*/  IMAD.X R23, RZ, RZ, ~R13, P0 ;  /* 0x000000ffff177224 */ /* 0x000fe400000e0e0d */
[----:B------:R-:W-:Y:S02]  /*d5f0*/  IMAD.MOV.U32 R13, RZ, RZ, R10 ;  /* 0x000000ffff0d7224 */ /* 0x000fe400078e000a */
[-C--:B------:R-:W-:Y:S02]  /*d600*/  IMAD R21, R11, R23.reuse, RZ ;  /* 0x000000170b157224 */ /* 0x080fe400078e02ff */
[----:B------:R-:W-:-:S04]  /*d610*/  IMAD.WIDE.U32 R12, P0, R10, R23, R12 ;  /* 0x000000170a0c7225 */ /* 0x000fc8000780000c */
[----:B------:R-:W-:-:S04]  /*d620*/  IMAD.HI.U32 R17, R11, R23, RZ ;  /* 0x000000170b117227 */ /* 0x000fc800078e00ff */
[----:B------:R-:W-:-:S04]  /*d630*/  IMAD.HI.U32 R12, P1, R11, R19, R12 ;  /* 0x000000130b0c7227 */ /* 0x000fc8000782000c */
[----:B------:R-:W-:Y:S01]  /*d640*/  IMAD.X R17, R17, 0x1, R11, P0 ;  /* 0x0000000111117824 */ /* 0x000fe200000e060b */
[----:B------:R-:W-:-:S04]  /*d650*/  IADD3 R13, P2, PT, R21, R12, RZ ;  /* 0x0000000c150d7210 */ /* 0x000fc80007f5e0ff */
[----:B------:R-:W-:Y:S01]  /*d660*/  IADD3.X R17, PT, PT, RZ, RZ, R17, P2, P1 ;  /* 0x000000ffff117210 */ /* 0x000fe200017e2411 */
[----:B------:R-:W-:-:S04]  /*d670*/  IMAD.WIDE.U32 R10, R13, R6, RZ ;  /* 0x000000060d0a7225 */ /* 0x000fc800078e00ff */
[----:B------:R-:W-:Y:S01]  /*d680*/  IMAD R11, R13, R7, R11 ;  /* 0x000000070d0b7224 */ /* 0x000fe200078e020b */
[----:B------:R-:W-:-:S03]  /*d690*/  IADD3 R19, P0, PT, RZ, -R10, RZ ;  /* 0x8000000aff137210 */ /* 0x000fc60007f1e0ff */
[----:B------:R-:W-:Y:S02]  /*d6a0*/  IMAD R11, R17, R6, R11 ;  /* 0x00000006110b7224 */ /* 0x000fe400078e020b */
[----:B------:R-:W-:-:S04]  /*d6b0*/  IMAD.HI.U32 R12, R13, R19, RZ ;  /* 0x000000130d0c7227 */ /* 0x000fc800078e00ff */
[----:B------:R-:W-:Y:S02]  /*d6c0*/  IMAD.X R10, RZ, RZ, ~R11, P0 ;  /* 0x000000ffff0a7224 */ /* 0x000fe400000e0e0b */
[----:B------:R-:W-:Y:S02]  /*d6d0*/  IMAD.MOV.U32 R11, RZ, RZ, RZ ;  /* 0x000000ffff0b7224 */ /* 0x000fe400078e00ff */
[----:B------:R-:W-:-:S04]  /*d6e0*/  IMAD.WIDE.U32 R12, P0, R13, R10, R12 ;  /* 0x0000000a0d0c7225 */ /* 0x000fc8000780000c */
[C---:B------:R-:W-:Y:S02]  /*d6f0*/  IMAD R20, R17.reuse, R10, RZ ;  /* 0x0000000a11147224 */ /* 0x040fe400078e02ff */
[----:B------:R-:W-:-:S04]  /*d700*/  IMAD.HI.U32 R13, P1, R17, R19, R12 ;  /* 0x00000013110d7227 */ /* 0x000fc8000782000c */
[----:B------:R-:W-:Y:S01]  /*d710*/  IMAD.HI.U32 R10, R17, R10, RZ ;  /* 0x0000000a110a7227 */ /* 0x000fe200078e00ff */
[----:B------:R-:W-:-:S03]  /*d720*/  IADD3 R13, P2, PT, R20, R13, RZ ;  /* 0x0000000d140d7210 */ /* 0x000fc60007f5e0ff */
[----:B------:R-:W-:Y:S02]  /*d730*/  IMAD.X R17, R10, 0x1, R17, P0 ;  /* 0x000000010a117824 */ /* 0x000fe400000e0611 */
[----:B------:R-:W-:-:S03]  /*d740*/  IMAD.HI.U32 R10, R13, R16, RZ ;  /* 0x000000100d0a7227 */ /* 0x000fc600078e00ff */
[----:B------:R-:W-:Y:S01]  /*d750*/  IADD3.X R17, PT, PT, RZ, RZ, R17, P2, P1 ;  /* 0x000000ffff117210 */ /* 0x000fe200017e2411 */
[----:B------:R-:W-:Y:S02]  /*d760*/  IMAD.MOV.U32 R19, RZ, RZ, 0x0 ;  /* 0x00000000ff137424 */ /* 0x000fe400078e00ff */
[----:B------:R-:W-:-:S04]  /*d770*/  IMAD.WIDE.U32 R10, R13, R15, R10 ;  /* 0x0000000f0d0a7225 */ /* 0x000fc800078e000a */
[C---:B------:R-:W-:Y:S02]  /*d780*/  IMAD R13, R17.reuse, R15, RZ ;  /* 0x0000000f110d7224 */ /* 0x040fe400078e02ff */
[----:B------:R-:W-:-:S04]  /*d790*/  IMAD.HI.U32 R10, P0, R17, R16, R10 ;  /* 0x00000010110a7227 */ /* 0x000fc8000780000a */
[----:B------:R-:W-:Y:S01]  /*d7a0*/  IMAD.HI.U32 R12, R17, R15, RZ ;  /* 0x0000000f110c7227 */ /* 0x000fe200078e00ff */
[----:B------:R-:W-:-:S03]  /*d7b0*/  IADD3 R13, P1, PT, R13, R10, RZ ;  /* 0x0000000a0d0d7210 */ /* 0x000fc60007f3e0ff */
[----:B------:R-:W-:Y:S02]  /*d7c0*/  IMAD.X R12, RZ, RZ, R12, P0 ;  /* 0x000000ffff0c7224 */ /* 0x000fe400000e060c */
[----:B------:R-:W-:-:S04]  /*d7d0*/  IMAD.WIDE.U32 R10, R13, R6, RZ ;  /* 0x000000060d0a7225 */ /* 0x000fc800078e00ff */
[----:B------:R-:W-:Y:S02]  /*d7e0*/  IMAD.X R17, RZ, RZ, R12, P1 ;  /* 0x000000ffff117224 */ /* 0x000fe400008e060c */
[----:B------:R-:W-:Y:S01]  /*d7f0*/  IMAD R13, R13, R7, R11 ;  /* 0x000000070d0d7224 */ /* 0x000fe200078e020b */
[----:B------:R-:W-:-:S03]  /*d800*/  IADD3 R11, P1, PT, -R10, R16, RZ ;  /* 0x000000100a0b7210 */ /* 0x000fc60007f3e1ff */
[-C--:B------:R-:W-:Y:S01]  /*d810*/  IMAD R10, R17, R6.reuse, R13 ;  /* 0x00000006110a7224 */ /* 0x080fe200078e020d */
[----:B------:R-:W-:-:S03]  /*d820*/  ISETP.GE.U32.AND P0, PT, R11, R6, PT ;  /* 0x000000060b00720c */ /* 0x000fc60003f06070 */
[----:B------:R-:W-:Y:S01]  /*d830*/  IMAD.X R10, R15, 0x1, ~R10, P1 ;  /* 0x000000010f0a7824 */ /* 0x000fe200008e0e0a */
[----:B------:R-:W-:-:S04]  /*d840*/  IADD3 R13, P1, PT, -R6, R11, RZ ;  /* 0x0000000b060d7210 */ /* 0x000fc80007f3e1ff */
[C---:B------:R-:W-:Y:S01]  /*d850*/  ISETP.GE.U32.AND.EX P0, PT, R10.reuse, R7, PT, P0 ;  /* 0x000000070a00720c */ /* 0x040fe20003f06100 */
[----:B------:R-:W-:Y:S01]  /*d860*/  IMAD.X R12, R10, 0x1, ~R7, P1 ;  /* 0x000000010a0c7824 */ /* 0x000fe200008e0e07 */
[----:B------:R-:W-:Y:S02]  /*d870*/  ISETP.NE.U32.AND P1, PT, R6, RZ, PT ;  /* 0x000000ff0600720c */ /* 0x000fe40003f25070 */
[----:B------:R-:W-:Y:S02]  /*d880*/  SEL R13, R13, R11, P0 ;  /* 0x0000000b0d0d7207 */ /* 0x000fe40000000000 */
[----:B------:R-:W-:Y:S02]  /*d890*/  SEL R12, R12, R10, P0 ;  /* 0x0000000a0c0c7207 */ /* 0x000fe40000000000 */
[----:B------:R-:W-:Y:S02]  /*d8a0*/  IADD3 R10, P2, PT, -R6, R13, RZ ;  /* 0x0000000d060a7210 */ /* 0x000fe40007f5e1ff */
[----:B------:R-:W-:-:S02]  /*d8b0*/  ISETP.GE.U32.AND P0, PT, R13, R6, PT ;  /* 0x000000060d00720c */ /* 0x000fc40003f06070 */
[----:B------:R-:W-:Y:S01]  /*d8c0*/  ISETP.NE.AND.EX P1, PT, R7, RZ, PT, P1 ;  /* 0x000000ff0700720c */ /* 0x000fe20003f25310 */
[C---:B------:R-:W-:Y:S01]  /*d8d0*/  IMAD.X R11, R12.reuse, 0x1, ~R7, P2 ;  /* 0x000000010c0b7824 */ /* 0x040fe200010e0e07 */
[----:B------:R-:W-:-:S04]  /*d8e0*/  ISETP.GE.U32.AND.EX P0, PT, R12, R7, PT, P0 ;  /* 0x000000070c00720c */ /* 0x000fc80003f06100 */
[----:B------:R-:W-:Y:S02]  /*d8f0*/  SEL R10, R10, R13, P0 ;  /* 0x0000000d0a0a7207 */ /* 0x000fe40000000000 */
[----:B------:R-:W-:Y:S02]  /*d900*/  SEL R11, R11, R12, P0 ;  /* 0x0000000c0b0b7207 */ /* 0x000fe40000000000 */
[----:B------:R-:W-:Y:S02]  /*d910*/  SEL R10, R10, 0xffffffff, P1 ;  /* 0xffffffff0a0a7807 */ /* 0x000fe40000800000 */
[----:B------:R-:W-:Y:S01]  /*d920*/  SEL R11, R11, 0xffffffff, P1 ;  /* 0xffffffff0b0b7807 */ /* 0x000fe20000800000 */
[----:B------:R-:W-:Y:S06]  /*d930*/  RET.REL.NODEC R18 `(ntt_pointwise_multiply_batched) ;  /* 0xffffff2412b07950 */ /* 0x000fec0003c3ffff */
.L_x_18:
[----:B------:R-:W-:-:S00]  /*d940*/  BRA `(.L_x_18) ;  /* 0xfffffffc00fc7947 */ /* 0x000fc0000383ffff */
[----:B------:R-:W-:-:S00]  /*d950*/  NOP ;  /* 0x0000000000007918 */ /* 0x000fc00000000000 */
        /* <DEDUP_REMOVED lines=10> */
.L_x_229:


//--------------------- .text.ntt_inverse_final_batched --------------------------
	.section	.text.ntt_inverse_final_batched,"ax",@progbits
	.align	128
        .global         ntt_inverse_final_batched
        .type           ntt_inverse_final_batched,@function
        .size           ntt_inverse_final_batched,(.L_x_230 - ntt_inverse_final_batched)
        .other          ntt_inverse_final_batched,@"STO_CUDA_ENTRY STV_DEFAULT"
ntt_inverse_final_batched:
.text.ntt_inverse_final_batched:
[----:B------:R-:W-:Y:S01]  /*0000*/  LDC R1, c[0x0][0x37c] ;  /* 0x0000df00ff017b82 */ /* 0x000fe20000000800 */
[----:B------:R-:W0:Y:S07]  /*0010*/  S2R R0, SR_TID.X ;  /* 0x0000000000007919 */ /* 0x000e2e0000002100 */
[----:B------:R-:W0:Y:S01]  /*0020*/  S2UR UR4, SR_CTAID.X ;  /* 0x00000000000479c3 */ /* 0x000e220000002500 */
[----:B------:R-:W1:Y:S07]  /*0030*/  S2R R3, SR_CTAID.Y ;  /* 0x0000000000037919 */ /* 0x000e6e0000002600 */
[----:B------:R-:W0:Y:S08]  /*0040*/  LDC R13, c[0x0][0x360] ;  /* 0x0000d800ff0d7b82 */ /* 0x000e300000000800 */
[----:B------:R-:W1:Y:S01]  /*0050*/  LDC.64 R4, c[0x0][0x398] ;  /* 0x0000e600ff047b82 */ /* 0x000e620000000a00 */
[----:B0-----:R-:W-:Y:S01]  /*0060*/  IMAD R13, R13, UR4, R0 ;  /* 0x000000040d0d7c24 */ /* 0x001fe2000f8e0200 */
[----:B-1----:R-:W-:-:S04]  /*0070*/  ISETP.GE.U32.AND P0, PT, R3, R5, PT ;  /* 0x000000050300720c */ /* 0x002fc80003f06070 */
[----:B------:R-:W-:-:S13]  /*0080*/  ISETP.GE.U32.OR P0, PT, R13, R4, P0 ;  /* 0x000000040d00720c */ /* 0x000fda0000706470 */
[----:B------:R-:W-:Y:S05]  /*0090*/  @P0 EXIT ;  /* 0x000000000000094d */ /* 0x000fea0003800000 */
[----:B------:R-:W0:Y:S01]  /*00a0*/  LDC.64 R16, c[0x0][0x388] ;  /* 0x0000e200ff107b82 */ /* 0x000e220000000a00 */
[----:B------:R-:W1:Y:S01]  /*00b0*/  LDCU.64 UR8, c[0x0][0x358] ;  /* 0x00006b00ff0877ac */ /* 0x000e620008000a00 */
[----:B------:R-:W2:Y:S06]  /*00c0*/  LDCU UR5, c[0x0][0x3a0] ;  /* 0x00007400ff0577ac */ /* 0x000eac0008000800 */
[----:B------:R-:W3:Y:S08]  /*00d0*/  LDC.64 R14, c[0x0][0x390] ;  /* 0x0000e400ff0e7b82 */ /* 0x000ef00000000a00 */
[----:B------:R-:W4:Y:S01]  /*00e0*/  LDC.64 R18, c[0x0][0x380] ;  /* 0x0000e000ff127b82 */ /* 0x000f220000000a00 */
[----:B0-----:R-:W-:-:S06]  /*00f0*/  IMAD.WIDE.U32 R16, R3, 0x8, R16 ;  /* 0x0000000803107825 */ /* 0x001fcc00078e0010 */
[----:B-1----:R-:W5:Y:S01]  /*0100*/  LDG.E.64 R16, desc[UR8][R16.64] ;  /* 0x0000000810107981 */ /* 0x002f62000c1e1b00 */
[----:B---3--:R-:W-:-:S06]  /*0110*/  IMAD.WIDE.U32 R14, R3, 0x8, R14 ;  /* 0x00000008030e7825 */ /* 0x008fcc00078e000e */
[----:B------:R-:W5:Y:S01]  /*0120*/  LDG.E.64 R14, desc[UR8][R14.64] ;  /* 0x000000080e0e7981 */ /* 0x000f62000c1e1b00 */
[----:B--2---:R-:W-:Y:S01]  /*0130*/  UISETP.NE.AND UP0, UPT, UR5, URZ, UPT ;  /* 0x000000ff0500728c */ /* 0x004fe2000bf05270 */
[----:B------:R-:W-:Y:S02]  /*0140*/  IMAD R3, R3, R4, RZ ;  /* 0x0000000403037224 */ /* 0x000fe400078e02ff */
[----:B------:R-:W-:Y:S02]  /*0150*/  IMAD.MOV.U32 R9, RZ, RZ, RZ ;  /* 0x000000ffff097224 */ /* 0x000fe400078e00ff */
[----:B----4-:R-:W-:-:S04]  /*0160*/  IMAD.WIDE.U32 R18, R3, 0x8, R18 ;  /* 0x0000000803127825 */ /* 0x010fc800078e0012 */
[----:B------:R-:W-:Y:S05]  /*0170*/  BRA.U !UP0, `(.L_x_19) ;  /* 0x0000000508c87547 */ /* 0x000fea000b800000 */
[----:B------:R-:W-:Y:S01]  /*0180*/  UISETP.GE.U32.AND UP0, UPT, UR5, 0x4, UPT ;  /* 0x000000040500788c */ /* 0x000fe2000bf06070 */
[----:B------:R-:W-:Y:S01]  /*0190*/  IMAD.MOV.U32 R9, RZ, RZ, RZ ;  /* 0x000000ffff097224 */ /* 0x000fe200078e00ff */
[----:B------:R-:W-:Y:S01]  /*01a0*/  ULOP3.LUT UR4, UR5, 0x3, URZ, 0xc0, !UPT ;  /* 0x0000000305047892 */ /* 0x000fe2000f8ec0ff */
[----:B------:R-:W-:-:S06]  /*01b0*/  IMAD.MOV.U32 R0, RZ, RZ, R13 ;  /* 0x000000ffff007224 */ /* 0x000fcc00078e000d */
[----:B------:R-:W-:Y:S05]  /*01c0*/  BRA.U !UP0, `(.L_x_20) ;  /* 0x0000000508907547 */ /* 0x000fea000b800000 */
[----:B------:R-:W-:Y:S01]  /*01d0*/  ULOP3.LUT UR5, UR5, 0xfffffffc, URZ, 0xc0, !UPT ;  /* 0xfffffffc05057892 */ /* 0x000fe2000f8ec0ff */
[----:B------:R-:W-:Y:S02]  /*01e0*/  IMAD.MOV.U32 R9, RZ, RZ, RZ ;  /* 0x000000ffff097224 */ /* 0x000fe400078e00ff */
[----:B------:R-:W-:Y:S01]  /*01f0*/  IMAD.MOV.U32 R0, RZ, RZ, R13 ;  /* 0x000000ffff007224 */ /* 0x000fe200078e000d */
[----:B------:R-:W-:-:S04]  /*0200*/  UIADD3 UR6, UPT, UPT, -UR5, URZ, URZ ;  /* 0x000000ff05067290 */ /* 0x000fc8000fffe1ff */
[----:B------:R-:W-:-:S09]  /*0210*/  UISETP.GE.AND UP0, UPT, UR6, URZ, UPT ;  /* 0x000000ff0600728c */ /* 0x000fd2000bf06270 */
[----:B------:R-:W-:Y:S05]  /*0220*/  BRA.U UP0, `(.L_x_21) ;  /* 0x0000000500407547 */ /* 0x000fea000b800000 */
[----:B------:R-:W-:Y:S02]  /*0230*/  UISETP.GT.AND UP1, UPT, UR5, 0xc, UPT ;  /* 0x0000000c0500788c */ /* 0x000fe4000bf24270 */
[----:B------:R-:W-:-:S07]  /*0240*/  UPLOP3.LUT UP0, UPT, UPT, UPT, UPT, 0x80, 0x8 ;  /* 0x000000000008789c */ /* 0x000fce0003f0f070 */
[----:B------:R-:W-:Y:S05]  /*0250*/  BRA.U !UP1, `(.L_x_22) ;  /* 0x0000000109c07547 */ /* 0x000fea000b800000 */
[----:B------:R-:W-:-:S11]  /*0260*/  UPLOP3.LUT UP0, UPT, UPT, UPT, UPT, 0x40, 0x4 ;  /* 0x000000000004789c */ /* 0x000fd60003f0e870 */
.L_x_23:
[----:B------:R-:W-:Y:S01]  /*0270*/  IMAD.SHL.U32 R2, R0, 0x4, RZ ;  /* 0x0000000400027824 */ /* 0x000fe200078e00ff */
[--C-:B------:R-:W-:Y:S01]  /*0280*/  SHF.R.U32.HI R3, RZ, 0x2, R0.reuse ;  /* 0x00000002ff037819 */ /* 0x100fe20000011600 */
[----:B------:R-:W-:Y:S01]  /*0290*/  UIADD3 UR6, UPT, UPT, UR6, 0x10, URZ ;  /* 0x0000001006067890 */ /* 0x000fe2000fffe0ff */
[--C-:B------:R-:W-:Y:S02]  /*02a0*/  SHF.R.U32.HI R4, RZ, 0x3, R0.reuse ;  /* 0x00000003ff047819 */ /* 0x100fe40000011600 */
[----:B------:R-:W-:Y:S01]  /*02b0*/  LOP3.LUT R2, R2, 0x4, RZ, 0xc0, !PT ;  /* 0x0000000402027812 */ /* 0x000fe200078ec0ff */
[----:B------:R-:W-:Y:S01]  /*02c0*/  UISETP.GE.AND UP1, UPT, UR6, -0xc, UPT ;  /* 0xfffffff40600788c */ /* 0x000fe2000bf26270 */
[----:B------:R-:W-:Y:S02]  /*02d0*/  SHF.R.U32.HI R6, RZ, 0x4, R0 ;  /* 0x00000004ff067819 */ /* 0x000fe40000011600 */
[----:B------:R-:W-:Y:S01]  /*02e0*/  LOP3.LUT R5, R0, 0x2, RZ, 0xc0, !PT ;  /* 0x0000000200057812 */ /* 0x000fe200078ec0ff */
[----:B------:R-:W-:Y:S01]  /*02f0*/  IMAD R2, R9, 0x8, R2 ;  /* 0x0000000809027824 */ /* 0x000fe200078e0202 */
[----:B------:R-:W-:-:S02]  /*0300*/  LOP3.LUT R3, R3, 0x1, RZ, 0xc0, !PT ;  /* 0x0000000103037812 */ /* 0x000fc400078ec0ff */
[----:B------:R-:W-:Y:S01]  /*0310*/  LOP3.LUT R7, R4, 0x1, RZ, 0xc0, !PT ;  /* 0x0000000104077812 */ /* 0x000fe200078ec0ff */
[----:B------:R-:W-:Y:S01]  /*0320*/  IMAD.SHL.U32 R4, R6, 0x4, RZ ;  /* 0x0000000406047824 */ /* 0x000fe200078e00ff */
[----:B------:R-:W-:Y:S02]  /*0330*/  IADD3 R2, PT, PT, R3, R5, R2 ;  /* 0x0000000503027210 */ /* 0x000fe40007ffe002 */
[--C-:B------:R-:W-:Y:S02]  /*0340*/  SHF.R.U32.HI R5, RZ, 0x7, R0.reuse ;  /* 0x00000007ff057819 */ /* 0x100fe40000011600 */
[----:B------:R-:W-:Y:S01]  /*0350*/  LOP3.LUT R3, R4, 0x4, RZ, 0xc0, !PT ;  /* 0x0000000404037812 */ /* 0x000fe200078ec0ff */
[----:B------:R-:W-:Y:S01]  /*0360*/  IMAD R2, R2, 0x2, R7 ;  /* 0x0000000202027824 */ /* 0x000fe200078e0207 */
[--C-:B------:R-:W-:Y:S02]  /*0370*/  SHF.R.U32.HI R4, RZ, 0x6, R0.reuse ;  /* 0x00000006ff047819 */ /* 0x100fe40000011600 */
[----:B------:R-:W-:Y:S01]  /*0380*/  SHF.R.U32.HI R7, RZ, 0x8, R0 ;  /* 0x00000008ff077819 */ /* 0x000fe20000011600 */
[----:B------:R-:W-:Y:S01]  /*0390*/  IMAD R2, R2, 0x8, R3 ;  /* 0x0000000802027824 */ /* 0x000fe200078e0203 */
[----:B------:R-:W-:-:S02]  /*03a0*/  LOP3.LUT R3, R6, 0x2, RZ, 0xc0, !PT ;  /* 0x0000000206037812 */ /* 0x000fc400078ec0ff */
[----:B------:R-:W-:Y:S01]  /*03b0*/  LOP3.LUT R4, R4, 0x1, RZ, 0xc0, !PT ;  /* 0x0000000104047812 */ /* 0x000fe200078ec0ff */
[----:B------:R-:W-:Y:S01]  /*03c0*/  IMAD.SHL.U32 R6, R7, 0x4, RZ ;  /* 0x0000000407067824 */ /* 0x000fe200078e00ff */
[----:B------:R-:W-:Y:S02]  /*03d0*/  LOP3.LUT R5, R5, 0x1, RZ, 0xc0, !PT ;  /* 0x0000000105057812 */ /* 0x000fe400078ec0ff */
[----:B------:R-:W-:Y:S02]  /*03e0*/  IADD3 R2, PT, PT, R4, R3, R2 ;  /* 0x0000000304027210 */ /* 0x000fe40007ffe002 */
[----:B------:R-:W-:Y:S02]  /*03f0*/  LOP3.LUT R3, R6, 0x4, RZ, 0xc0, !PT ;  /* 0x0000000406037812 */ /* 0x000fe400078ec0ff */
[--C-:B------:R-:W-:Y:S01]  /*0400*/  SHF.R.U32.HI R4, RZ, 0xa, R0.reuse ;  /* 0x0000000aff047819 */ /* 0x100fe20000011600 */
[----:B------:R-:W-:Y:S01]  /*0410*/  IMAD R2, R2, 0x2, R5 ;  /* 0x0000000202027824 */ /* 0x000fe200078e0205 */
[----:B------:R-:W-:-:S02]  /*0420*/  SHF.R.U32.HI R5, RZ, 0xb, R0 ;  /* 0x0000000bff057819 */ /* 0x000fc40000011600 */
[----:B------:R-:W-:Y:S01]  /*0430*/  LOP3.LUT R7, R7, 0x2, RZ, 0xc0, !PT ;  /* 0x0000000207077812 */ /* 0x000fe200078ec0ff */
[----:B------:R-:W-:Y:S01]  /*0440*/  IMAD R2, R2, 0x8, R3 ;  /* 0x0000000802027824 */ /* 0x000fe200078e0203 */
[----:B------:R-:W-:Y:S02]  /*0450*/  SHF.R.U32.HI R3, RZ, 0xc, R0 ;  /* 0x0000000cff037819 */ /* 0x000fe40000011600 */
[----:B------:R-:W-:Y:S02]  /*0460*/  LOP3.LUT R4, R4, 0x1, RZ, 0xc0, !PT ;  /* 0x0000000104047812 */ /* 0x000fe400078ec0ff */
[----:B------:R-:W-:Y:S01]  /*0470*/  LOP3.LUT R5, R5, 0x1, RZ, 0xc0, !PT ;  /* 0x0000000105057812 */ /* 0x000fe200078ec0ff */
[----:B------:R-:W-:Y:S01]  /*0480*/  IMAD.SHL.U32 R6, R3, 0x4, RZ ;  /* 0x0000000403067824 */ /* 0x000fe200078e00ff */
[----:B------:R-:W-:Y:S02]  /*0490*/  IADD3 R2, PT, PT, R4, R7, R2 ;  /* 0x0000000704027210 */ /* 0x000fe40007ffe002 */
[----:B------:R-:W-:-:S02]  /*04a0*/  SHF.R.U32.HI R4, RZ, 0xe, R0 ;  /* 0x0000000eff047819 */ /* 0x000fc40000011600 */
[----:B------:R-:W-:Y:S01]  /*04b0*/  LOP3.LUT R7, R6, 0x4, RZ, 0xc0, !PT ;  /* 0x0000000406077812 */ /* 0x000fe200078ec0ff */
[----:B------:R-:W-:Y:S01]  /*04c0*/  IMAD R2, R2, 0x2, R5 ;  /* 0x0000000202027824 */ /* 0x000fe200078e0205 */
[----:B------:R-:W-:Y:S02]  /*04d0*/  SHF.R.U32.HI R5, RZ, 0xf, R0 ;  /* 0x0000000fff057819 */ /* 0x000fe40000011600 */
[----:B------:R-:W-:Y:S01]  /*04e0*/  LOP3.LUT R3, R3, 0x2, RZ, 0xc0, !PT ;  /* 0x0000000203037812 */ /* 0x000fe200078ec0ff */
[----:B------:R-:W-:Y:S01]  /*04f0*/  IMAD R2, R2, 0x8, R7 ;  /* 0x0000000802027824 */ /* 0x000fe200078e0207 */
[----:B------:R-:W-:Y:S02]  /*0500*/  LOP3.LUT R4, R4, 0x1, RZ, 0xc0, !PT ;  /* 0x0000000104047812 */ /* 0x000fe400078ec0ff */
[----:B------:R-:W-:Y:S02]  /*0510*/  LOP3.LUT R5, R5, 0x1, RZ, 0xc0, !PT ;  /* 0x0000000105057812 */ /* 0x000fe400078ec0ff */
[----:B------:R-:W-:-:S02]  /*0520*/  IADD3 R2, PT, PT, R4, R3, R2 ;  /* 0x0000000304027210 */ /* 0x000fc40007ffe002 */
[----:B------:R-:W-:-:S03]  /*0530*/  SHF.R.U32.HI R0, RZ, 0x10, R0 ;  /* 0x00000010ff007819 */ /* 0x000fc60000011600 */
[----:B------:R-:W-:Y:S01]  /*0540*/  IMAD R9, R2, 0x2, R5 ;  /* 0x0000000202097824 */ /* 0x000fe200078e0205 */
[----:B------:R-:W-:Y:S06]  /*0550*/  BRA.U !UP1, `(.L_x_23) ;  /* 0xfffffffd09447547 */ /* 0x000fec000b83ffff */
.L_x_22:
[----:B------:R-:W-:-:S04]  /*0560*/  UIADD3 UR5, UPT, UPT, -UR6, URZ, URZ ;  /* 0x000000ff06057290 */ /* 0x000fc8000fffe1ff */
[----:B------:R-:W-:-:S09]  /*0570*/  UISETP.GT.AND UP1, UPT, UR5, 0x4, UPT ;  /* 0x000000040500788c */ /* 0x000fd2000bf24270 */
[----:B------:R-:W-:Y:S05]  /*0580*/  BRA.U !UP1, `(.L_x_24) ;  /* 0x0000000109607547 */ /* 0x000fea000b800000 */
[----:B------:R-:W-:Y:S01]  /*0590*/  IMAD.SHL.U32 R2, R0, 0x4, RZ ;  /* 0x0000000400027824 */ /* 0x000fe200078e00ff */
[--C-:B------:R-:W-:Y:S01]  /*05a0*/  SHF.R.U32.HI R3, RZ, 0x2, R0.reuse ;  /* 0x00000002ff037819 */ /* 0x100fe20000011600 */
[----:B------:R-:W-:Y:S01]  /*05b0*/  UIADD3 UR6, UPT, UPT, UR6, 0x8, URZ ;  /* 0x0000000806067890 */ /* 0x000fe2000fffe0ff */
[--C-:B------:R-:W-:Y:S01]  /*05c0*/  SHF.R.U32.HI R4, RZ, 0x3, R0.reuse ;  /* 0x00000003ff047819 */ /* 0x100fe20000011600 */
[----:B------:R-:W-:Y:S01]  /*05d0*/  UPLOP3.LUT UP0, UPT, UPT, UPT, UPT, 0x40, 0x4 ;  /* 0x000000000004789c */ /* 0x000fe20003f0e870 */
[----:B------:R-:W-:Y:S02]  /*05e0*/  LOP3.LUT R2, R2, 0x4, RZ, 0xc0, !PT ;  /* 0x0000000402027812 */ /* 0x000fe400078ec0ff */
        /* <DEDUP_REMOVED lines=10> */
[----:B------:R-:W-:Y:S02]  /*0690*/  SHF.R.U32.HI R4, RZ, 0x6, R0 ;  /* 0x00000006ff047819 */ /* 0x000fe40000011600 */
[----:B------:R-:W-:Y:S01]  /*06a0*/  LOP3.LUT R5, R5, 0x1, RZ, 0xc0, !PT ;  /* 0x0000000105057812 */ /* 0x000fe200078ec0ff */
[----:B------:R-:W-:Y:S01]  /*06b0*/  IMAD R2, R2, 0x8, R3 ;  /* 0x0000000802027824 */ /* 0x000fe200078e0203 */
[----:B------:R-:W-:-:S02]  /*06c0*/  LOP3.LUT R3, R6, 0x2, RZ, 0xc0, !PT ;  /* 0x0000000206037812 */ /* 0x000fc400078ec0ff */
[----:B------:R-:W-:Y:S02]  /*06d0*/  LOP3.LUT R4, R4, 0x1, RZ, 0xc0, !PT ;  /* 0x0000000104047812 */ /* 0x000fe400078ec0ff */
[----:B------:R-:W-:Y:S02]  /*06e0*/  SHF.R.U32.HI R0, RZ, 0x8, R0 ;  /* 0x00000008ff007819 */ /* 0x000fe40000011600 */
[----:B------:R-:W-:-:S05]  /*06f0*/  IADD3 R2, PT, PT, R4, R3, R2 ;  /* 0x0000000304027210 */ /* 0x000fca0007ffe002 */
[----:B------:R-:W-:-:S07]  /*0700*/  IMAD R9, R2, 0x2, R5 ;  /* 0x0000000202097824 */ /* 0x000fce00078e0205 */
.L_x_24:
[----:B------:R-:W-:-:S09]  /*0710*/  UISETP.NE.OR UP0, UPT, UR6, URZ, UP0 ;  /* 0x000000ff0600728c */ /* 0x000fd20008705670 */
[----:B------:R-:W-:Y:S05]  /*0720*/  BRA.U !UP0, `(.L_x_20) ;  /* 0x0000000108387547 */ /* 0x000fea000b800000 */
.L_x_21:
[C---:B------:R-:W-:Y:S01]  /*0730*/  IMAD.SHL.U32 R2, R0.reuse, 0x4, RZ ;  /* 0x0000000400027824 */ /* 0x040fe200078e00ff */
[----:B------:R-:W-:Y:S01]  /*0740*/  UIADD3 UR6, UPT, UPT, UR6, 0x4, URZ ;  /* 0x0000000406067890 */ /* 0x000fe2000fffe0ff */
[--C-:B------:R-:W-:Y:S02]  /*0750*/  SHF.R.U32.HI R3, RZ, 0x2, R0.reuse ;  /* 0x00000002ff037819 */ /* 0x100fe40000011600 */
[----:B------:R-:W-:Y:S01]  /*0760*/  LOP3.LUT R5, R0, 0x2, RZ, 0xc0, !PT ;  /* 0x0000000200057812 */ /* 0x000fe200078ec0ff */
[----:B------:R-:W-:Y:S01]  /*0770*/  UISETP.NE.AND UP0, UPT, UR6, URZ, UPT ;  /* 0x000000ff0600728c */ /* 0x000fe2000bf05270 */
[----:B------:R-:W-:Y:S02]  /*0780*/  LOP3.LUT R2, R2, 0x4, RZ, 0xc0, !PT ;  /* 0x0000000402027812 */ /* 0x000fe400078ec0ff */
[----:B------:R-:W-:Y:S02]  /*0790*/  SHF.R.U32.HI R4, RZ, 0x3, R0 ;  /* 0x00000003ff047819 */ /* 0x000fe40000011600 */
[----:B------:R-:W-:Y:S01]  /*07a0*/  LOP3.LUT R3, R3, 0x1, RZ, 0xc0, !PT ;  /* 0x0000000103037812 */ /* 0x000fe200078ec0ff */
[----:B------:R-:W-:Y:S01]  /*07b0*/  IMAD R2, R9, 0x8, R2 ;  /* 0x0000000809027824 */ /* 0x000fe200078e0202 */
[----:B------:R-:W-:-:S02]  /*07c0*/  LOP3.LUT R9, R4, 0x1, RZ, 0xc0, !PT ;  /* 0x0000000104097812 */ /* 0x000fc400078ec0ff */
[----:B------:R-:W-:Y:S02]  /*07d0*/  SHF.R.U32.HI R0, RZ, 0x4, R0 ;  /* 0x00000004ff007819 */ /* 0x000fe40000011600 */
[----:B------:R-:W-:-:S05]  /*07e0*/  IADD3 R2, PT, PT, R3, R5, R2 ;  /* 0x0000000503027210 */ /* 0x000fca0007ffe002 */
[----:B------:R-:W-:Y:S01]  /*07f0*/  IMAD R9, R2, 0x2, R9 ;  /* 0x0000000202097824 */ /* 0x000fe200078e0209 */
[----:B------:R-:W-:Y:S06]  /*0800*/  BRA.U UP0, `(.L_x_21) ;  /* 0xfffffffd00c87547 */ /* 0x000fec000b83ffff */
.L_x_20:
[----:B------:R-:W-:-:S09]  /*0810*/  UISETP.NE.AND UP0, UPT, UR4, URZ, UPT ;  /* 0x000000ff0400728c */ /* 0x000fd2000bf05270 */
[----:B------:R-:W-:Y:S05]  /*0820*/  BRA.U !UP0, `(.L_x_19) ;  /* 0x00000001081c7547 */ /* 0x000fea000b800000 */
[----:B------:R-:W-:-:S12]  /*0830*/  UIADD3 UR4, UPT, UPT, -UR4, URZ, URZ ;  /* 0x000000ff04047290 */ /* 0x000fd8000fffe1ff */
.L_x_25:
[----:B------:R-:W-:Y:S01]  /*0840*/  UIADD3 UR4, UPT, UPT, UR4, 0x1, URZ ;  /* 0x0000000104047890 */ /* 0x000fe2000fffe0ff */
[----:B------:R-:W-:Y:S02]  /*0850*/  LOP3.LUT R2, R0, 0x1, RZ, 0xc0, !PT ;  /* 0x0000000100027812 */ /* 0x000fe400078ec0ff */
[----:B------:R-:W-:Y:S01]  /*0860*/  SHF.R.U32.HI R0, RZ, 0x1, R0 ;  /* 0x00000001ff007819 */ /* 0x000fe20000011600 */
[----:B------:R-:W-:Y:S02]  /*0870*/  UISETP.NE.AND UP0, UPT, UR4, URZ, UPT ;  /* 0x000000ff0400728c */ /* 0x000fe4000bf05270 */
[----:B------:R-:W-:-:S07]  /*0880*/  IMAD R9, R9, 0x2, R2 ;  /* 0x0000000209097824 */ /* 0x000fce00078e0202 */
[----:B------:R-:W-:Y:S05]  /*0890*/  BRA.U UP0, `(.L_x_25) ;  /* 0xfffffffd00e87547 */ /* 0x000fea000b83ffff */
.L_x_19:
[----:B------:R-:W-:-:S13]  /*08a0*/  ISETP.GT.U32.AND P0, PT, R13, R9, PT ;  /* 0x000000090d00720c */ /* 0x000fda0003f04070 */
[----:B------:R-:W-:Y:S05]  /*08b0*/  @P0 EXIT ;  /* 0x000000000000094d */ /* 0x000fea0003800000 */
[----:B------:R-:W-:-:S05]  /*08c0*/  IMAD.WIDE.U32 R12, R13, 0x8, R18 ;  /* 0x000000080d0c7825 */ /* 0x000fca00078e0012 */
[----:B------:R-:W2:Y:S01]  /*08d0*/  LDG.E.64 R20, desc[UR8][R12.64] ;  /* 0x000000080c147981 */ /* 0x000ea2000c1e1b00 */
[----:B------:R-:W-:Y:S01]  /*08e0*/  BSSY.RECONVERGENT B0, `(.L_x_26) ;  /* 0x0000d34000007945 */ /* 0x000fe20003800200 */
[----:B--2--5:R-:W-:-:S04]  /*08f0*/  IMAD.WIDE.U32 R2, R21, R16, RZ ;  /* 0x0000001015027225 */ /* 0x024fc800078e00ff */
[----:B------:R-:W-:-:S04]  /*0900*/  IMAD.WIDE.U32 R24, R20, R16, RZ ;  /* 0x0000001014187225 */ /* 0x000fc800078e00ff */
[----:B------:R-:W-:-:S04]  /*0910*/  IMAD.WIDE.U32 R2, P0, R17, R20, R2 ;  /* 0x0000001411027225 */ /* 0x000fc80007800002 */
[----:B------:R-:W-:Y:S01]  /*0920*/  IMAD.X R5, RZ, RZ, RZ, P0 ;  /* 0x000000ffff057224 */ /* 0x000fe200000e06ff */
[----:B------:R-:W-:Y:S01]  /*0930*/  IADD3 R10, P0, PT, R25, R2, RZ ;  /* 0x00000002190a7210 */ /* 0x000fe20007f1e0ff */
[----:B------:R-:W-:-:S04]  /*0940*/  IMAD.MOV.U32 R4, RZ, RZ, R3 ;  /* 0x000000ffff047224 */ /* 0x000fc800078e0003 */
[----:B------:R-:W-:-:S03]  /*0950*/  IMAD.WIDE.U32.X R20, R17, R21, R4, P0 ;  /* 0x0000001511147225 */ /* 0x000fc600000e0404 */
[----:B------:R-:W-:-:S04]  /*0960*/  ISETP.NE.U32.AND P0, PT, R20, RZ, PT ;  /* 0x000000ff1400720c */ /* 0x000fc80003f05070 */
[----:B------:R-:W-:-:S13]  /*0970*/  ISETP.NE.AND.EX P0, PT, R21, RZ, PT, P0 ;  /* 0x000000ff1500720c */ /* 0x000fda0003f05300 */
[----:B------:R-:W-:Y:S05]  /*0980*/  @P0 BRA `(.L_x_27) ;  /* 0x0000000000780947 */ /* 0x000fea0003800000 */
        /* <DEDUP_REMOVED lines=22> */
.L_x_28:
[----:B------:R-:W-:Y:S01]  /*0af0*/  IMAD.MOV.U32 R0, RZ, RZ, R24 ;  /* 0x000000ffff007224 */ /* 0x000fe200078e0018 */
[----:B------:R-:W-:Y:S01]  /*0b00*/  MOV R2, 0xb40 ;  /* 0x00000b4000027802 */ /* 0x000fe20000000f00 */
[----:B------:R-:W-:Y:S02]  /*0b10*/  IMAD.MOV.U32 R3, RZ, RZ, R10 ;  /* 0x000000ffff037224 */ /* 0x000fe400078e000a */
[----:B------:R-:W-:-:S07]  /*0b20*/  IMAD.MOV.U32 R4, RZ, RZ, R14 ;  /* 0x000000ffff047224 */ /* 0x000fce00078e000e */
[----:B------:R-:W-:Y:S05]  /*0b30*/  CALL.REL.NOINC `($__internal_1_$__cuda_sm20_rem_u64) ;  /* 0x000001a400207944 */ /* 0x000fea0003c00000 */
[----:B------:R-:W-:Y:S02]  /*0b40*/  IMAD.MOV.U32 R10, RZ, RZ, R6 ;  /* 0x000000ffff0a7224 */ /* 0x000fe400078e0006 */
[----:B------:R-:W-:Y:S01]  /*0b50*/  IMAD.MOV.U32 R11, RZ, RZ, R7 ;  /* 0x000000ffff0b7224 */ /* 0x000fe200078e0007 */
[----:B------:R-:W-:Y:S06]  /*0b60*/  BRA `(.L_x_29) ;  /* 0x000000d0002c7947 */ /* 0x000fec0003800000 */
.L_x_27:
[----:B------:R-:W-:Y:S01]  /*0b70*/  IMAD.MOV.U32 R0, RZ, RZ, RZ ;  /* 0x000000ffff007224 */ /* 0x000fe200078e00ff */
[----:B------:R-:W-:Y:S01]  /*0b80*/  MOV R2, 0xbc0 ;  /* 0x00000bc000027802 */ /* 0x000fe20000000f00 */
[----:B------:R-:W-:Y:S02]  /*0b90*/  IMAD.MOV.U32 R3, RZ, RZ, 0x1 ;  /* 0x00000001ff037424 */ /* 0x000fe400078e00ff */
[----:B------:R-:W-:-:S07]  /*0ba0*/  IMAD.MOV.U32 R4, RZ, RZ, R14 ;  /* 0x000000ffff047224 */ /* 0x000fce00078e000e */
[----:B------:R-:W-:Y:S05]  /*0bb0*/  CALL.REL.NOINC `($__internal_1_$__cuda_sm20_rem_u64) ;  /* 0x000001a400007944 */ /* 0x000fea0003c00000 */
        /* <DEDUP_REMOVED lines=37> */
.L_x_32:
        /* <DEDUP_REMOVED lines=8> */
.L_x_31:
        /* <DEDUP_REMOVED lines=508> */
[----:B------:R-:W-:-:S08]  /*2e50*/  IMAD.X R27, R2, 0x1, ~R0, P1 ;  /* 0x00000001021b7824 */ /* 0x000fd000008e0e00 */
.L_x_33:
[----:B------:R-:W-:Y:S05]  /*2e60*/  BSYNC.RECONVERGENT B1 ;  /* 0x0000000000017941 */ /* 0x000fea0003800200 */
.L_x_30:
        /* <DEDUP_REMOVED lines=23> */
.L_x_35:
[----:B------:R-:W-:Y:S01]  /*2fe0*/  IMAD.MOV.U32 R0, RZ, RZ, R20 ;  /* 0x000000ffff007224 */ /* 0x000fe200078e0014 */
[----:B------:R-:W-:Y:S01]  /*2ff0*/  MOV R2, 0x3030 ;  /* 0x0000303000027802 */ /* 0x000fe20000000f00 */
[----:B------:R-:W-:Y:S02]  /*3000*/  IMAD.MOV.U32 R3, RZ, RZ, R21 ;  /* 0x000000ffff037224 */ /* 0x000fe400078e0015 */
[----:B------:R-:W-:-:S07]  /*3010*/  IMAD.MOV.U32 R4, RZ, RZ, R14 ;  /* 0x000000ffff047224 */ /* 0x000fce00078e000e */
[----:B------:R-:W-:Y:S05]  /*3020*/  CALL.REL.NOINC `($__internal_1_$__cuda_sm20_rem_u64) ;  /* 0x0000017c00e47944 */ /* 0x000fea0003c00000 */
.L_x_36:
[----:B------:R-:W-:Y:S05]  /*3030*/  BSYNC.RECONVERGENT B1 ;  /* 0x0000000000017941 */ /* 0x000fea0003800200 */
.L_x_34:
[----:B------:R-:W-:Y:S01]  /*3040*/  IMAD.WIDE.U32 R2, R7, R26, RZ ;  /* 0x0000001a07027225 */ /* 0x000fe200078e00ff */
[----:B------:R-:W-:Y:S03]  /*3050*/  BSSY.RECONVERGENT B1, `(.L_x_37) ;  /* 0x0000a97000017945 */ /* 0x000fe60003800200 */
[----:B------:R-:W-:-:S04]  /*3060*/  IMAD.WIDE.U32 R4, P0, R27, R6, R2 ;  /* 0x000000061b047225 */ /* 0x000fc80007800002 */
[----:B------:R-:W-:-:S04]  /*3070*/  IMAD.WIDE.U32 R2, R6, R26, RZ ;  /* 0x0000001a06027225 */ /* 0x000fc800078e00ff */
        /* <DEDUP_REMOVED lines=665> */
[----:B------:R-:W-:Y:S01]  /*5a10*/  SHF.R.U64 R4, R26, 0x1f, R27 ;  /* 0x0000001f1a047819 */ /* 0x000fe2000000121b */
        /* <DEDUP_REMOVED lines=629> */
[C---:B------:R-:W-:Y:S01]  /*8170*/  SHF.R.U64 R4, R26.reuse, 0x1, R27 ;  /* 0x000000011a047819 */ /* 0x040fe2000000121b */
[----:B------:R-:W-:Y:S01]  /*8180*/  @!P0 IMAD.X R8, RZ, RZ, R3, P1 ;  /* 0x000000ffff088224 */ /* 0x000fe200008e0603 */
[----:B------:R-:W-:Y:S02]  /*8190*/  LOP3.LUT R26, R26, 0x1, RZ, 0xc0, !PT ;  /* 0x000000011a1a7812 */ /* 0x000fe400078ec0ff */
        /* <DEDUP_REMOVED lines=26> */
[C---:B------:R-:W-:Y:S01]  /*8340*/  IMAD.SHL.U32 R7, R0.reuse, 0x2, RZ ;  /* 0x0000000200077824 */ /* 0x040fe200078e00ff */
[----:B------:R-:W-:Y:S02]  /*8350*/  SHF.R.U32.HI R8, RZ, 0x1f, R5 ;  /* 0x0000001fff087819 */ /* 0x000fe40000011605 */
        /* <DEDUP_REMOVED lines=1342> */
[----:B------:R-:W-:-:S06]  /*d740*/  IMAD.X R20, R3, 0x1, ~R2, P2 ;  /* 0x0000000103147824 */ /* 0x000fcc00010e0e02 */
[----:B------:R-:W-:Y:S05]  /*d750*/  @P0 BRA `(.L_x_39) ;  /* 0x0000000000980947 */ /* 0x000fea0003800000 */
[----:B------:R-:W-:-:S05]  /*d760*/  IADD3 R0, P0, PT, R11, 0x1, RZ ;  /* 0x000000010b007810 */ /* 0x000fca0007f1e0ff */
[----:B------:R-:W-:Y:S01]  /*d770*/  IMAD.X R2, RZ, RZ, R20, P0 ;  /* 0x000000ffff027224 */ /* 0x000fe200000e0614 */
[----:B------:R-:W-:-:S04]  /*d780*/  ISETP.GE.U32.AND P0, PT, R0, R14, PT ;  /* 0x0000000e0000720c */ /* 0x000fc80003f06070 */
[----:B------:R-:W-:-:S04]  /*d790*/  ISETP.GE.U32.AND.EX P0, PT, R2, R15, PT, P0 ;  /* 0x0000000f0200720c */ /* 0x000fc80003f06100 */
[----:B------:R-:W-:Y:S02]  /*d7a0*/  SEL R11, R14, RZ, P0 ;  /* 0x000000ff0e0b7207 */ /* 0x000fe40000000000 */
[----:B------:R-:W-:Y:S02]  /*d7b0*/  SEL R20, R15, RZ, P0 ;  /* 0x000000ff0f147207 */ /* 0x000fe40000000000 */
[----:B------:R-:W-:-:S05]  /*d7c0*/  IADD3 R11, P1, PT, -R11, R0, RZ ;  /* 0x000000000b0b7210 */ /* 0x000fca0007f3e1ff */
[----:B------:R-:W-:Y:S01]  /*d7d0*/  IMAD.X R20, R2, 0x1, ~R20, P1 ;  /* 0x0000000102147824 */ /* 0x000fe200008e0e14 */
[----:B------:R-:W-:Y:S07]  /*d7e0*/  BRA `(.L_x_39) ;  /* 0x0000000000747947 */ /* 0x000fee0003800000 */
.L_x_38:
        /* <DEDUP_REMOVED lines=22> */
.L_x_40:
[----:B------:R-:W-:Y:S01]  /*d950*/  IMAD.MOV.U32 R0, RZ, RZ, R2 ;  /* 0x000000ffff007224 */ /* 0x000fe200078e0002 */
[----:B------:R-:W-:Y:S01]  /*d960*/  MOV R2, 0xd9a0 ;  /* 0x0000d9a000027802 */ /* 0x000fe20000000f00 */
[----:B------:R-:W-:Y:S02]  /*d970*/  IMAD.MOV.U32 R3, RZ, RZ, R5 ;  /* 0x000000ffff037224 */ /* 0x000fe400078e0005 */
[----:B------:R-:W-:-:S07]  /*d980*/  IMAD.MOV.U32 R4, RZ, RZ, R14 ;  /* 0x000000ffff047224 */ /* 0x000fce00078e000e */
[----:B------:R-:W-:Y:S05]  /*d990*/  CALL.REL.NOINC `($__internal_1_$__cuda_sm20_rem_u64) ;  /* 0x000000d400887944 */ /* 0x000fea0003c00000 */
[----:B------:R-:W-:Y:S02]  /*d9a0*/  IMAD.MOV.U32 R11, RZ, RZ, R6 ;  /* 0x000000ffff0b7224 */ /* 0x000fe400078e0006 */
[----:B------:R-:W-:-:S07]  /*d9b0*/  IMAD.MOV.U32 R20, RZ, RZ, R7 ;  /* 0x000000ffff147224 */ /* 0x000fce00078e0007 */
.L_x_39:
[----:B------:R-:W-:Y:S05]  /*d9c0*/  BSYNC.RECONVERGENT B1 ;  /* 0x0000000000017941 */ /* 0x000fea0003800200 */
.L_x_37:
        /* <DEDUP_REMOVED lines=23> */
.L_x_42:
[----:B------:R-:W-:Y:S01]  /*db40*/  IMAD.MOV.U32 R0, RZ, RZ, R24 ;  /* 0x000000ffff007224 */ /* 0x000fe200078e0018 */
[----:B------:R-:W-:Y:S01]  /*db50*/  MOV R2, 0xdb90 ;  /* 0x0000db9000027802 */ /* 0x000fe20000000f00 */
[----:B------:R-:W-:Y:S02]  /*db60*/  IMAD.MOV.U32 R3, RZ, RZ, R10 ;  /* 0x000000ffff037224 */ /* 0x000fe400078e000a */
[----:B------:R-:W-:-:S07]  /*db70*/  IMAD.MOV.U32 R4, RZ, RZ, R14 ;  /* 0x000000ffff047224 */ /* 0x000fce00078e000e */
[----:B------:R-:W-:Y:S05]  /*db80*/  CALL.REL.NOINC `($__internal_1_$__cuda_sm20_rem_u64) ;  /* 0x000000d4000c7944 */ /* 0x000fea0003c00000 */
.L_x_43:
[----:B------:R-:W-:Y:S05]  /*db90*/  BSYNC.RECONVERGENT B1 ;  /* 0x0000000000017941 */ /* 0x000fea0003800200 */
.L_x_41:
        /* <DEDUP_REMOVED lines=8> */
.L_x_29:
[----:B------:R-:W-:Y:S05]  /*dc20*/  BSYNC.RECONVERGENT B0 ;  /* 0x0000000000007941 */ /* 0x000fea0003800200 */
.L_x_26:
[----:B------:R-:W-:-:S05]  /*dc30*/  IMAD.WIDE.U32 R18, R9, 0x8, R18 ;  /* 0x0000000809127825 */ /* 0x000fca00078e0012 */
[----:B------:R-:W2:Y:S01]  /*dc40*/  LDG.E.64 R24, desc[UR8][R18.64] ;  /* 0x0000000812187981 */ /* 0x000ea2000c1e1b00 */
[----:B------:R-:W-:Y:S01]  /*dc50*/  BSSY.RECONVERGENT B0, `(.L_x_44) ;  /* 0x0000d33000007945 */ /* 0x000fe20003800200 */
[----:B--2---:R-:W-:-:S04]  /*dc60*/  IMAD.WIDE.U32 R2, R25, R16, RZ ;  /* 0x0000001019027225 */ /* 0x004fc800078e00ff */
        /* <DEDUP_REMOVED lines=32> */
.L_x_46:
[----:B------:R-:W-:Y:S01]  /*de70*/  IMAD.MOV.U32 R0, RZ, RZ, R20 ;  /* 0x000000ffff007224 */ /* 0x000fe200078e0014 */
[----:B------:R-:W-:Y:S01]  /*de80*/  MOV R2, 0xdec0 ;  /* 0x0000dec000027802 */ /* 0x000fe20000000f00 */
[----:B------:R-:W-:Y:S02]  /*de90*/  IMAD.MOV.U32 R4, RZ, RZ, R14 ;  /* 0x000000ffff047224 */ /* 0x000fe400078e000e */
[----:B------:R-:W-:-:S07]  /*dea0*/  IMAD.MOV.U32 R3, RZ, RZ, R16 ;  /* 0x000000ffff037224 */ /* 0x000fce00078e0010 */
[----:B------:R-:W-:Y:S05]  /*deb0*/  CALL.REL.NOINC `($__internal_1_$__cuda_sm20_rem_u64) ;  /* 0x000000d000407944 */ /* 0x000fea0003c00000 */
[----:B------:R-:W-:Y:S05]  /*dec0*/  BRA `(.L_x_47) ;  /* 0x000000d0002c7947 */ /* 0x000fea0003800000 */
.L_x_45:
        /* <DEDUP_REMOVED lines=42> */
.L_x_50:
        /* <DEDUP_REMOVED lines=8> */
.L_x_49:
        /* <DEDUP_REMOVED lines=509> */
.L_x_51:
[----:B------:R-:W-:Y:S05]  /*101c0*/  BSYNC.RECONVERGENT B1 ;  /* 0x0000000000017941 */ /* 0x000fea0003800200 */
.L_x_48:
        /* <DEDUP_REMOVED lines=23> */
.L_x_53:
[----:B------:R-:W-:Y:S01]  /*10340*/  IMAD.MOV.U32 R0, RZ, RZ, R24 ;  /* 0x000000ffff007224 */ /* 0x000fe200078e0018 */
[----:B------:R-:W-:Y:S01]  /*10350*/  MOV R2, 0x10390 ;  /* 0x0001039000027802 */ /* 0x000fe20000000f00 */
[----:B------:R-:W-:Y:S02]  /*10360*/  IMAD.MOV.U32 R3, RZ, RZ, R25 ;  /* 0x000000ffff037224 */ /* 0x000fe400078e0019 */
[----:B------:R-:W-:-:S07]  /*10370*/  IMAD.MOV.U32 R4, RZ, RZ, R14 ;  /* 0x000000ffff047224 */ /* 0x000fce00078e000e */
[----:B------:R-:W-:Y:S05]  /*10380*/  CALL.REL.NOINC `($__internal_1_$__cuda_sm20_rem_u64) ;  /* 0x000000ac000c7944 */ /* 0x000fea0003c00000 */
.L_x_54:
[----:B------:R-:W-:Y:S05]  /*10390*/  BSYNC.RECONVERGENT B1 ;  /* 0x0000000000017941 */ /* 0x000fea0003800200 */
.L_x_52:
        /* <DEDUP_REMOVED lines=2683> */
.L_x_56:
        /* <DEDUP_REMOVED lines=22> */
.L_x_58:
[----:B------:R-:W-:Y:S01]  /*1acb0*/  IMAD.MOV.U32 R0, RZ, RZ, R2 ;  /* 0x000000ffff007224 */ /* 0x000fe200078e0002 */
[----:B------:R-:W-:Y:S01]  /*1acc0*/  MOV R2, 0x1ad00 ;  /* 0x0001ad0000027802 */ /* 0x000fe20000000f00 */
[----:B------:R-:W-:Y:S02]  /*1acd0*/  IMAD.MOV.U32 R3, RZ, RZ, R5 ;  /* 0x000000ffff037224 */ /* 0x000fe400078e0005 */
[----:B------:R-:W-:-:S07]  /*1ace0*/  IMAD.MOV.U32 R4, RZ, RZ, R14 ;  /* 0x000000ffff047224 */ /* 0x000fce00078e000e */
[----:B------:R-:W-:Y:S05]  /*1acf0*/  CALL.REL.NOINC `($__internal_1_$__cuda_sm20_rem_u64) ;  /* 0x0000000000b07944 */ /* 0x000fea0003c00000 */
[----:B------:R-:W-:Y:S02]  /*1ad00*/  IMAD.MOV.U32 R9, RZ, RZ, R6 ;  /* 0x000000ffff097224 */ /* 0x000fe400078e0006 */
[----:B------:R-:W-:-:S07]  /*1ad10*/  IMAD.MOV.U32 R17, RZ, RZ, R7 ;  /* 0x000000ffff117224 */ /* 0x000fce00078e0007 */
.L_x_57:
[----:B------:R-:W-:Y:S05]  /*1ad20*/  BSYNC.RECONVERGENT B1 ;  /* 0x0000000000017941 */ /* 0x000fea0003800200 */
.L_x_55:
        /* <DEDUP_REMOVED lines=23> */
.L_x_60:
[----:B------:R-:W-:Y:S01]  /*1aea0*/  IMAD.MOV.U32 R0, RZ, RZ, R20 ;  /* 0x000000ffff007224 */ /* 0x000fe200078e0014 */
[----:B------:R-:W-:Y:S01]  /*1aeb0*/  MOV R2, 0x1aef0 ;  /* 0x0001aef000027802 */ /* 0x000fe20000000f00 */
[----:B------:R-:W-:Y:S02]  /*1aec0*/  IMAD.MOV.U32 R3, RZ, RZ, R16 ;  /* 0x000000ffff037224 */ /* 0x000fe400078e0010 */
[----:B------:R-:W-:-:S07]  /*1aed0*/  IMAD.MOV.U32 R4, RZ, RZ, R14 ;  /* 0x000000ffff047224 */ /* 0x000fce00078e000e */
[----:B------:R-:W-:Y:S05]  /*1aee0*/  CALL.REL.NOINC `($__internal_1_$__cuda_sm20_rem_u64) ;  /* 0x0000000000347944 */ /* 0x000fea0003c00000 */
.L_x_61:
[----:B------:R-:W-:Y:S05]  /*1aef0*/  BSYNC.RECONVERGENT B1 ;  /* 0x0000000000017941 */ /* 0x000fea0003800200 */
.L_x_59:
        /* <DEDUP_REMOVED lines=8> */
.L_x_47:
[----:B------:R-:W-:Y:S05]  /*1af80*/  BSYNC.RECONVERGENT B0 ;  /* 0x0000000000007941 */ /* 0x000fea0003800200 */
.L_x_44:
[----:B------:R-:W-:Y:S04]  /*1af90*/  STG.E.64 desc[UR8][R12.64], R6 ;  /* 0x000000060c007986 */ /* 0x000fe8000c101b08 */
[----:B------:R-:W-:Y:S01]  /*1afa0*/  STG.E.64 desc[UR8][R18.64], R10 ;  /* 0x0000000a12007986 */ /* 0x000fe2000c101b08 */
[----:B------:R-:W-:Y:S05]  /*1afb0*/  EXIT ;  /* 0x000000000000794d */ /* 0x000fea0003800000 */
        .weak           $__internal_1_$__cuda_sm20_rem_u64
        .type           $__internal_1_$__cuda_sm20_rem_u64,@function
        .size           $__internal_1_$__cuda_sm20_rem_u64,(.L_x_230 - $__internal_1_$__cuda_sm20_rem_u64)
$__internal_1_$__cuda_sm20_rem_u64:
[----:B------:R-:W-:-:S06]  /*1afc0*/  IMAD.MOV.U32 R5, RZ, RZ, R15 ;  /* 0x000000ffff057224 */ /* 0x000fcc00078e000f */
[----:B------:R-:W0:Y:S08]  /*1afd0*/  I2F.U64.RP R5, R4 ;  /* 0x0000000400057312 */ /* 0x000e300000309000 */
[----:B0-----:R-:W0:Y:S02]  /*1afe0*/  MUFU.RCP R8, R5 ;  /* 0x0000000500087308 */ /* 0x001e240000001000 */
[----:B0-----:R-:W-:-:S06]  /*1aff0*/  VIADD R8, R8, 0x1ffffffe ;  /* 0x1ffffffe08087836 */ /* 0x001fcc0000000000 */
[----:B------:R-:W0:Y:S02]  /*1b000*/  F2I.U64.TRUNC R22, R8 ;  /* 0x0000000800167311 */ /* 0x000e24000020d800 */
[----:B0-----:R-:W-:-:S04]  /*1b010*/  IMAD.WIDE.U32 R6, R22, R4, RZ ;  /* 0x0000000416067225 */ /* 0x001fc800078e00ff */
[C---:B------:R-:W-:Y:S01]  /*1b020*/  IMAD R7, R22.reuse, R15, R7 ;  /* 0x0000000f16077224 */ /* 0x040fe200078e0207 */
[----:B------:R-:W-:Y:S01]  /*1b030*/  IADD3 R6, P0, PT, RZ, -R6, RZ ;  /* 0x80000006ff067210 */ /* 0x000fe20007f1e0ff */
[----:B------:R-:W-:Y:S02]  /*1b040*/  IMAD.MOV.U32 R29, RZ, RZ, R22 ;  /* 0x000000ffff1d7224 */ /* 0x000fe400078e0016 */
[----:B------:R-:W-:Y:S02]  /*1b050*/  IMAD R7, R23, R4, R7 ;  /* 0x0000000417077224 */ /* 0x000fe400078e0207 */
[----:B------:R-:W-:-:S04]  /*1b060*/  IMAD.HI.U32 R28, R22, R6, RZ ;  /* 0x00000006161c7227 */ /* 0x000fc800078e00ff */
[----:B------:R-:W-:-:S04]  /*1b070*/  IMAD.X R7, RZ, RZ, ~R7, P0 ;  /* 0x000000ffff077224 */ /* 0x000fc800000e0e07 */
[----:B------:R-:W-:-:S04]  /*1b080*/  IMAD.WIDE.U32 R28, P0, R22, R7, R28 ;  /* 0x00000007161c7225 */ /* 0x000fc8000780001c */
[C---:B------:R-:W-:Y:S02]  /*1b090*/  IMAD R5, R23.reuse, R7, RZ ;  /* 0x0000000717057224 */ /* 0x040fe400078e02ff */
[----:B------:R-:W-:-:S04]  /*1b0a0*/  IMAD.HI.U32 R6, P1, R23, R6, R28 ;  /* 0x0000000617067227 */ /* 0x000fc8000782001c */
[----:B------:R-:W-:Y:S01]  /*1b0b0*/  IMAD.HI.U32 R7, R23, R7, RZ ;  /* 0x0000000717077227 */ /* 0x000fe200078e00ff */
[----:B------:R-:W-:-:S03]  /*1b0c0*/  IADD3 R29, P2, PT, R5, R6, RZ ;  /* 0x00000006051d7210 */ /* 0x000fc60007f5e0ff */
[----:B------:R-:W-:Y:S02]  /*1b0d0*/  IMAD.X R5, R7, 0x1, R23, P0 ;  /* 0x0000000107057824 */ /* 0x000fe400000e0617 */
[----:B------:R-:W-:-:S03]  /*1b0e0*/  IMAD.WIDE.U32 R22, R29, R4, RZ ;  /* 0x000000041d167225 */ /* 0x000fc600078e00ff */
[----:B------:R-:W-:Y:S01]  /*1b0f0*/  IADD3.X R5, PT, PT, RZ, RZ, R5, P2, P1 ;  /* 0x000000ffff057210 */ /* 0x000fe200017e2405 */
[----:B------:R-:W-:Y:S01]  /*1b100*/  IMAD R8, R29, R15, R23 ;  /* 0x0000000f1d087224 */ /* 0x000fe200078e0217 */
[----:B------:R-:W-:Y:S01]  /*1b110*/  IADD3 R22, P0, PT, RZ, -R22, RZ ;  /* 0x80000016ff167210 */ /* 0x000fe20007f1e0ff */
[----:B------:R-:W-:Y:S02]  /*1b120*/  IMAD.MOV.U32 R23, RZ, RZ, RZ ;  /* 0x000000ffff177224 */ /* 0x000fe400078e00ff */
        /* <DEDUP_REMOVED lines=37> */
[----:B------:R-:W-:Y:S01]  /*1b380*/  SEL R7, R3, 0xffffffff, P1 ;  /* 0xffffffff03077807 */ /* 0x000fe20000800000 */
[----:B------:R-:W-:Y:S01]  /*1b390*/  IMAD.MOV.U32 R3, RZ, RZ, 0x0 ;  /* 0x00000000ff037424 */ /* 0x000fe200078e00ff */
[----:B------:R-:W-:-:S03]  /*1b3a0*/  SEL R6, R6, 0xffffffff, P1 ;  /* 0xffffffff06067807 */ /* 0x000fc60000800000 */
[----:B------:R-:W-:Y:S05]  /*1b3b0*/  RET.REL.NODEC R2 `(ntt_inverse_final_batched) ;  /* 0xfffffe4c02107950 */ /* 0x000fea0003c3ffff */
.L_x_62:
        /* <DEDUP_REMOVED lines=12> */
.L_x_230:


//--------------------- .text.ntt_inverse_batched --------------------------
	.section	.text.ntt_inverse_batched,"ax",@progbits
	.align	128
        .global         ntt_inverse_batched
        .type           ntt_inverse_batched,@function
        .size           ntt_inverse_batched,(.L_x_231 - ntt_inverse_batched)
        .other          ntt_inverse_batched,@"STO_CUDA_ENTRY STV_DEFAULT"
ntt_inverse_batched:
.text.ntt_inverse_batched:
[----:B------:R-:W-:Y:S01]  /*0000*/  LDC R1, c[0x0][0x37c] ;  /* 0x0000df00ff017b82 */ /* 0x000fe20000000800 */
[----:B------:R-:W0:Y:S07]  /*0010*/  S2R R3, SR_TID.X ;  /* 0x0000000000037919 */ /* 0x000e2e0000002100 */
[----:B------:R-:W0:Y:S01]  /*0020*/  S2UR UR5, SR_CTAID.X ;  /* 0x00000000000579c3 */ /* 0x000e220000002500 */
[----:B------:R-:W1:Y:S01]  /*0030*/  LDCU.64 UR6, c[0x0][0x398] ;  /* 0x00007300ff0677ac */ /* 0x000e620008000a00 */
[----:B------:R-:W2:Y:S06]  /*0040*/  S2R R17, SR_CTAID.Y ;  /* 0x0000000000117919 */ /* 0x000eac0000002600 */
[----:B------:R-:W0:Y:S01]  /*0050*/  LDC R0, c[0x0][0x360] ;  /* 0x0000d800ff007b82 */ /* 0x000e220000000800 */
[----:B-1----:R-:W-:Y:S01]  /*0060*/  USHF.R.U32.HI UR4, URZ, 0x1, UR6 ;  /* 0x00000001ff047899 */ /* 0x002fe20008011606 */
[----:B0-----:R-:W-:Y:S01]  /*0070*/  IMAD R0, R0, UR5, R3 ;  /* 0x0000000500007c24 */ /* 0x001fe2000f8e0203 */
[----:B--2---:R-:W-:-:S04]  /*0080*/  ISETP.GE.U32.AND P0, PT, R17, UR7, PT ;  /* 0x0000000711007c0c */ /* 0x004fc8000bf06070 */
[----:B------:R-:W-:-:S13]  /*0090*/  ISETP.GE.U32.OR P0, PT, R0, UR4, P0 ;  /* 0x0000000400007c0c */ /* 0x000fda0008706470 */
[----:B------:R-:W-:Y:S05]  /*00a0*/  @P0 EXIT ;  /* 0x000000000000094d */ /* 0x000fea0003800000 */
[----:B------:R-:W0:Y:S01]  /*00b0*/  LDCU UR7, c[0x0][0x3a0] ;  /* 0x00007400ff0777ac */ /* 0x000e220008000800 */
[----:B------:R-:W1:Y:S01]  /*00c0*/  LDC.64 R2, c[0x0][0x380] ;  /* 0x0000e000ff027b82 */ /* 0x000e620000000a00 */
[----:B------:R-:W-:Y:S01]  /*00d0*/  IMAD R9, R17, UR6, RZ ;  /* 0x0000000611097c24 */ /* 0x000fe2000f8e02ff */
[----:B------:R-:W-:Y:S01]  /*00e0*/  UMOV UR4, 0x1 ;  /* 0x0000000100047882 */ /* 0x000fe20000000000 */
[----:B------:R-:W-:Y:S01]  /*00f0*/  UMOV UR5, 0x2 ;  /* 0x0000000200057882 */ /* 0x000fe20000000000 */
[----:B------:R-:W2:Y:S04]  /*0100*/  LDCU.64 UR10, c[0x0][0x388] ;  /* 0x00007100ff0a77ac */ /* 0x000ea80008000a00 */
[----:B------:R-:W3:Y:S01]  /*0110*/  LDC.64 R4, c[0x0][0x390] ;  /* 0x0000e400ff047b82 */ /* 0x000ee20000000a00 */
[----:B0-----:R-:W-:-:S02]  /*0120*/  USHF.L.U32 UR4, UR4, UR7, URZ ;  /* 0x0000000704047299 */ /* 0x001fc400080006ff */
[----:B------:R-:W-:Y:S01]  /*0130*/  SHF.R.U32.HI R6, RZ, UR7, R0 ;  /* 0x00000007ff067c19 */ /* 0x000fe20008011600 */
[----:B------:R-:W-:Y:S02]  /*0140*/  USHF.L.U32 UR5, UR5, UR7, URZ ;  /* 0x0000000705057299 */ /* 0x000fe400080006ff */
[----:B------:R-:W-:Y:S01]  /*0150*/  UIADD3 UR8, UPT, UPT, UR4, -0x1, URZ ;  /* 0xffffffff04087890 */ /* 0x000fe2000fffe0ff */
[----:B-1----:R-:W-:-:S05]  /*0160*/  IMAD.WIDE.U32 R2, R9, 0x8, R2 ;  /* 0x0000000809027825 */ /* 0x002fca00078e0002 */
[----:B------:R-:W-:-:S05]  /*0170*/  LOP3.LUT R15, R0, UR8, RZ, 0xc0, !PT ;  /* 0x00000008000f7c12 */ /* 0x000fca000f8ec0ff */
[----:B------:R-:W0:Y:S01]  /*0180*/  LDCU.64 UR8, c[0x0][0x358] ;  /* 0x00006b00ff0877ac */ /* 0x000e220008000a00 */
[----:B------:R-:W-:Y:S01]  /*0190*/  IMAD R11, R6, UR5, R15 ;  /* 0x00000005060b7c24 */ /* 0x000fe2000f8e020f */
[----:B------:R-:W-:-:S03]  /*01a0*/  UIADD3 UR5, UPT, UPT, UR7, 0x1, URZ ;  /* 0x0000000107057890 */ /* 0x000fc6000fffe0ff */
[C---:B------:R-:W-:Y:S02]  /*01b0*/  VIADD R7, R11.reuse, UR4 ;  /* 0x000000040b077c36 */ /* 0x040fe40008000000 */
[----:B------:R-:W-:Y:S01]  /*01c0*/  IMAD.WIDE.U32 R10, R11, 0x8, R2 ;  /* 0x000000080b0a7825 */ /* 0x000fe200078e0002 */
[----:B------:R-:W-:-:S03]  /*01d0*/  USHF.R.U32.HI UR5, URZ, UR5, UR6 ;  /* 0x00000005ff057299 */ /* 0x000fc60008011606 */
[----:B------:R-:W-:-:S04]  /*01e0*/  IMAD.WIDE.U32 R2, R7, 0x8, R2 ;  /* 0x0000000807027825 */ /* 0x000fc800078e0002 */
[----:B------:R-:W-:Y:S01]  /*01f0*/  IMAD R0, R15, UR5, RZ ;  /* 0x000000050f007c24 */ /* 0x000fe2000f8e02ff */
[----:B0-----:R-:W4:Y:S01]  /*0200*/  LDG.E.64 R12, desc[UR8][R10.64] ;  /* 0x000000080a0c7981 */ /* 0x001f22000c1e1b00 */
[----:B---3--:R-:W-:-:S03]  /*0210*/  IMAD.WIDE.U32 R4, R17, 0x8, R4 ;  /* 0x0000000811047825 */ /* 0x008fc600078e0004 */
[----:B------:R-:W4:Y:S01]  /*0220*/  LDG.E.64 R6, desc[UR8][R2.64] ;  /* 0x0000000802067981 */ /* 0x000f22000c1e1b00 */
[----:B------:R-:W-:-:S03]  /*0230*/  IADD3 R9, P0, PT, R0, R9, RZ ;  /* 0x0000000900097210 */ /* 0x000fc60007f1e0ff */
[----:B------:R-:W3:Y:S02]  /*0240*/  LDG.E.64 R4, desc[UR8][R4.64] ;  /* 0x0000000804047981 */ /* 0x000ee4000c1e1b00 */
[----:B------:R-:W-:Y:S01]  /*0250*/  IMAD.X R0, RZ, RZ, RZ, P0 ;  /* 0x000000ffff007224 */ /* 0x000fe200000e06ff */
[----:B--2---:R-:W-:-:S04]  /*0260*/  LEA R8, P0, R9, UR10, 0x3 ;  /* 0x0000000a09087c11 */ /* 0x004fc8000f8018ff */
[----:B------:R-:W-:-:S06]  /*0270*/  LEA.HI.X R9, R9, UR11, R0, 0x3, P0 ;  /* 0x0000000b09097c11 */ /* 0x000fcc00080f1c00 */
[----:B------:R-:W2:Y:S01]  /*0280*/  LDG.E.64 R8, desc[UR8][R8.64] ;  /* 0x0000000808087981 */ /* 0x000ea2000c1e1b00 */
[----:B------:R-:W-:Y:S01]  /*0290*/  BSSY.RECONVERGENT B0, `(.L_x_63) ;  /* 0x0000d3f000007945 */ /* 0x000fe20003800200 */
[CC--:B----4-:R-:W-:Y:S02]  /*02a0*/  ISETP.GE.U32.AND P0, PT, R12.reuse, R6.reuse, PT ;  /* 0x000000060c00720c */ /* 0x0d0fe40003f06070 */
[----:B------:R-:W-:Y:S02]  /*02b0*/  IADD3 R15, P1, PT, R12, R6, RZ ;  /* 0x000000060c0f7210 */ /* 0x000fe40007f3e0ff */
[----:B------:R-:W-:-:S03]  /*02c0*/  ISETP.GE.U32.AND.EX P0, PT, R13, R7, PT, P0 ;  /* 0x000000070d00720c */ /* 0x000fc60003f06100 */
[--C-:B------:R-:W-:Y:S01]  /*02d0*/  IMAD.X R16, R13, 0x1, R7.reuse, P1 ;  /* 0x000000010d107824 */ /* 0x100fe200008e0607 */
[----:B---3--:R-:W-:Y:S02]  /*02e0*/  SEL R17, R4, RZ, !P0 ;  /* 0x000000ff04117207 */ /* 0x008fe40004000000 */
[----:B------:R-:W-:Y:S02]  /*02f0*/  SEL R19, R5, RZ, !P0 ;  /* 0x000000ff05137207 */ /* 0x000fe40004000000 */
[----:B------:R-:W-:Y:S02]  /*0300*/  IADD3 R17, P2, P3, R17, R12, -R6 ;  /* 0x0000000c11117210 */ /* 0x000fe40007b5e806 */
[----:B------:R-:W-:Y:S02]  /*0310*/  ISETP.GE.U32.AND P0, PT, R15, R4, PT ;  /* 0x000000040f00720c */ /* 0x000fe40003f06070 */
[----:B------:R-:W-:Y:S02]  /*0320*/  IADD3.X R19, PT, PT, R19, R13, ~R7, P2, P3 ;  /* 0x0000000d13137210 */ /* 0x000fe400017e6c07 */
[----:B------:R-:W-:-:S03]  /*0330*/  ISETP.GE.U32.AND.EX P0, PT, R16, R5, PT, P0 ;  /* 0x000000051000720c */ /* 0x000fc60003f06100 */
[----:B--2---:R-:W-:Y:S01]  /*0340*/  IMAD.WIDE.U32 R6, R19, R8, RZ ;  /* 0x0000000813067225 */ /* 0x004fe200078e00ff */
[----:B------:R-:W-:Y:S02]  /*0350*/  SEL R12, R4, RZ, P0 ;  /* 0x000000ff040c7207 */ /* 0x000fe40000000000 */
[----:B------:R-:W-:Y:S02]  /*0360*/  SEL R0, R5, RZ, P0 ;  /* 0x000000ff05007207 */ /* 0x000fe40000000000 */
[----:B------:R-:W-:Y:S01]  /*0370*/  IADD3 R12, P0, PT, -R12, R15, RZ ;  /* 0x0000000f0c0c7210 */ /* 0x000fe20007f1e1ff */
[----:B------:R-:W-:-:S04]  /*0380*/  IMAD.WIDE.U32 R14, P1, R9, R17, R6 ;  /* 0x00000011090e7225 */ /* 0x000fc80007820006 */
[----:B------:R-:W-:-:S04]  /*0390*/  IMAD.WIDE.U32 R6, R17, R8, RZ ;  /* 0x0000000811067225 */ /* 0x000fc800078e00ff */
[----:B------:R-:W-:Y:S01]  /*03a0*/  IMAD.X R13, R16, 0x1, ~R0, P0 ;  /* 0x00000001100d7824 */ /* 0x000fe200000e0e00 */
[----:B------:R-:W-:Y:S01]  /*03b0*/  IADD3 R18, P0, PT, R7, R14, RZ ;  /* 0x0000000e07127210 */ /* 0x000fe20007f1e0ff */
[----:B------:R-:W-:Y:S02]  /*03c0*/  IMAD.X R17, RZ, RZ, RZ, P1 ;  /* 0x000000ffff117224 */ /* 0x000fe400008e06ff */
[----:B------:R-:W-:Y:S01]  /*03d0*/  IMAD.MOV.U32 R16, RZ, RZ, R15 ;  /* 0x000000ffff107224 */ /* 0x000fe200078e000f */
[----:B------:R0:W-:Y:S03]  /*03e0*/  STG.E.64 desc[UR8][R10.64], R12 ;  /* 0x0000000c0a007986 */ /* 0x0001e6000c101b08 */
[----:B------:R-:W-:-:S03]  /*03f0*/  IMAD.WIDE.U32.X R8, R9, R19, R16, P0 ;  /* 0x0000001309087225 */ /* 0x000fc600000e0410 */
[----:B------:R-:W-:-:S04]  /*0400*/  ISETP.NE.U32.AND P0, PT, R8, RZ, PT ;  /* 0x000000ff0800720c */ /* 0x000fc80003f05070 */
[----:B------:R-:W-:-:S13]  /*0410*/  ISETP.NE.AND.EX P0, PT, R9, RZ, PT, P0 ;  /* 0x000000ff0900720c */ /* 0x000fda0003f05300 */
[----:B0-----:R-:W-:Y:S05]  /*0420*/  @P0 BRA `(.L_x_64) ;  /* 0x0000000000700947 */ /* 0x001fea0003800000 */
        /* <DEDUP_REMOVED lines=22> */
.L_x_65:
[----:B------:R-:W-:Y:S01]  /*0590*/  IMAD.MOV.U32 R16, RZ, RZ, R6 ;  /* 0x000000ffff107224 */ /* 0x000fe200078e0006 */
[----:B------:R-:W-:Y:S01]  /*05a0*/  MOV R20, 0x5d0 ;  /* 0x000005d000147802 */ /* 0x000fe20000000f00 */
[----:B------:R-:W-:-:S07]  /*05b0*/  IMAD.MOV.U32 R0, RZ, RZ, R18 ;  /* 0x000000ffff007224 */ /* 0x000fce00078e0012 */
[----:B------:R-:W-:Y:S05]  /*05c0*/  CALL.REL.NOINC `($__internal_2_$__cuda_sm20_rem_u64) ;  /* 0x000000d000387944 */ /* 0x000fea0003c00000 */
[----:B------:R-:W-:Y:S01]  /*05d0*/  IMAD.MOV.U32 R12, RZ, RZ, R0 ;  /* 0x000000ffff0c7224 */ /* 0x000fe200078e0000 */
[----:B------:R-:W-:Y:S06]  /*05e0*/  BRA `(.L_x_66) ;  /* 0x000000d000247947 */ /* 0x000fec0003800000 */
.L_x_64:
[----:B------:R-:W-:Y:S01]  /*05f0*/  IMAD.MOV.U32 R16, RZ, RZ, RZ ;  /* 0x000000ffff107224 */ /* 0x000fe200078e00ff */
[----:B------:R-:W-:Y:S01]  /*0600*/  MOV R20, 0x630 ;  /* 0x0000063000147802 */ /* 0x000fe20000000f00 */
[----:B------:R-:W-:-:S07]  /*0610*/  IMAD.MOV.U32 R0, RZ, RZ, 0x1 ;  /* 0x00000001ff007424 */ /* 0x000fce00078e00ff */
[----:B------:R-:W-:Y:S05]  /*0620*/  CALL.REL.NOINC `($__internal_2_$__cuda_sm20_rem_u64) ;  /* 0x000000d000207944 */ /* 0x000fea0003c00000 */
        /* <DEDUP_REMOVED lines=37> */
.L_x_69:
[----:B------:R-:W-:-:S07]  /*0880*/  MOV R20, 0x8a0 ;  /* 0x000008a000147802 */ /* 0x000fce0000000f00 */
[----:B------:R-:W-:Y:S05]  /*0890*/  CALL.REL.NOINC `($__internal_2_$__cuda_sm20_rem_u64) ;  /* 0x000000cc00847944 */ /* 0x000fea0003c00000 */
[----:B------:R-:W-:Y:S02]  /*08a0*/  IMAD.MOV.U32 R10, RZ, RZ, R0 ;  /* 0x000000ffff0a7224 */ /* 0x000fe400078e0000 */
[----:B------:R-:W-:Y:S01]  /*08b0*/  IMAD.MOV.U32 R11, RZ, RZ, R13 ;  /* 0x000000ffff0b7224 */ /* 0x000fe200078e000d */
[----:B------:R-:W-:Y:S06]  /*08c0*/  BRA `(.L_x_70) ;  /* 0x0000001c00f47947 */ /* 0x000fec0003800000 */
.L_x_68:
        /* <DEDUP_REMOVED lines=509> */
.L_x_70:
[----:B------:R-:W-:Y:S05]  /*28a0*/  BSYNC.RECONVERGENT B1 ;  /* 0x0000000000017941 */ /* 0x000fea0003800200 */
.L_x_67:
        /* <DEDUP_REMOVED lines=23> */
.L_x_72:
[----:B------:R-:W-:Y:S01]  /*2a20*/  IMAD.MOV.U32 R16, RZ, RZ, R8 ;  /* 0x000000ffff107224 */ /* 0x000fe200078e0008 */
[----:B------:R-:W-:Y:S01]  /*2a30*/  MOV R20, 0x2a60 ;  /* 0x00002a6000147802 */ /* 0x000fe20000000f00 */
[----:B------:R-:W-:-:S07]  /*2a40*/  IMAD.MOV.U32 R0, RZ, RZ, R9 ;  /* 0x000000ffff007224 */ /* 0x000fce00078e0009 */
[----:B------:R-:W-:Y:S05]  /*2a50*/  CALL.REL.NOINC `($__internal_2_$__cuda_sm20_rem_u64) ;  /* 0x000000ac00147944 */ /* 0x000fea0003c00000 */
[----:B------:R-:W-:-:S07]  /*2a60*/  IMAD.MOV.U32 R12, RZ, RZ, R0 ;  /* 0x000000ffff0c7224 */ /* 0x000fce00078e0000 */
.L_x_73:
[----:B------:R-:W-:Y:S05]  /*2a70*/  BSYNC.RECONVERGENT B1 ;  /* 0x0000000000017941 */ /* 0x000fea0003800200 */
.L_x_71:
        /* <DEDUP_REMOVED lines=1300> */
[--C-:B------:R-:W-:Y:S01]  /*7bc0*/  @!P0 IMAD.X R14, RZ, RZ, R17.reuse, P3 ;  /* 0x000000ffff0e8224 */ /* 0x100fe200018e0611 */
[----:B------:R-:W-:Y:S01]  /*7bd0*/  LOP3.LUT R10, R10, 0x1, RZ, 0xc0, !PT ;  /* 0x000000010a0a7812 */ /* 0x000fe200078ec0ff */
        /* <DEDUP_REMOVED lines=1372> */
[----:B------:R-:W-:Y:S02]  /*d1a0*/  IMAD.X R10, R9, 0x1, ~R8, P2 ;  /* 0x00000001090a7824 */ /* 0x000fe400010e0e08 */
[----:B------:R-:W-:Y:S02]  /*d1b0*/  IMAD.MOV.U32 R8, RZ, RZ, R0 ;  /* 0x000000ffff087224 */ /* 0x000fe400078e0000 */
        /* <DEDUP_REMOVED lines=11> */
.L_x_75:
        /* <DEDUP_REMOVED lines=22> */
.L_x_77:
[----:B------:R-:W-:Y:S01]  /*d3d0*/  IMAD.MOV.U32 R0, RZ, RZ, R9 ;  /* 0x000000ffff007224 */ /* 0x000fe200078e0009 */
[----:B------:R-:W-:-:S07]  /*d3e0*/  MOV R20, 0xd400 ;  /* 0x0000d40000147802 */ /* 0x000fce0000000f00 */
[----:B------:R-:W-:Y:S05]  /*d3f0*/  CALL.REL.NOINC `($__internal_2_$__cuda_sm20_rem_u64) ;  /* 0x0000000000ac7944 */ /* 0x000fea0003c00000 */
[----:B------:R-:W-:Y:S02]  /*d400*/  IMAD.MOV.U32 R8, RZ, RZ, R0 ;  /* 0x000000ffff087224 */ /* 0x000fe400078e0000 */
[----:B------:R-:W-:-:S07]  /*d410*/  IMAD.MOV.U32 R9, RZ, RZ, R13 ;  /* 0x000000ffff097224 */ /* 0x000fce00078e000d */
.L_x_76:
[----:B------:R-:W-:Y:S05]  /*d420*/  BSYNC.RECONVERGENT B1 ;  /* 0x0000000000017941 */ /* 0x000fea0003800200 */
.L_x_74:
        /* <DEDUP_REMOVED lines=23> */
.L_x_79:
[----:B------:R-:W-:Y:S01]  /*d5a0*/  IMAD.MOV.U32 R16, RZ, RZ, R6 ;  /* 0x000000ffff107224 */ /* 0x000fe200078e0006 */
[----:B------:R-:W-:Y:S01]  /*d5b0*/  MOV R20, 0xd5e0 ;  /* 0x0000d5e000147802 */ /* 0x000fe20000000f00 */
[----:B------:R-:W-:-:S07]  /*d5c0*/  IMAD.MOV.U32 R0, RZ, RZ, R18 ;  /* 0x000000ffff007224 */ /* 0x000fce00078e0012 */
[----:B------:R-:W-:Y:S05]  /*d5d0*/  CALL.REL.NOINC `($__internal_2_$__cuda_sm20_rem_u64) ;  /* 0x0000000000347944 */ /* 0x000fea0003c00000 */
[----:B------:R-:W-:-:S07]  /*d5e0*/  IMAD.MOV.U32 R12, RZ, RZ, R0 ;  /* 0x000000ffff0c7224 */ /* 0x000fce00078e0000 */
.L_x_80:
[----:B------:R-:W-:Y:S05]  /*d5f0*/  BSYNC.RECONVERGENT B1 ;  /* 0x0000000000017941 */ /* 0x000fea0003800200 */
.L_x_78:
        /* <DEDUP_REMOVED lines=8> */
.L_x_66:
[----:B------:R-:W-:Y:S05]  /*d680*/  BSYNC.RECONVERGENT B0 ;  /* 0x0000000000007941 */ /* 0x000fea0003800200 */
.L_x_63:
[----:B------:R-:W-:Y:S01]  /*d690*/  STG.E.64 desc[UR8][R2.64], R12 ;  /* 0x0000000c02007986 */ /* 0x000fe2000c101b08 */
[----:B------:R-:W-:Y:S05]  /*d6a0*/  EXIT ;  /* 0x000000000000794d */ /* 0x000fea0003800000 */
        .weak           $__internal_2_$__cuda_sm20_rem_u64
        .type           $__internal_2_$__cuda_sm20_rem_u64,@function
        .size           $__internal_2_$__cuda_sm20_rem_u64,(.L_x_231 - $__internal_2_$__cuda_sm20_rem_u64)
$__internal_2_$__cuda_sm20_rem_u64:
        /* <DEDUP_REMOVED lines=18> */
[----:B------:R-:W-:Y:S01]  /*d7d0*/  IADD3 R15, P2, PT, R23, R14, RZ ;  /* 0x0000000e170f7210 */ /* 0x000fe20007f5e0ff */
[----:B------:R-:W-:-:S03]  /*d7e0*/  IMAD.MOV.U32 R21, RZ, RZ, 0x0 ;  /* 0x00000000ff157424 */ /* 0x000fc600078e00ff */
        /* <DEDUP_REMOVED lines=44> */
[----:B------:R-:W-:Y:S06]  /*dab0*/  RET.REL.NODEC R20 `(ntt_inverse_batched) ;  /* 0xffffff2414507950 */ /* 0x000fec0003c3ffff */
.L_x_81:
        /* <DEDUP_REMOVED lines=12> */
.L_x_231:


//--------------------- .text.ntt_forward_batched --------------------------
	.section	.text.ntt_forward_batched,"ax",@progbits
	.align	128
        .global         ntt_forward_batched
        .type           ntt_forward_batched,@function
        .size           ntt_forward_batched,(.L_x_232 - ntt_forward_batched)
        .other          ntt_forward_batched,@"STO_CUDA_ENTRY STV_DEFAULT"
ntt_forward_batched:
.text.ntt_forward_batched:
        /* <DEDUP_REMOVED lines=11> */
[----:B------:R-:W0:Y:S01]  /*00b0*/  LDC R2, c[0x0][0x3a4] ;  /* 0x0000e900ff027b82 */ /* 0x000e220000000800 */
[----:B------:R-:W1:Y:S01]  /*00c0*/  LDCU.64 UR8, c[0x0][0x388] ;  /* 0x00007100ff0877ac */ /* 0x000e620008000a00 */
[----:B------:R-:W2:Y:S01]  /*00d0*/  LDCU.64 UR4, c[0x0][0x358] ;  /* 0x00006b00ff0477ac */ /* 0x000ea20008000a00 */
[----:B0-----:R-:W0:Y:S01]  /*00e0*/  I2F.U32.RP R4, R2 ;  /* 0x0000000200047306 */ /* 0x001e220000209000 */
[C---:B------:R-:W-:Y:S01]  /*00f0*/  IMAD.SHL.U32 R3, R2.reuse, 0x2, RZ ;  /* 0x0000000202037824 */ /* 0x040fe200078e00ff */
[----:B------:R-:W-:-:S03]  /*0100*/  ISETP.NE.U32.AND P1, PT, R2, RZ, PT ;  /* 0x000000ff0200720c */ /* 0x000fc60003f25070 */
[----:B------:R-:W-:-:S03]  /*0110*/  IMAD.MOV R13, RZ, RZ, -R3 ;  /* 0x000000ffff0d7224 */ /* 0x000fc600078e0a03 */
[----:B------:R-:W3:Y:S08]  /*0120*/  I2F.U32.RP R10, R3 ;  /* 0x00000003000a7306 */ /* 0x000ef00000209000 */
[----:B0-----:R-:W0:Y:S08]  /*0130*/  MUFU.RCP R4, R4 ;  /* 0x0000000400047308 */ /* 0x001e300000001000 */
[----:B---3--:R-:W3:Y:S01]  /*0140*/  MUFU.RCP R10, R10 ;  /* 0x0000000a000a7308 */ /* 0x008ee20000001000 */
[----:B0-----:R-:W-:-:S07]  /*0150*/  VIADD R6, R4, 0xffffffe ;  /* 0x0ffffffe04067836 */ /* 0x001fce0000000000 */
[----:B------:R0:W4:Y:S01]  /*0160*/  F2I.FTZ.U32.TRUNC.NTZ R7, R6 ;  /* 0x0000000600077305 */ /* 0x000122000021f000 */
[----:B---3--:R-:W-:-:S07]  /*0170*/  VIADD R8, R10, 0xffffffe ;  /* 0x0ffffffe0a087836 */ /* 0x008fce0000000000 */
[----:B------:R3:W1:Y:S01]  /*0180*/  F2I.FTZ.U32.TRUNC.NTZ R9, R8 ;  /* 0x0000000800097305 */ /* 0x000662000021f000 */
[----:B0-----:R-:W-:Y:S02]  /*0190*/  IMAD.MOV.U32 R6, RZ, RZ, RZ ;  /* 0x000000ffff067224 */ /* 0x001fe400078e00ff */
[----:B----4-:R-:W-:Y:S02]  /*01a0*/  IMAD.MOV R11, RZ, RZ, -R7 ;  /* 0x000000ffff0b7224 */ /* 0x010fe400078e0a07 */
[----:B---3--:R-:W-:Y:S02]  /*01b0*/  IMAD.MOV.U32 R8, RZ, RZ, RZ ;  /* 0x000000ffff087224 */ /* 0x008fe400078e00ff */
[----:B------:R-:W-:-:S04]  /*01c0*/  IMAD R11, R11, R2, RZ ;  /* 0x000000020b0b7224 */ /* 0x000fc800078e02ff */
[----:B------:R-:W-:-:S04]  /*01d0*/  IMAD.HI.U32 R4, R7, R11, R6 ;  /* 0x0000000b07047227 */ /* 0x000fc800078e0006 */
[----:B-1----:R-:W-:Y:S02]  /*01e0*/  IMAD R7, R13, R9, RZ ;  /* 0x000000090d077224 */ /* 0x002fe400078e02ff */
[----:B------:R-:W-:-:S04]  /*01f0*/  IMAD.HI.U32 R4, R4, R5, RZ ;  /* 0x0000000504047227 */ /* 0x000fc800078e00ff */
[----:B------:R-:W-:-:S04]  /*0200*/  IMAD.HI.U32 R9, R9, R7, R8 ;  /* 0x0000000709097227 */ /* 0x000fc800078e0008 */
[----:B------:R-:W-:Y:S02]  /*0210*/  IMAD.MOV R7, RZ, RZ, -R4 ;  /* 0x000000ffff077224 */ /* 0x000fe400078e0a04 */
[----:B------:R-:W-:Y:S02]  /*0220*/  IMAD.HI.U32 R11, R9, UR6, RZ ;  /* 0x00000006090b7c27 */ /* 0x000fe4000f8e00ff */
[----:B------:R-:W0:Y:S02]  /*0230*/  LDC.64 R8, c[0x0][0x380] ;  /* 0x0000e000ff087b82 */ /* 0x000e240000000a00 */
[----:B------:R-:W-:Y:S02]  /*0240*/  IMAD R7, R2, R7, R5 ;  /* 0x0000000702077224 */ /* 0x000fe400078e0205 */
[----:B------:R-:W-:-:S03]  /*0250*/  IMAD.MOV R6, RZ, RZ, -R11 ;  /* 0x000000ffff067224 */ /* 0x000fc600078e0a0b */
[----:B------:R-:W-:Y:S01]  /*0260*/  ISETP.GE.U32.AND P4, PT, R7, R2, PT ;  /* 0x000000020700720c */ /* 0x000fe20003f86070 */
[----:B------:R-:W-:-:S05]  /*0270*/  IMAD R6, R3, R6, UR6 ;  /* 0x0000000603067e24 */ /* 0x000fca000f8e0206 */
[----:B------:R-:W-:-:S07]  /*0280*/  ISETP.GE.U32.AND P2, PT, R6, R3, PT ;  /* 0x000000030600720c */ /* 0x000fce0003f46070 */
[----:B------:R-:W-:Y:S02]  /*0290*/  @P4 IMAD.IADD R7, R7, 0x1, -R2 ;  /* 0x0000000107074824 */ /* 0x000fe400078e0a02 */
[----:B------:R-:W-:Y:S01]  /*02a0*/  @P4 VIADD R4, R4, 0x1 ;  /* 0x0000000104044836 */ /* 0x000fe20000000000 */
[----:B------:R-:W-:Y:S02]  /*02b0*/  ISETP.NE.U32.AND P4, PT, R3, RZ, PT ;  /* 0x000000ff0300720c */ /* 0x000fe40003f85070 */
[----:B------:R-:W-:Y:S01]  /*02c0*/  ISETP.GE.U32.AND P3, PT, R7, R2, PT ;  /* 0x000000020700720c */ /* 0x000fe20003f66070 */
[----:B------:R-:W-:Y:S02]  /*02d0*/  @P2 IMAD.IADD R6, R6, 0x1, -R3 ;  /* 0x0000000106062824 */ /* 0x000fe400078e0a03 */
[----:B------:R-:W-:-:S03]  /*02e0*/  @P2 VIADD R11, R11, 0x1 ;  /* 0x000000010b0b2836 */ /* 0x000fc60000000000 */
[----:B------:R-:W-:-:S07]  /*02f0*/  ISETP.GE.U32.AND P0, PT, R6, R3, PT ;  /* 0x000000030600720c */ /* 0x000fce0003f06070 */
[----:B------:R-:W-:Y:S01]  /*0300*/  @P3 VIADD R4, R4, 0x1 ;  /* 0x0000000104043836 */ /* 0x000fe20000000000 */
[----:B------:R-:W-:-:S05]  /*0310*/  @!P1 LOP3.LUT R4, RZ, R2, RZ, 0x33, !PT ;  /* 0x00000002ff049212 */ /* 0x000fca00078e33ff */
[----:B------:R-:W-:Y:S02]  /*0320*/  IMAD.MOV R6, RZ, RZ, -R4 ;  /* 0x000000ffff067224 */ /* 0x000fe400078e0a04 */
[----:B------:R-:W-:Y:S01]  /*0330*/  @P0 VIADD R11, R11, 0x1 ;  /* 0x000000010b0b0836 */ /* 0x000fe20000000000 */
[----:B------:R-:W-:Y:S01]  /*0340*/  @!P4 LOP3.LUT R11, RZ, R3, RZ, 0x33, !PT ;  /* 0x00000003ff0bc212 */ /* 0x000fe200078e33ff */
[----:B------:R-:W-:Y:S02]  /*0350*/  IMAD R6, R2, R6, R5 ;  /* 0x0000000602067224 */ /* 0x000fe400078e0205 */
[----:B------:R-:W-:Y:S02]  /*0360*/  IMAD R5, R0, UR6, RZ ;  /* 0x0000000600057c24 */ /* 0x000fe4000f8e02ff */
[----:B------:R-:W-:Y:S02]  /*0370*/  IMAD R10, R6, R11, RZ ;  /* 0x0000000b060a7224 */ /* 0x000fe400078e02ff */
[----:B------:R-:W-:-:S02]  /*0380*/  IMAD R13, R3, R4, R6 ;  /* 0x00000004030d7224 */ /* 0x000fc400078e0206 */
[C---:B0-----:R-:W-:Y:S01]  /*0390*/  IMAD.WIDE.U32 R8, R5.reuse, 0x8, R8 ;  /* 0x0000000805087825 */ /* 0x041fe200078e0008 */
[----:B------:R-:W-:-:S03]  /*03a0*/  IADD3 R10, P0, PT, R5, R10, RZ ;  /* 0x0000000a050a7210 */ /* 0x000fc60007f1e0ff */
[----:B------:R-:W-:Y:S02]  /*03b0*/  IMAD.IADD R7, R13, 0x1, R2 ;  /* 0x000000010d077824 */ /* 0x000fe400078e0202 */
[----:B------:R-:W-:Y:S01]  /*03c0*/  IMAD.X R3, RZ, RZ, RZ, P0 ;  /* 0x000000ffff037224 */ /* 0x000fe200000e06ff */
[----:B------:R-:W-:Y:S01]  /*03d0*/  LEA R4, P0, R10, UR8, 0x3 ;  /* 0x000000080a047c11 */ /* 0x000fe2000f8018ff */
[----:B------:R-:W-:-:S03]  /*03e0*/  IMAD.WIDE.U32 R6, R7, 0x8, R8 ;  /* 0x0000000807067825 */ /* 0x000fc600078e0008 */
[----:B------:R-:W-:Y:S02]  /*03f0*/  LEA.HI.X R5, R10, UR9, R3, 0x3, P0 ;  /* 0x000000090a057c11 */ /* 0x000fe400080f1c03 */
[----:B--2---:R-:W2:Y:S01]  /*0400*/  LDG.E.64 R2, desc[UR4][R6.64] ;  /* 0x0000000406027981 */ /* 0x004ea2000c1e1b00 */
[----:B------:R-:W0:Y:S03]  /*0410*/  LDC.64 R10, c[0x0][0x390] ;  /* 0x0000e400ff0a7b82 */ /* 0x000e260000000a00 */
[----:B------:R-:W2:Y:S01]  /*0420*/  LDG.E.64 R4, desc[UR4][R4.64] ;  /* 0x0000000404047981 */ /* 0x000ea2000c1e1b00 */
[----:B------:R-:W-:-:S05]  /*0430*/  IMAD.WIDE.U32 R8, R13, 0x8, R8 ;  /* 0x000000080d087825 */ /* 0x000fca00078e0008 */
[----:B------:R1:W5:Y:S01]  /*0440*/  LDG.E.64 R12, desc[UR4][R8.64] ;  /* 0x00000004080c7981 */ /* 0x000362000c1e1b00 */
[----:B0-----:R-:W-:-:S06]  /*0450*/  IMAD.WIDE.U32 R10, R0, 0x8, R10 ;  /* 0x00000008000a7825 */ /* 0x001fcc00078e000a */
[----:B------:R-:W5:Y:S01]  /*0460*/  LDG.E.64 R10, desc[UR4][R10.64] ;  /* 0x000000040a0a7981 */ /* 0x000f62000c1e1b00 */
[----:B------:R-:W-:Y:S01]  /*0470*/  BSSY.RECONVERGENT B0, `(.L_x_82) ;  /* 0x0000d38000007945 */ /* 0x000fe20003800200 */
[----:B--2---:R-:W-:-:S04]  /*0480*/  IMAD.WIDE.U32 R14, R5, R2, RZ ;  /* 0x00000002050e7225 */ /* 0x004fc800078e00ff */
        /* <DEDUP_REMOVED lines=12> */
[----:B-1----:R-:W-:Y:S05]  /*0550*/  @P0 BRA `(.L_x_83) ;  /* 0x0000000000740947 */ /* 0x002fea0003800000 */
[----:B-----5:R-:W-:-:S04]  /*0560*/  LOP3.LUT R2, R0, R11, RZ, 0xfc, !PT ;  /* 0x0000000b00027212 */ /* 0x020fc800078efcff */
        /* <DEDUP_REMOVED lines=19> */
[----:B------:R-:W-:-:S05]  /*06a0*/  @!P1 LOP3.LUT R17, RZ, R10, RZ, 0x33, !PT ;  /* 0x0000000aff119212 */ /* 0x000fca00078e33ff */
[----:B------:R-:W-:Y:S01]  /*06b0*/  IMAD.MOV.U32 R2, RZ, RZ, R17 ;  /* 0x000000ffff027224 */ /* 0x000fe200078e0011 */
[----:B------:R-:W-:Y:S06]  /*06c0*/  BRA `(.L_x_85) ;  /* 0x000000d000487947 */ /* 0x000fec0003800000 */
.L_x_84:
[----:B------:R-:W-:Y:S01]  /*06d0*/  IMAD.MOV.U32 R2, RZ, RZ, R16 ;  /* 0x000000ffff027224 */ /* 0x000fe200078e0010 */
[----:B------:R-:W-:Y:S01]  /*06e0*/  MOV R4, 0x720 ;  /* 0x0000072000047802 */ /* 0x000fe20000000f00 */
[----:B------:R-:W-:Y:S02]  /*06f0*/  IMAD.MOV.U32 R3, RZ, RZ, R0 ;  /* 0x000000ffff037224 */ /* 0x000fe400078e0000 */
[----:B------:R-:W-:-:S07]  /*0700*/  IMAD.MOV.U32 R5, RZ, RZ, R11 ;  /* 0x000000ffff057224 */ /* 0x000fce00078e000b */
[----:B------:R-:W-:Y:S05]  /*0710*/  CALL.REL.NOINC `($__internal_3_$__cuda_sm20_rem_u64) ;  /* 0x000000d0007c7944 */ /* 0x000fea0003c00000 */
[----:B------:R-:W-:Y:S05]  /*0720*/  BRA `(.L_x_85) ;  /* 0x000000d000307947 */ /* 0x000fea0003800000 */
.L_x_83:
[----:B------:R-:W-:Y:S01]  /*0730*/  IMAD.MOV.U32 R2, RZ, RZ, RZ ;  /* 0x000000ffff027224 */ /* 0x000fe200078e00ff */
[----:B------:R-:W-:Y:S01]  /*0740*/  MOV R4, 0x780 ;  /* 0x0000078000047802 */ /* 0x000fe20000000f00 */
[----:B------:R-:W-:Y:S02]  /*0750*/  IMAD.MOV.U32 R3, RZ, RZ, 0x1 ;  /* 0x00000001ff037424 */ /* 0x000fe400078e00ff */
[----:B-----5:R-:W-:-:S07]  /*0760*/  IMAD.MOV.U32 R5, RZ, RZ, R11 ;  /* 0x000000ffff057224 */ /* 0x020fce00078e000b */
[----:B------:R-:W-:Y:S05]  /*0770*/  CALL.REL.NOINC `($__internal_3_$__cuda_sm20_rem_u64) ;  /* 0x000000d000647944 */ /* 0x000fea0003c00000 */
        /* <DEDUP_REMOVED lines=37> */
.L_x_88:
[----:B------:R-:W-:Y:S01]  /*09d0*/  IMAD.MOV.U32 R2, RZ, RZ, R4 ;  /* 0x000000ffff027224 */ /* 0x000fe200078e0004 */
[----:B------:R-:W-:Y:S01]  /*09e0*/  MOV R4, 0xa10 ;  /* 0x00000a1000047802 */ /* 0x000fe20000000f00 */
[----:B------:R-:W-:-:S07]  /*09f0*/  IMAD.MOV.U32 R5, RZ, RZ, R11 ;  /* 0x000000ffff057224 */ /* 0x000fce00078e000b */
[----:B------:R-:W-:Y:S05]  /*0a00*/  CALL.REL.NOINC `($__internal_3_$__cuda_sm20_rem_u64) ;  /* 0x000000cc00c07944 */ /* 0x000fea0003c00000 */
[----:B------:R-:W-:Y:S02]  /*0a10*/  IMAD.MOV.U32 R18, RZ, RZ, R2 ;  /* 0x000000ffff127224 */ /* 0x000fe400078e0002 */
[----:B------:R-:W-:Y:S01]  /*0a20*/  IMAD.MOV.U32 R19, RZ, RZ, R3 ;  /* 0x000000ffff137224 */ /* 0x000fe200078e0003 */
[----:B------:R-:W-:Y:S06]  /*0a30*/  BRA `(.L_x_89) ;  /* 0x0000001c00f47947 */ /* 0x000fec0003800000 */
.L_x_87:
        /* <DEDUP_REMOVED lines=509> */
.L_x_89:
[----:B------:R-:W-:Y:S05]  /*2a10*/  BSYNC.RECONVERGENT B1 ;  /* 0x0000000000017941 */ /* 0x000fea0003800200 */
.L_x_86:
        /* <DEDUP_REMOVED lines=9> */
[----:B0-----:R-:W-:Y:S02]  /*2ab0*/  VIADD R15, R5, 0xffffffe ;  /* 0x0ffffffe050f7836 */ /* 0x001fe40000000000 */
[----:B------:R-:W-:-:S04]  /*2ac0*/  IMAD.MOV.U32 R5, RZ, RZ, RZ ;  /* 0x000000ffff057224 */ /* 0x000fc800078e00ff */
[----:B------:R-:W0:Y:S02]  /*2ad0*/  F2I.FTZ.U32.TRUNC.NTZ R3, R15 ;  /* 0x0000000f00037305 */ /* 0x000e24000021f000 */
[----:B0-----:R-:W-:-:S04]  /*2ae0*/  IMAD R21, R21, R3, RZ ;  /* 0x0000000315157224 */ /* 0x001fc800078e02ff */
        /* <DEDUP_REMOVED lines=10> */
.L_x_91:
[----:B------:R-:W-:Y:S01]  /*2b90*/  IMAD.MOV.U32 R2, RZ, RZ, R14 ;  /* 0x000000ffff027224 */ /* 0x000fe200078e000e */
[----:B------:R-:W-:Y:S01]  /*2ba0*/  MOV R4, 0x2be0 ;  /* 0x00002be000047802 */ /* 0x000fe20000000f00 */
[----:B------:R-:W-:Y:S02]  /*2bb0*/  IMAD.MOV.U32 R3, RZ, RZ, R15 ;  /* 0x000000ffff037224 */ /* 0x000fe400078e000f */
[----:B------:R-:W-:-:S07]  /*2bc0*/  IMAD.MOV.U32 R5, RZ, RZ, R11 ;  /* 0x000000ffff057224 */ /* 0x000fce00078e000b */
[----:B------:R-:W-:Y:S05]  /*2bd0*/  CALL.REL.NOINC `($__internal_3_$__cuda_sm20_rem_u64) ;  /* 0x000000ac004c7944 */ /* 0x000fea0003c00000 */
[----:B------:R-:W-:Y:S02]  /*2be0*/  IMAD.MOV.U32 R4, RZ, RZ, R2 ;  /* 0x000000ffff047224 */ /* 0x000fe400078e0002 */
[----:B------:R-:W-:-:S07]  /*2bf0*/  IMAD.MOV.U32 R5, RZ, RZ, R3 ;  /* 0x000000ffff057224 */ /* 0x000fce00078e0003 */
.L_x_92:
[----:B------:R-:W-:Y:S05]  /*2c00*/  BSYNC.RECONVERGENT B1 ;  /* 0x0000000000017941 */ /* 0x000fea0003800200 */
.L_x_90:
[----:B------:R-:W-:Y:S01]  /*2c10*/  IMAD.WIDE.U32 R2, R5, R18, RZ ;  /* 0x0000001205027225 */ /* 0x000fe200078e00ff */
[----:B------:R-:W-:Y:S03]  /*2c20*/  BSSY.RECONVERGENT B1, `(.L_x_93) ;  /* 0x0000a96000017945 */ /* 0x000fe60003800200 */
[----:B------:R-:W-:-:S04]  /*2c30*/  IMAD.WIDE.U32 R14, P0, R19, R4, R2 ;  /* 0x00000004130e7225 */ /* 0x000fc80007800002 */
[----:B------:R-:W-:-:S04]  /*2c40*/  IMAD.WIDE.U32 R2, R4, R18, RZ ;  /* 0x0000001204027225 */ /* 0x000fc800078e00ff */
[----:B------:R-:W-:Y:S01]  /*2c50*/  IMAD.X R21, RZ, RZ, RZ, P0 ;  /* 0x000000ffff157224 */ /* 0x000fe200000e06ff */
[----:B------:R-:W-:Y:S01]  /*2c60*/  IADD3 RZ, P0, PT, R14, R3, RZ ;  /* 0x000000030eff7210 */ /* 0x000fe20007f1e0ff */
[----:B------:R-:W-:-:S04]  /*2c70*/  IMAD.MOV.U32 R20, RZ, RZ, R15 ;  /* 0x000000ffff147224 */ /* 0x000fc800078e000f */
[----:B------:R-:W-:-:S04]  /*2c80*/  IMAD.WIDE.U32.X R18, R19, R5, R20, P0 ;  /* 0x0000000513127225 */ /* 0x000fc800000e0414 */
[----:B------:R-:W-:Y:S01]  /*2c90*/  IMAD.IADD R5, R3, 0x1, R14 ;  /* 0x0000000103057824 */ /* 0x000fe200078e020e */
[----:B------:R-:W-:-:S04]  /*2ca0*/  ISETP.NE.U32.AND P0, PT, R18, RZ, PT ;  /* 0x000000ff1200720c */ /* 0x000fc80003f05070 */
[----:B------:R-:W-:-:S13]  /*2cb0*/  ISETP.NE.AND.EX P0, PT, R19, RZ, PT, P0 ;  /* 0x000000ff1300720c */ /* 0x000fda0003f05300 */
[----:B------:R-:W-:Y:S05]  /*2cc0*/  @!P0 BRA `(.L_x_94) ;  /* 0x000000a400bc8947 */ /* 0x000fea0003800000 */
[----:B------:R-:W-:Y:S02]  /*2cd0*/  SHF.R.U32.HI R3, RZ, 0x1f, R19 ;  /* 0x0000001fff037819 */ /* 0x000fe40000011613 */
[C---:B------:R-:W-:Y:S02]  /*2ce0*/  ISETP.LT.U32.AND P1, PT, R10.reuse, RZ, PT ;  /* 0x000000ff0a00720c */ /* 0x040fe40003f21070 */
        /* <DEDUP_REMOVED lines=2669> */
.L_x_94:
[----:B------:R-:W-:-:S04]  /*d3c0*/  LOP3.LUT R4, R5, R11, RZ, 0xfc, !PT ;  /* 0x0000000b05047212 */ /* 0x000fc800078efcff */
[----:B------:R-:W-:-:S13]  /*d3d0*/  ISETP.NE.U32.AND P0, PT, R4, RZ, PT ;  /* 0x000000ff0400720c */ /* 0x000fda0003f05070 */
[----:B------:R-:W-:Y:S05]  /*d3e0*/  @P0 BRA `(.L_x_96) ;  /* 0x00000000004c0947 */ /* 0x000fea0003800000 */
[----:B------:R-:W0:Y:S01]  /*d3f0*/  I2F.U32.RP R15, R10 ;  /* 0x0000000a000f7306 */ /* 0x000e220000209000 */
[----:B------:R-:W-:Y:S01]  /*d400*/  IMAD.MOV R3, RZ, RZ, -R10 ;  /* 0x000000ffff037224 */ /* 0x000fe200078e0a0a */
[----:B------:R-:W-:-:S06]  /*d410*/  ISETP.NE.U32.AND P1, PT, R10, RZ, PT ;  /* 0x000000ff0a00720c */ /* 0x000fcc0003f25070 */
[----:B0-----:R-:W0:Y:S02]  /*d420*/  MUFU.RCP R15, R15 ;  /* 0x0000000f000f7308 */ /* 0x001e240000001000 */
[----:B0-----:R-:W-:Y:S02]  /*d430*/  VIADD R4, R15, 0xffffffe ;  /* 0x0ffffffe0f047836 */ /* 0x001fe40000000000 */
[----:B------:R-:W-:-:S04]  /*d440*/  IMAD.MOV.U32 R15, RZ, RZ, RZ ;  /* 0x000000ffff0f7224 */ /* 0x000fc800078e00ff */
        /* <DEDUP_REMOVED lines=13> */
.L_x_96:
[----:B------:R-:W-:Y:S01]  /*d520*/  IMAD.MOV.U32 R3, RZ, RZ, R5 ;  /* 0x000000ffff037224 */ /* 0x000fe200078e0005 */
[----:B------:R-:W-:Y:S01]  /*d530*/  MOV R4, 0xd560 ;  /* 0x0000d56000047802 */ /* 0x000fe20000000f00 */
[----:B------:R-:W-:-:S07]  /*d540*/  IMAD.MOV.U32 R5, RZ, RZ, R11 ;  /* 0x000000ffff057224 */ /* 0x000fce00078e000b */
[----:B------:R-:W-:Y:S05]  /*d550*/  CALL.REL.NOINC `($__internal_3_$__cuda_sm20_rem_u64) ;  /* 0x0000000000ec7944 */ /* 0x000fea0003c00000 */
[----:B------:R-:W-:Y:S02]  /*d560*/  IMAD.MOV.U32 R14, RZ, RZ, R2 ;  /* 0x000000ffff0e7224 */ /* 0x000fe400078e0002 */
[----:B------:R-:W-:-:S07]  /*d570*/  IMAD.MOV.U32 R15, RZ, RZ, R3 ;  /* 0x000000ffff0f7224 */ /* 0x000fce00078e0003 */
.L_x_95:
[----:B------:R-:W-:Y:S05]  /*d580*/  BSYNC.RECONVERGENT B1 ;  /* 0x0000000000017941 */ /* 0x000fea0003800200 */
.L_x_93:
        /* <DEDUP_REMOVED lines=21> */
[----:B------:R-:W-:-:S05]  /*d6e0*/  @!P1 LOP3.LUT R5, RZ, R10, RZ, 0x33, !PT ;  /* 0x0000000aff059212 */ /* 0x000fca00078e33ff */
[----:B------:R-:W-:Y:S01]  /*d6f0*/  IMAD.MOV.U32 R2, RZ, RZ, R5 ;  /* 0x000000ffff027224 */ /* 0x000fe200078e0005 */
[----:B------:R-:W-:Y:S06]  /*d700*/  BRA `(.L_x_99) ;  /* 0x0000000000147947 */ /* 0x000fec0003800000 */
.L_x_98:
[----:B------:R-:W-:Y:S01]  /*d710*/  IMAD.MOV.U32 R2, RZ, RZ, R16 ;  /* 0x000000ffff027224 */ /* 0x000fe200078e0010 */
[----:B------:R-:W-:Y:S01]  /*d720*/  MOV R4, 0xd760 ;  /* 0x0000d76000047802 */ /* 0x000fe20000000f00 */
[----:B------:R-:W-:Y:S02]  /*d730*/  IMAD.MOV.U32 R3, RZ, RZ, R0 ;  /* 0x000000ffff037224 */ /* 0x000fe400078e0000 */
[----:B------:R-:W-:-:S07]  /*d740*/  IMAD.MOV.U32 R5, RZ, RZ, R11 ;  /* 0x000000ffff057224 */ /* 0x000fce00078e000b */
[----:B------:R-:W-:Y:S05]  /*d750*/  CALL.REL.NOINC `($__internal_3_$__cuda_sm20_rem_u64) ;  /* 0x00000000006c7944 */ /* 0x000fea0003c00000 */
.L_x_99:
[----:B------:R-:W-:Y:S05]  /*d760*/  BSYNC.RECONVERGENT B1 ;  /* 0x0000000000017941 */ /* 0x000fea0003800200 */
.L_x_97:
        /* <DEDUP_REMOVED lines=8> */
.L_x_85:
[----:B------:R-:W-:Y:S05]  /*d7f0*/  BSYNC.RECONVERGENT B0 ;  /* 0x0000000000007941 */ /* 0x000fea0003800200 */
.L_x_82:
[CC--:B------:R-:W-:Y:S02]  /*d800*/  IADD3 R17, P2, PT, R12.reuse, R2.reuse, RZ ;  /* 0x000000020c117210 */ /* 0x0c0fe40007f5e0ff */
[----:B------:R-:W-:Y:S02]  /*d810*/  ISETP.GE.U32.AND P1, PT, R12, R2, PT ;  /* 0x000000020c00720c */ /* 0x000fe40003f26070 */
[----:B------:R-:W-:Y:S01]  /*d820*/  ISETP.GE.U32.AND P0, PT, R17, R10, PT ;  /* 0x0000000a1100720c */ /* 0x000fe20003f06070 */
[C---:B------:R-:W-:Y:S01]  /*d830*/  IMAD.X R0, R13.reuse, 0x1, R3, P2 ;  /* 0x000000010d007824 */ /* 0x040fe200010e0603 */
[----:B------:R-:W-:-:S04]  /*d840*/  ISETP.GE.U32.AND.EX P1, PT, R13, R3, PT, P1 ;  /* 0x000000030d00720c */ /* 0x000fc80003f26110 */
[----:B------:R-:W-:Y:S02]  /*d850*/  ISETP.GE.U32.AND.EX P0, PT, R0, R11, PT, P0 ;  /* 0x0000000b0000720c */ /* 0x000fe40003f06100 */
[C---:B------:R-:W-:Y:S02]  /*d860*/  SEL R5, R10.reuse, RZ, !P1 ;  /* 0x000000ff0a057207 */ /* 0x040fe40004800000 */
[----:B------:R-:W-:Y:S02]  /*d870*/  SEL R10, R10, RZ, P0 ;  /* 0x000000ff0a0a7207 */ /* 0x000fe40000000000 */
[----:B------:R-:W-:Y:S02]  /*d880*/  SEL R15, R11, RZ, !P1 ;  /* 0x000000ff0b0f7207 */ /* 0x000fe40004800000 */
[----:B------:R-:W-:Y:S02]  /*d890*/  IADD3 R4, P2, P3, R5, R12, -R2 ;  /* 0x0000000c05047210 */ /* 0x000fe40007b5e802 */
[----:B------:R-:W-:-:S02]  /*d8a0*/  IADD3 R2, P1, PT, -R10, R17, RZ ;  /* 0x000000110a027210 */ /* 0x000fc40007f3e1ff */
[----:B------:R-:W-:Y:S02]  /*d8b0*/  SEL R11, R11, RZ, P0 ;  /* 0x000000ff0b0b7207 */ /* 0x000fe40000000000 */
[----:B------:R-:W-:-:S03]  /*d8c0*/  IADD3.X R5, PT, PT, R15, R13, ~R3, P2, P3 ;  /* 0x0000000d0f057210 */ /* 0x000fc600017e6c03 */
[----:B------:R-:W-:-:S05]  /*d8d0*/  IMAD.X R3, R0, 0x1, ~R11, P1 ;  /* 0x0000000100037824 */ /* 0x000fca00008e0e0b */
[----:B------:R-:W-:Y:S04]  /*d8e0*/  STG.E.64 desc[UR4][R8.64], R2 ;  /* 0x0000000208007986 */ /* 0x000fe8000c101b04 */
[----:B------:R-:W-:Y:S01]  /*d8f0*/  STG.E.64 desc[UR4][R6.64], R4 ;  /* 0x0000000406007986 */ /* 0x000fe2000c101b04 */
[----:B------:R-:W-:Y:S05]  /*d900*/  EXIT ;  /* 0x000000000000794d */ /* 0x000fea0003800000 */
        .weak           $__internal_3_$__cuda_sm20_rem_u64
        .type           $__internal_3_$__cuda_sm20_rem_u64,@function
        .size           $__internal_3_$__cuda_sm20_rem_u64,(.L_x_232 - $__internal_3_$__cuda_sm20_rem_u64)
$__internal_3_$__cuda_sm20_rem_u64:
        /* <DEDUP_REMOVED lines=22> */
[----:B------:R-:W-:-:S03]  /*da70*/  IADD3 R21, P0, PT, RZ, -R20, RZ ;  /* 0x80000014ff157210 */ /* 0x000fc60007f1e0ff */
        /* <DEDUP_REMOVED lines=11> */
[----:B------:R-:W-:Y:S02]  /*db30*/  IMAD.MOV.U32 R21, RZ, RZ, RZ ;  /* 0x000000ffff157224 */ /* 0x000fe400078e00ff */
[----:B------:R-:W-:-:S04]  /*db40*/  IMAD.WIDE.U32 R20, R23, R3, R20 ;  /* 0x0000000317147225 */ /* 0x000fc800078e0014 */
[C---:B------:R-:W-:Y:S02]  /*db50*/  IMAD R23, R22.reuse, R3, RZ ;  /* 0x0000000316177224 */ /* 0x040fe400078e02ff */
[----:B------:R-:W-:-:S04]  /*db60*/  IMAD.HI.U32 R20, P0, R22, R2, R20 ;  /* 0x0000000216147227 */ /* 0x000fc80007800014 */
[----:B------:R-:W-:Y:S01]  /*db70*/  IMAD.HI.U32 R22, R22, R3, RZ ;  /* 0x0000000316167227 */ /* 0x000fe200078e00ff */
[----:B------:R-:W-:-:S03]  /*db80*/  IADD3 R23, P1, PT, R23, R20, RZ ;  /* 0x0000001417177210 */ /* 0x000fc60007f3e0ff */
[----:B------:R-:W-:Y:S02]  /*db90*/  IMAD.X R22, RZ, RZ, R22, P0 ;  /* 0x000000ffff167224 */ /* 0x000fe400000e0616 */
[----:B------:R-:W-:-:S04]  /*dba0*/  IMAD.WIDE.U32 R20, R23, R10, RZ ;  /* 0x0000000a17147225 */ /* 0x000fc800078e00ff */
[----:B------:R-:W-:Y:S01]  /*dbb0*/  IMAD.X R25, RZ, RZ, R22, P1 ;  /* 0x000000ffff197224 */ /* 0x000fe200008e0616 */
[----:B------:R-:W-:Y:S01]  /*dbc0*/  IADD3 R27, P1, PT, -R20, R2, RZ ;  /* 0x00000002141b7210 */ /* 0x000fe20007f3e1ff */
[----:B------:R-:W-:-:S03]  /*dbd0*/  IMAD R23, R23, R5, R21 ;  /* 0x0000000517177224 */ /* 0x000fc600078e0215 */
[-C--:B------:R-:W-:Y:S01]  /*dbe0*/  ISETP.GE.U32.AND P0, PT, R27, R10.reuse, PT ;  /* 0x0000000a1b00720c */ /* 0x080fe20003f06070 */
[----:B------:R-:W-:-:S04]  /*dbf0*/  IMAD R2, R25, R10, R23 ;  /* 0x0000000a19027224 */ /* 0x000fc800078e0217 */
        /* <DEDUP_REMOVED lines=11> */
[----:B------:R-:W-:Y:S01]  /*dcb0*/  ISETP.GE.U32.AND.EX P0, PT, R20, R5, PT, P0 ;  /* 0x000000051400720c */ /* 0x000fe20003f06100 */
[----:B------:R-:W-:-:S03]  /*dcc0*/  IMAD.MOV.U32 R5, RZ, RZ, 0x0 ;  /* 0x00000000ff057424 */ /* 0x000fc600078e00ff */
[----:B------:R-:W-:Y:S02]  /*dcd0*/  SEL R2, R2, R21, P0 ;  /* 0x0000001502027207 */ /* 0x000fe40000000000 */
[----:B------:R-:W-:Y:S02]  /*dce0*/  SEL R3, R3, R20, P0 ;  /* 0x0000001403037207 */ /* 0x000fe40000000000 */
[----:B------:R-:W-:Y:S02]  /*dcf0*/  SEL R2, R2, 0xffffffff, P1 ;  /* 0xffffffff02027807 */ /* 0x000fe40000800000 */
[----:B------:R-:W-:Y:S01]  /*dd00*/  SEL R3, R3, 0xffffffff, P1 ;  /* 0xffffffff03037807 */ /* 0x000fe20000800000 */
[----:B------:R-:W-:Y:S06]  /*dd10*/  RET.REL.NODEC R4 `(ntt_forward_batched) ;  /* 0xffffff2004b87950 */ /* 0x000fec0003c3ffff */
.L_x_100:
        /* <DEDUP_REMOVED lines=14> */
.L_x_232:


//--------------------- .text.ntt_scalar_multiply --------------------------
	.section	.text.ntt_scalar_multiply,"ax",@progbits
	.align	128
        .global         ntt_scalar_multiply
        .type           ntt_scalar_multiply,@function
        .size           ntt_scalar_multiply,(.L_x_233 - ntt_scalar_multiply)
        .other          ntt_scalar_multiply,@"STO_CUDA_ENTRY STV_DEFAULT"
ntt_scalar_multiply:
.text.ntt_scalar_multiply:
[----:B------:R-:W-:Y:S01]  /*0000*/  LDC R1, c[0x0][0x37c] ;  /* 0x0000df00ff017b82 */ /* 0x000fe20000000800 */
[----:B------:R-:W0:Y:S07]  /*0010*/  S2R R0, SR_TID.X ;  /* 0x0000000000007919 */ /* 0x000e2e0000002100 */
[----:B------:R-:W0:Y:S01]  /*0020*/  S2UR UR4, SR_CTAID.X ;  /* 0x00000000000479c3 */ /* 0x000e220000002500 */
[----:B------:R-:W1:Y:S07]  /*0030*/  LDCU UR5, c[0x0][0x390] ;  /* 0x00007200ff0577ac */ /* 0x000e6e0008000800 */
[----:B------:R-:W0:Y:S02]  /*0040*/  LDC R3, c[0x0][0x360] ;  /* 0x0000d800ff037b82 */ /* 0x000e240000000800 */
[----:B0-----:R-:W-:-:S05]  /*0050*/  IMAD R3, R3, UR4, R0 ;  /* 0x0000000403037c24 */ /* 0x001fca000f8e0200 */
[----:B-1----:R-:W-:-:S13]  /*0060*/  ISETP.GE.U32.AND P0, PT, R3, UR5, PT ;  /* 0x0000000503007c0c */ /* 0x002fda000bf06070 */
[----:B------:R-:W-:Y:S05]  /*0070*/  @P0 EXIT ;  /* 0x000000000000094d */ /* 0x000fea0003800000 */
[----:B------:R-:W0:Y:S01]  /*0080*/  LDC.64 R4, c[0x0][0x380] ;  /* 0x0000e000ff047b82 */ /* 0x000e220000000a00 */
[----:B------:R-:W1:Y:S01]  /*0090*/  LDCU.64 UR12, c[0x0][0x358] ;  /* 0x00006b00ff0c77ac */ /* 0x000e620008000a00 */
[----:B------:R-:W2:Y:S01]  /*00a0*/  LDCU.64 UR4, c[0x0][0x388] ;  /* 0x00007100ff0477ac */ /* 0x000ea20008000a00 */
[----:B0-----:R-:W-:-:S05]  /*00b0*/  IMAD.WIDE.U32 R4, R3, 0x8, R4 ;  /* 0x0000000803047825 */ /* 0x001fca00078e0004 */
[----:B-1----:R-:W2:Y:S01]  /*00c0*/  LDG.E.64 R8, desc[UR12][R4.64] ;  /* 0x0000000c04087981 */ /* 0x002ea2000c1e1b00 */
[----:B------:R-:W-:Y:S01]  /*00d0*/  BSSY.RECONVERGENT B0, `(.L_x_101) ;  /* 0x0000d4a000007945 */ /* 0x000fe20003800200 */
[----:B--2---:R-:W-:-:S04]  /*00e0*/  IMAD.WIDE.U32 R2, R9, UR4, RZ ;  /* 0x0000000409027c25 */ /* 0x004fc8000f8e00ff */
[----:B------:R-:W-:-:S04]  /*00f0*/  IMAD.WIDE.U32 R6, P0, R8, UR5, R2 ;  /* 0x0000000508067c25 */ /* 0x000fc8000f800002 */
[----:B------:R-:W-:-:S04]  /*0100*/  IMAD.WIDE.U32 R2, R8, UR4, RZ ;  /* 0x0000000408027c25 */ /* 0x000fc8000f8e00ff */
[----:B------:R-:W-:Y:S01]  /*0110*/  IMAD.X R11, RZ, RZ, RZ, P0 ;  /* 0x000000ffff0b7224 */ /* 0x000fe200000e06ff */
[----:B------:R-:W-:Y:S01]  /*0120*/  IADD3 R0, P0, PT, R3, R6, RZ ;  /* 0x0000000603007210 */ /* 0x000fe20007f1e0ff */
[----:B------:R-:W-:-:S04]  /*0130*/  IMAD.MOV.U32 R10, RZ, RZ, R7 ;  /* 0x000000ffff0a7224 */ /* 0x000fc800078e0007 */
[----:B------:R-:W-:Y:S01]  /*0140*/  IMAD.WIDE.U32.X R8, R9, UR5, R10, P0 ;  /* 0x0000000509087c25 */ /* 0x000fe200080e040a */
[----:B------:R-:W0:Y:S02]  /*0150*/  LDCU.64 UR4, c[0x0][0x398] ;  /* 0x00007300ff0477ac */ /* 0x000e240008000a00 */
[----:B------:R-:W-:-:S04]  /*0160*/  ISETP.NE.U32.AND P0, PT, R8, RZ, PT ;  /* 0x000000ff0800720c */ /* 0x000fc80003f05070 */
[----:B------:R-:W-:-:S13]  /*0170*/  ISETP.NE.AND.EX P0, PT, R9, RZ, PT, P0 ;  /* 0x000000ff0900720c */ /* 0x000fda0003f05300 */
[----:B0-----:R-:W-:Y:S05]  /*0180*/  @P0 BRA `(.L_x_102) ;  /* 0x0000000000740947 */ /* 0x001fea0003800000 */
[----:B------:R-:W0:Y:S02]  /*0190*/  LDCU UR6, c[0x0][0x39c] ;  /* 0x00007380ff0677ac */ /* 0x000e240008000800 */
[----:B0-----:R-:W-:-:S04]  /*01a0*/  LOP3.LUT R6, R0, UR6, RZ, 0xfc, !PT ;  /* 0x0000000600067c12 */ /* 0x001fc8000f8efcff */
[----:B------:R-:W-:-:S13]  /*01b0*/  ISETP.NE.U32.AND P0, PT, R6, RZ, PT ;  /* 0x000000ff0600720c */ /* 0x000fda0003f05070 */
[----:B------:R-:W-:Y:S05]  /*01c0*/  @P0 BRA `(.L_x_103) ;  /* 0x0000000000500947 */ /* 0x000fea0003800000 */
[----:B------:R-:W0:Y:S01]  /*01d0*/  LDCU UR6, c[0x0][0x398] ;  /* 0x00007300ff0677ac */ /* 0x000e220008000800 */
[----:B------:R-:W-:Y:S01]  /*01e0*/  IMAD.MOV.U32 R11, RZ, RZ, RZ ;  /* 0x000000ffff0b7224 */ /* 0x000fe200078e00ff */
[----:B0-----:R-:W0:Y:S01]  /*01f0*/  I2F.U32.RP R0, UR6 ;  /* 0x0000000600007d06 */ /* 0x001e220008209000 */
[----:B------:R-:W-:-:S07]  /*0200*/  ISETP.NE.U32.AND P1, PT, RZ, UR6, PT ;  /* 0x00000006ff007c0c */ /* 0x000fce000bf25070 */
[----:B0-----:R-:W0:Y:S02]  /*0210*/  MUFU.RCP R0, R0 ;  /* 0x0000000000007308 */ /* 0x001e240000001000 */
[----:B0-----:R-:W-:-:S06]  /*0220*/  VIADD R6, R0, 0xffffffe ;  /* 0x0ffffffe00067836 */ /* 0x001fcc0000000000 */
[----:B------:R0:W1:Y:S02]  /*0230*/  F2I.FTZ.U32.TRUNC.NTZ R7, R6 ;  /* 0x0000000600077305 */ /* 0x000064000021f000 */
[----:B0-----:R-:W-:Y:S02]  /*0240*/  IMAD.MOV.U32 R6, RZ, RZ, RZ ;  /* 0x000000ffff067224 */ /* 0x001fe400078e00ff */
[----:B-1----:R-:W-:-:S04]  /*0250*/  IMAD.MOV R3, RZ, RZ, -R7 ;  /* 0x000000ffff037224 */ /* 0x002fc800078e0a07 */
[----:B------:R-:W-:-:S04]  /*0260*/  IMAD R3, R3, UR6, RZ ;  /* 0x0000000603037c24 */ /* 0x000fc8000f8e02ff */
[----:B------:R-:W-:-:S06]  /*0270*/  IMAD.HI.U32 R7, R7, R3, R6 ;  /* 0x0000000307077227 */ /* 0x000fcc00078e0006 */
[----:B------:R-:W-:-:S04]  /*0280*/  IMAD.HI.U32 R7, R7, R2, RZ ;  /* 0x0000000207077227 */ /* 0x000fc800078e00ff */
[----:B------:R-:W-:-:S04]  /*0290*/  IMAD.MOV R7, RZ, RZ, -R7 ;  /* 0x000000ffff077224 */ /* 0x000fc800078e0a07 */
[----:B------:R-:W-:-:S05]  /*02a0*/  IMAD R10, R7, UR6, R2 ;  /* 0x00000006070a7c24 */ /* 0x000fca000f8e0202 */
[----:B------:R-:W-:-:S13]  /*02b0*/  ISETP.GE.U32.AND P0, PT, R10, UR6, PT ;  /* 0x000000060a007c0c */ /* 0x000fda000bf06070 */
[----:B------:R-:W-:-:S05]  /*02c0*/  @P0 VIADD R10, R10, -UR6 ;  /* 0x800000060a0a0c36 */ /* 0x000fca0008000000 */
[----:B------:R-:W-:-:S13]  /*02d0*/  ISETP.GE.U32.AND P0, PT, R10, UR6, PT ;  /* 0x000000060a007c0c */ /* 0x000fda000bf06070 */
[----:B------:R-:W-:Y:S01]  /*02e0*/  @P0 VIADD R10, R10, -UR6 ;  /* 0x800000060a0a0c36 */ /* 0x000fe20008000000 */
[----:B------:R-:W-:Y:S01]  /*02f0*/  @!P1 LOP3.LUT R10, RZ, UR6, RZ, 0x33, !PT ;  /* 0x00000006ff0a9c12 */ /* 0x000fe2000f8e33ff */
[----:B------:R-:W-:Y:S06]  /*0300*/  BRA `(.L_x_104) ;  /* 0x000000d000987947 */ /* 0x000fec0003800000 */
.L_x_103:
[----:B------:R-:W-:Y:S01]  /*0310*/  IMAD.MOV.U32 R10, RZ, RZ, R2 ;  /* 0x000000ffff0a7224 */ /* 0x000fe200078e0002 */
[----:B------:R-:W-:Y:S01]  /*0320*/  MOV R12, 0x350 ;  /* 0x00000350000c7802 */ /* 0x000fe20000000f00 */
[----:B------:R-:W-:-:S07]  /*0330*/  IMAD.MOV.U32 R11, RZ, RZ, R0 ;  /* 0x000000ffff0b7224 */ /* 0x000fce00078e0000 */
[----:B------:R-:W-:Y:S05]  /*0340*/  CALL.REL.NOINC `($__internal_4_$__cuda_sm20_rem_u64) ;  /* 0x000000d000947944 */ /* 0x000fea0003c00000 */
[----:B------:R-:W-:Y:S05]  /*0350*/  BRA `(.L_x_104) ;  /* 0x000000d000847947 */ /* 0x000fea0003800000 */
.L_x_102:
[----:B------:R-:W-:Y:S01]  /*0360*/  IMAD.MOV.U32 R10, RZ, RZ, RZ ;  /* 0x000000ffff0a7224 */ /* 0x000fe200078e00ff */
[----:B------:R-:W-:Y:S01]  /*0370*/  MOV R12, 0x3a0 ;  /* 0x000003a0000c7802 */ /* 0x000fe20000000f00 */
[----:B------:R-:W-:-:S07]  /*0380*/  IMAD.MOV.U32 R11, RZ, RZ, 0x1 ;  /* 0x00000001ff0b7424 */ /* 0x000fce00078e00ff */
[----:B------:R-:W-:Y:S05]  /*0390*/  CALL.REL.NOINC `($__internal_4_$__cuda_sm20_rem_u64) ;  /* 0x000000d000807944 */ /* 0x000fea0003c00000 */
        /* <DEDUP_REMOVED lines=11> */
[----:B------:R-:W0:Y:S01]  /*0450*/  LDCU UR6, c[0x0][0x39c] ;  /* 0x00007380ff0677ac */ /* 0x000e220008000800 */
[-C--:B------:R-:W-:Y:S02]  /*0460*/  IMAD R12, R11, R10.reuse, RZ ;  /* 0x0000000a0b0c7224 */ /* 0x080fe400078e02ff */
[----:B------:R-:W-:-:S04]  /*0470*/  IMAD.WIDE.U32 R6, R10, R10, RZ ;  /* 0x0000000a0a067225 */ /* 0x000fc800078e00ff */
[----:B------:R-:W-:-:S04]  /*0480*/  IMAD R11, R10, R11, R12 ;  /* 0x0000000b0a0b7224 */ /* 0x000fc800078e020c */
[----:B------:R-:W-:-:S05]  /*0490*/  IMAD.IADD R11, R7, 0x1, R11 ;  /* 0x00000001070b7824 */ /* 0x000fca00078e020b */
[----:B0-----:R-:W-:-:S04]  /*04a0*/  LOP3.LUT R10, R11, UR6, RZ, 0xfc, !PT ;  /* 0x000000060b0a7c12 */ /* 0x001fc8000f8efcff */
[----:B------:R-:W-:-:S13]  /*04b0*/  ISETP.NE.U32.AND P0, PT, R10, RZ, PT ;  /* 0x000000ff0a00720c */ /* 0x000fda0003f05070 */
[----:B------:R-:W-:Y:S05]  /*04c0*/  @P0 BRA `(.L_x_107) ;  /* 0x0000000000500947 */ /* 0x000fea0003800000 */
[----:B------:R-:W0:Y:S02]  /*04d0*/  LDCU UR6, c[0x0][0x398] ;  /* 0x00007300ff0677ac */ /* 0x000e240008000800 */
        /* <DEDUP_REMOVED lines=11> */
[----:B------:R-:W-:Y:S02]  /*0590*/  IMAD R6, R7, UR6, R6 ;  /* 0x0000000607067c24 */ /* 0x000fe4000f8e0206 */
[----:B------:R-:W-:-:S03]  /*05a0*/  IMAD.MOV.U32 R7, RZ, RZ, RZ ;  /* 0x000000ffff077224 */ /* 0x000fc600078e00ff */
[----:B------:R-:W-:-:S13]  /*05b0*/  ISETP.GE.U32.AND P0, PT, R6, UR6, PT ;  /* 0x0000000606007c0c */ /* 0x000fda000bf06070 */
[----:B------:R-:W-:-:S05]  /*05c0*/  @P0 VIADD R6, R6, -UR6 ;  /* 0x8000000606060c36 */ /* 0x000fca0008000000 */
[----:B------:R-:W-:-:S13]  /*05d0*/  ISETP.GE.U32.AND P0, PT, R6, UR6, PT ;  /* 0x0000000606007c0c */ /* 0x000fda000bf06070 */
[----:B------:R-:W-:Y:S01]  /*05e0*/  @P0 VIADD R6, R6, -UR6 ;  /* 0x8000000606060c36 */ /* 0x000fe20008000000 */
[----:B------:R-:W-:Y:S01]  /*05f0*/  @!P1 LOP3.LUT R6, RZ, UR6, RZ, 0x33, !PT ;  /* 0x00000006ff069c12 */ /* 0x000fe2000f8e33ff */
[----:B------:R-:W-:Y:S06]  /*0600*/  BRA `(.L_x_108) ;  /* 0x0000002000187947 */ /* 0x000fec0003800000 */
.L_x_107:
[----:B------:R-:W-:Y:S01]  /*0610*/  IMAD.MOV.U32 R10, RZ, RZ, R6 ;  /* 0x000000ffff0a7224 */ /* 0x000fe200078e0006 */
[----:B------:R-:W-:-:S07]  /*0620*/  MOV R12, 0x640 ;  /* 0x00000640000c7802 */ /* 0x000fce0000000f00 */
[----:B------:R-:W-:Y:S05]  /*0630*/  CALL.REL.NOINC `($__internal_4_$__cuda_sm20_rem_u64) ;  /* 0x000000cc00d87944 */ /* 0x000fea0003c00000 */
[----:B------:R-:W-:Y:S02]  /*0640*/  IMAD.MOV.U32 R6, RZ, RZ, R10 ;  /* 0x000000ffff067224 */ /* 0x000fe400078e000a */
[----:B------:R-:W-:Y:S01]  /*0650*/  IMAD.MOV.U32 R7, RZ, RZ, R11 ;  /* 0x000000ffff077224 */ /* 0x000fe200078e000b */
[----:B------:R-:W-:Y:S06]  /*0660*/  BRA `(.L_x_108) ;  /* 0x0000002000007947 */ /* 0x000fec0003800000 */
.L_x_106:
[----:B------:R-:W0:Y:S02]  /*0670*/  LDCU.64 UR6, c[0x0][0x398] ;  /* 0x00007300ff0677ac */ /* 0x000e240008000a00 */
[----:B0-----:R-:W-:Y:S02]  /*0680*/  UISETP.GT.U32.AND UP0, UPT, UR6, 0x2, UPT ;  /* 0x000000020600788c */ /* 0x001fe4000bf04070 */
[----:B------:R-:W-:Y:S02]  /*0690*/  USHF.L.U64.HI UR10, UR6, 0x1, UR7 ;  /* 0x00000001060a7899 */ /* 0x000fe40008010207 */
[----:B------:R-:W-:Y:S02]  /*06a0*/  ULEA UR8, UP1, -UR6, 0x4, 0x1 ;  /* 0x0000000406087891 */ /* 0x000fe4000f8209ff */
[----:B------:R-:W-:Y:S02]  /*06b0*/  UISETP.GT.U32.AND.EX UP0, UPT, UR7, URZ, UPT, UP0 ;  /* 0x000000ff0700728c */ /* 0x000fe4000bf04100 */
[----:B------:R-:W-:-:S02]  /*06c0*/  UIADD3.X UR10, UPT, UPT, URZ, ~UR10, URZ, UP1, !UPT ;  /* 0x8000000aff0a7290 */ /* 0x000fc40008ffe4ff */
[----:B------:R-:W-:Y:S02]  /*06d0*/  USEL UR8, UR8, 0x4, !UP0 ;  /* 0x0000000408087887 */ /* 0x000fe4000c000000 */
[----:B------:R-:W-:Y:S02]  /*06e0*/  USEL UR10, UR10, URZ, !UP0 ;  /* 0x000000ff0a0a7287 */ /* 0x000fe4000c000000 */
[----:B------:R-:W-:-:S04]  /*06f0*/  UISETP.GE.U32.AND UP0, UPT, UR8, UR6, UPT ;  /* 0x000000060800728c */ /* 0x000fc8000bf06070 */
[----:B------:R-:W-:-:S04]  /*0700*/  UISETP.GE.U32.AND.EX UP0, UPT, UR10, UR7, UPT, UP0 ;  /* 0x000000070a00728c */ /* 0x000fc8000bf06100 */
[----:B------:R-:W-:Y:S02]  /*0710*/  USEL UR11, UR6, URZ, UP0 ;  /* 0x000000ff060b7287 */ /* 0x000fe40008000000 */
[----:B------:R-:W-:Y:S02]  /*0720*/  USEL UR9, UR7, URZ, UP0 ;  /* 0x000000ff07097287 */ /* 0x000fe40008000000 */
[----:B------:R-:W-:-:S04]  /*0730*/  UIADD3 UR11, UP0, UPT, -UR11, UR8, URZ ;  /* 0x000000080b0b7290 */ /* 0x000fc8000ff1e1ff */
[----:B------:R-:W-:Y:S02]  /*0740*/  UIADD3.X UR9, UPT, UPT, ~UR9, UR10, URZ, UP0, !UPT ;  /* 0x0000000a09097290 */ /* 0x000fe400087fe5ff */
[----:B------:R-:W-:Y:S02]  /*0750*/  USHF.L.U32 UR8, UR11, 0x1, URZ ;  /* 0x000000010b087899 */ /* 0x000fe400080006ff */
[----:B------:R-:W-:Y:S02]  /*0760*/  USHF.L.U64.HI UR11, UR11, 0x1, UR9 ;  /* 0x000000010b0b7899 */ /* 0x000fe40008010209 */
        /* <DEDUP_REMOVED lines=494> */
[----:B------:R-:W-:-:S04]  /*2650*/  IMAD.U32 R6, RZ, RZ, UR6 ;  /* 0x00000006ff067e24 */ /* 0x000fc8000f8e00ff */
[----:B------:R-:W-:-:S07]  /*2660*/  IMAD.U32 R7, RZ, RZ, UR7 ;  /* 0x00000007ff077e24 */ /* 0x000fce000f8e00ff */
.L_x_108:
[----:B------:R-:W-:Y:S05]  /*2670*/  BSYNC.RECONVERGENT B1 ;  /* 0x0000000000017941 */ /* 0x000fea0003800200 */
.L_x_105:
[----:B------:R-:W0:Y:S01]  /*2680*/  LDCU UR6, c[0x0][0x39c] ;  /* 0x00007380ff0677ac */ /* 0x000e220008000800 */
[----:B------:R-:W-:Y:S01]  /*2690*/  BSSY.RECONVERGENT B1, `(.L_x_109) ;  /* 0x000001e000017945 */ /* 0x000fe20003800200 */
[----:B0-----:R-:W-:-:S04]  /*26a0*/  LOP3.LUT R10, R9, UR6, RZ, 0xfc, !PT ;  /* 0x00000006090a7c12 */ /* 0x001fc8000f8efcff */
[----:B------:R-:W-:-:S13]  /*26b0*/  ISETP.NE.U32.AND P0, PT, R10, RZ, PT ;  /* 0x000000ff0a00720c */ /* 0x000fda0003f05070 */
[----:B------:R-:W-:Y:S05]  /*26c0*/  @P0 BRA `(.L_x_110) ;  /* 0x0000000000500947 */ /* 0x000fea0003800000 */
[----:B------:R-:W0:Y:S02]  /*26d0*/  LDCU UR6, c[0x0][0x398] ;  /* 0x00007300ff0677ac */ /* 0x000e240008000800 */
[----:B0-----:R-:W0:Y:S01]  /*26e0*/  I2F.U32.RP R13, UR6 ;  /* 0x00000006000d7d06 */ /* 0x001e220008209000 */
[----:B------:R-:W-:-:S07]  /*26f0*/  ISETP.NE.U32.AND P1, PT, RZ, UR6, PT ;  /* 0x00000006ff007c0c */ /* 0x000fce000bf25070 */
[----:B0-----:R-:W0:Y:S02]  /*2700*/  MUFU.RCP R13, R13 ;  /* 0x0000000d000d7308 */ /* 0x001e240000001000 */
[----:B0-----:R-:W-:Y:S02]  /*2710*/  VIADD R10, R13, 0xffffffe ;  /* 0x0ffffffe0d0a7836 */ /* 0x001fe40000000000 */
[----:B------:R-:W-:-:S04]  /*2720*/  IMAD.MOV.U32 R13, RZ, RZ, RZ ;  /* 0x000000ffff0d7224 */ /* 0x000fc800078e00ff */
        /* <DEDUP_REMOVED lines=14> */
.L_x_110:
[----:B------:R-:W-:Y:S01]  /*2810*/  IMAD.MOV.U32 R10, RZ, RZ, R8 ;  /* 0x000000ffff0a7224 */ /* 0x000fe200078e0008 */
[----:B------:R-:W-:Y:S01]  /*2820*/  MOV R12, 0x2850 ;  /* 0x00002850000c7802 */ /* 0x000fe20000000f00 */
[----:B------:R-:W-:-:S07]  /*2830*/  IMAD.MOV.U32 R11, RZ, RZ, R9 ;  /* 0x000000ffff0b7224 */ /* 0x000fce00078e0009 */
[----:B------:R-:W-:Y:S05]  /*2840*/  CALL.REL.NOINC `($__internal_4_$__cuda_sm20_rem_u64) ;  /* 0x000000ac00547944 */ /* 0x000fea0003c00000 */
[----:B------:R-:W-:Y:S02]  /*2850*/  IMAD.MOV.U32 R12, RZ, RZ, R10 ;  /* 0x000000ffff0c7224 */ /* 0x000fe400078e000a */
[----:B------:R-:W-:-:S07]  /*2860*/  IMAD.MOV.U32 R13, RZ, RZ, R11 ;  /* 0x000000ffff0d7224 */ /* 0x000fce00078e000b */
.L_x_111:
[----:B------:R-:W-:Y:S05]  /*2870*/  BSYNC.RECONVERGENT B1 ;  /* 0x0000000000017941 */ /* 0x000fea0003800200 */
.L_x_109:
[-C--:B------:R-:W-:Y:S01]  /*2880*/  IMAD.WIDE.U32 R8, R13, R6.reuse, RZ ;  /* 0x000000060d087225 */ /* 0x080fe200078e00ff */
[----:B------:R-:W-:Y:S03]  /*2890*/  BSSY.RECONVERGENT B1, `(.L_x_112) ;  /* 0x0000aa6000017945 */ /* 0x000fe60003800200 */
[----:B------:R-:W-:-:S04]  /*28a0*/  IMAD.WIDE.U32 R10, R12, R6, RZ ;  /* 0x000000060c0a7225 */ /* 0x000fc800078e00ff */
[----:B------:R-:W-:-:S04]  /*28b0*/  IMAD.WIDE.U32 R8, P0, R7, R12, R8 ;  /* 0x0000000c07087225 */ /* 0x000fc80007800008 */
        /* <DEDUP_REMOVED lines=8> */
[----:B------:R-:W0:Y:S01]  /*2940*/  LDC.64 R8, c[0x0][0x398] ;  /* 0x0000e600ff087b82 */ /* 0x000e220000000a00 */
[----:B------:R-:W-:-:S04]  /*2950*/  SHF.R.U32.HI R6, RZ, 0x1f, R13 ;  /* 0x0000001fff067819 */ /* 0x000fc8000001160d */
[----:B------:R-:W-:-:S04]  /*2960*/  LOP3.LUT R6, R6, 0x1, RZ, 0xc0, !PT ;  /* 0x0000000106067812 */ /* 0x000fc800078ec0ff */
[----:B------:R-:W-:Y:S02]  /*2970*/  ISETP.NE.U32.AND P0, PT, R6, 0x1, PT ;  /* 0x000000010600780c */ /* 0x000fe40003f05070 */
[----:B------:R-:W-:Y:S02]  /*2980*/  SHF.R.U32.HI R6, RZ, 0x1e, R13 ;  /* 0x0000001eff067819 */ /* 0x000fe4000001160d */
[----:B------:R-:W-:Y:S02]  /*2990*/  ISETP.NE.U32.AND.EX P0, PT, RZ, RZ, PT, P0 ;  /* 0x000000ffff00720c */ /* 0x000fe40003f05100 */
[----:B------:R-:W-:Y:S02]  /*29a0*/  LOP3.LUT R6, R6, 0x1, RZ, 0xc0, !PT ;  /* 0x0000000106067812 */ /* 0x000fe400078ec0ff */
[----:B0-----:R-:W-:-:S04]  /*29b0*/  ISETP.LT.U32.AND P1, PT, R8, RZ, PT ;  /* 0x000000ff0800720c */ /* 0x001fc80003f21070 */
[----:B------:R-:W-:-:S04]  /*29c0*/  ISETP.LT.U32.AND.EX P1, PT, R9, RZ, PT, P1 ;  /* 0x000000ff0900720c */ /* 0x000fc80003f21110 */
[----:B------:R-:W-:Y:S02]  /*29d0*/  SEL R15, R8, RZ, P1 ;  /* 0x000000ff080f7207 */ /* 0x000fe40000800000 */
[----:B------:R-:W-:Y:S02]  /*29e0*/  SEL R18, R9, RZ, P1 ;  /* 0x000000ff09127207 */ /* 0x000fe40000800000 */
        /* <DEDUP_REMOVED lines=2675> */
.L_x_113:
        /* <DEDUP_REMOVED lines=10> */
[----:B------:R-:W0:Y:S02]  /*d1c0*/  F2I.FTZ.U32.TRUNC.NTZ R7, R9 ;  /* 0x0000000900077305 */ /* 0x000e24000021f000 */
[----:B0-----:R-:W-:-:S04]  /*d1d0*/  IMAD.MOV R11, RZ, RZ, -R7 ;  /* 0x000000ffff0b7224 */ /* 0x001fc800078e0a07 */
        /* <DEDUP_REMOVED lines=12> */
.L_x_115:
[----:B------:R-:W-:Y:S01]  /*d2a0*/  IMAD.MOV.U32 R11, RZ, RZ, R7 ;  /* 0x000000ffff0b7224 */ /* 0x000fe200078e0007 */
[----:B------:R-:W-:-:S07]  /*d2b0*/  MOV R12, 0xd2d0 ;  /* 0x0000d2d0000c7802 */ /* 0x000fce0000000f00 */
[----:B------:R-:W-:Y:S05]  /*d2c0*/  CALL.REL.NOINC `($__internal_4_$__cuda_sm20_rem_u64) ;  /* 0x0000000000b47944 */ /* 0x000fea0003c00000 */
[----:B------:R-:W-:Y:S02]  /*d2d0*/  IMAD.MOV.U32 R6, RZ, RZ, R10 ;  /* 0x000000ffff067224 */ /* 0x000fe400078e000a */
[----:B------:R-:W-:-:S07]  /*d2e0*/  IMAD.MOV.U32 R7, RZ, RZ, R11 ;  /* 0x000000ffff077224 */ /* 0x000fce00078e000b */
.L_x_114:
[----:B------:R-:W-:Y:S05]  /*d2f0*/  BSYNC.RECONVERGENT B1 ;  /* 0x0000000000017941 */ /* 0x000fea0003800200 */
.L_x_112:
[----:B------:R-:W0:Y:S01]  /*d300*/  LDCU UR6, c[0x0][0x39c] ;  /* 0x00007380ff0677ac */ /* 0x000e220008000800 */
[----:B------:R-:W-:Y:S01]  /*d310*/  BSSY.RECONVERGENT B1, `(.L_x_116) ;  /* 0x000001c000017945 */ /* 0x000fe20003800200 */
        /* <DEDUP_REMOVED lines=23> */
.L_x_117:
[----:B------:R-:W-:Y:S01]  /*d490*/  IMAD.MOV.U32 R10, RZ, RZ, R2 ;  /* 0x000000ffff0a7224 */ /* 0x000fe200078e0002 */
[----:B------:R-:W-:Y:S01]  /*d4a0*/  MOV R12, 0xd4d0 ;  /* 0x0000d4d0000c7802 */ /* 0x000fe20000000f00 */
[----:B------:R-:W-:-:S07]  /*d4b0*/  IMAD.MOV.U32 R11, RZ, RZ, R0 ;  /* 0x000000ffff0b7224 */ /* 0x000fce00078e0000 */
[----:B------:R-:W-:Y:S05]  /*d4c0*/  CALL.REL.NOINC `($__internal_4_$__cuda_sm20_rem_u64) ;  /* 0x0000000000347944 */ /* 0x000fea0003c00000 */
.L_x_118:
[----:B------:R-:W-:Y:S05]  /*d4d0*/  BSYNC.RECONVERGENT B1 ;  /* 0x0000000000017941 */ /* 0x000fea0003800200 */
.L_x_116:
[----:B------:R-:W0:Y:S01]  /*d4e0*/  LDC.64 R8, c[0x0][0x398] ;  /* 0x0000e600ff087b82 */ /* 0x000e220000000a00 */
[----:B------:R-:W-:-:S05]  /*d4f0*/  IADD3 R3, P0, PT, R10, R6, RZ ;  /* 0x000000060a037210 */ /* 0x000fca0007f1e0ff */
[----:B------:R-:W-:Y:S01]  /*d500*/  IMAD.X R7, R11, 0x1, R7, P0 ;  /* 0x000000010b077824 */ /* 0x000fe200000e0607 */
[----:B0-----:R-:W-:-:S04]  /*d510*/  ISETP.GE.U32.AND P0, PT, R3, R8, PT ;  /* 0x000000080300720c */ /* 0x001fc80003f06070 */
[----:B------:R-:W-:-:S04]  /*d520*/  ISETP.GE.U32.AND.EX P0, PT, R7, R9, PT, P0 ;  /* 0x000000090700720c */ /* 0x000fc80003f06100 */
[----:B------:R-:W-:Y:S02]  /*d530*/  SEL R10, R8, RZ, P0 ;  /* 0x000000ff080a7207 */ /* 0x000fe40000000000 */
[----:B------:R-:W-:Y:S02]  /*d540*/  SEL R0, R9, RZ, P0 ;  /* 0x000000ff09007207 */ /* 0x000fe40000000000 */
[----:B------:R-:W-:-:S05]  /*d550*/  IADD3 R10, P1, PT, -R10, R3, RZ ;  /* 0x000000030a0a7210 */ /* 0x000fca0007f3e1ff */
[----:B------:R-:W-:-:S08]  /*d560*/  IMAD.X R11, R7, 0x1, ~R0, P1 ;  /* 0x00000001070b7824 */ /* 0x000fd000008e0e00 */
.L_x_104:
[----:B------:R-:W-:Y:S05]  /*d570*/  BSYNC.RECONVERGENT B0 ;  /* 0x0000000000007941 */ /* 0x000fea0003800200 */
.L_x_101:
[----:B------:R-:W-:Y:S01]  /*d580*/  STG.E.64 desc[UR12][R4.64], R10 ;  /* 0x0000000a04007986 */ /* 0x000fe2000c101b0c */
[----:B------:R-:W-:Y:S05]  /*d590*/  EXIT ;  /* 0x000000000000794d */ /* 0x000fea0003800000 */
        .weak           $__internal_4_$__cuda_sm20_rem_u64
        .type           $__internal_4_$__cuda_sm20_rem_u64,@function
        .size           $__internal_4_$__cuda_sm20_rem_u64,(.L_x_233 - $__internal_4_$__cuda_sm20_rem_u64)
$__internal_4_$__cuda_sm20_rem_u64:
[----:B------:R-:W0:Y:S08]  /*d5a0*/  I2F.U64.RP R13, UR4 ;  /* 0x00000004000d7d12 */ /* 0x000e300008309000 */
[----:B0-----:R-:W0:Y:S02]  /*d5b0*/  MUFU.RCP R13, R13 ;  /* 0x0000000d000d7308 */ /* 0x001e240000001000 */
[----:B0-----:R-:W-:-:S06]  /*d5c0*/  VIADD R14, R13, 0x1ffffffe ;  /* 0x1ffffffe0d0e7836 */ /* 0x001fcc0000000000 */
[----:B------:R-:W0:Y:S02]  /*d5d0*/  F2I.U64.TRUNC R14, R14 ;  /* 0x0000000e000e7311 */ /* 0x000e24000020d800 */
[----:B0-----:R-:W-:-:S04]  /*d5e0*/  IMAD.WIDE.U32 R16, R14, UR4, RZ ;  /* 0x000000040e107c25 */ /* 0x001fc8000f8e00ff */
[----:B------:R-:W-:Y:S01]  /*d5f0*/  IMAD R17, R14, UR5, R17 ;  /* 0x000000050e117c24 */ /* 0x000fe2000f8e0211 */
[----:B------:R-:W-:-:S03]  /*d600*/  IADD3 R19, P0, PT, RZ, -R16, RZ ;  /* 0x80000010ff137210 */ /* 0x000fc60007f1e0ff */
[----:B------:R-:W-:Y:S02]  /*d610*/  IMAD R17, R15, UR4, R17 ;  /* 0x000000040f117c24 */ /* 0x000fe4000f8e0211 */
        /* <DEDUP_REMOVED lines=10> */
[----:B------:R-:W-:-:S04]  /*d6c0*/  IMAD.WIDE.U32 R14, R17, UR4, RZ ;  /* 0x00000004110e7c25 */ /* 0x000fc8000f8e00ff */
[----:B------:R-:W-:Y:S01]  /*d6d0*/  IMAD R16, R17, UR5, R15 ;  /* 0x0000000511107c24 */ /* 0x000fe2000f8e020f */
[----:B------:R-:W-:-:S03]  /*d6e0*/  IADD3 R15, P0, PT, RZ, -R14, RZ ;  /* 0x8000000eff0f7210 */ /* 0x000fc60007f1e0ff */
[----:B------:R-:W-:Y:S02]  /*d6f0*/  IMAD R14, R13, UR4, R16 ;  /* 0x000000040d0e7c24 */ /* 0x000fe4000f8e0210 */
        /* <DEDUP_REMOVED lines=17> */
[----:B------:R-:W-:-:S04]  /*d810*/  IMAD.WIDE.U32 R14, R17, UR4, RZ ;  /* 0x00000004110e7c25 */ /* 0x000fc8000f8e00ff */
[----:B------:R-:W-:Y:S01]  /*d820*/  IMAD.X R13, RZ, RZ, R13, P1 ;  /* 0x000000ffff0d7224 */ /* 0x000fe200008e060d */
[----:B------:R-:W-:Y:S01]  /*d830*/  IADD3 R10, P1, PT, -R14, R10, RZ ;  /* 0x0000000a0e0a7210 */ /* 0x000fe20007f3e1ff */
[----:B------:R-:W-:-:S03]  /*d840*/  IMAD R16, R17, UR5, R15 ;  /* 0x0000000511107c24 */ /* 0x000fc6000f8e020f */
[----:B------:R-:W-:Y:S01]  /*d850*/  ISETP.GE.U32.AND P0, PT, R10, UR4, PT ;  /* 0x000000040a007c0c */ /* 0x000fe2000bf06070 */
[----:B------:R-:W-:-:S04]  /*d860*/  IMAD R16, R13, UR4, R16 ;  /* 0x000000040d107c24 */ /* 0x000fc8000f8e0210 */
[----:B------:R-:W-:Y:S01]  /*d870*/  IMAD.X R11, R11, 0x1, ~R16, P1 ;  /* 0x000000010b0b7824 */ /* 0x000fe200008e0e10 */
[----:B------:R-:W-:-:S04]  /*d880*/  IADD3 R13, P1, PT, R10, -UR4, RZ ;  /* 0x800000040a0d7c10 */ /* 0x000fc8000ff3e0ff */
[C---:B------:R-:W-:Y:S02]  /*d890*/  ISETP.GE.U32.AND.EX P0, PT, R11.reuse, UR5, PT, P0 ;  /* 0x000000050b007c0c */ /* 0x040fe4000bf06100 */
[----:B------:R-:W-:Y:S02]  /*d8a0*/  IADD3.X R14, PT, PT, R11, ~UR5, RZ, P1, !PT ;  /* 0x800000050b0e7c10 */ /* 0x000fe40008ffe4ff */
[----:B------:R-:W-:Y:S02]  /*d8b0*/  SEL R13, R13, R10, P0 ;  /* 0x0000000a0d0d7207 */ /* 0x000fe40000000000 */
[----:B------:R-:W-:Y:S02]  /*d8c0*/  SEL R14, R14, R11, P0 ;  /* 0x0000000b0e0e7207 */ /* 0x000fe40000000000 */
[C---:B------:R-:W-:Y:S02]  /*d8d0*/  ISETP.GE.U32.AND P0, PT, R13.reuse, UR4, PT ;  /* 0x000000040d007c0c */ /* 0x040fe4000bf06070 */
[----:B------:R-:W-:-:S02]  /*d8e0*/  IADD3 R10, P2, PT, R13, -UR4, RZ ;  /* 0x800000040d0a7c10 */ /* 0x000fc4000ff5e0ff */
[C---:B------:R-:W-:Y:S02]  /*d8f0*/  ISETP.GE.U32.AND.EX P0, PT, R14.reuse, UR5, PT, P0 ;  /* 0x000000050e007c0c */ /* 0x040fe4000bf06100 */
[----:B------:R-:W-:Y:S02]  /*d900*/  ISETP.NE.U32.AND P1, PT, RZ, UR4, PT ;  /* 0x00000004ff007c0c */ /* 0x000fe4000bf25070 */
[----:B------:R-:W-:Y:S02]  /*d910*/  IADD3.X R11, PT, PT, R14, ~UR5, RZ, P2, !PT ;  /* 0x800000050e0b7c10 */ /* 0x000fe400097fe4ff */
[----:B------:R-:W-:Y:S01]  /*d920*/  SEL R10, R10, R13, P0 ;  /* 0x0000000d0a0a7207 */ /* 0x000fe20000000000 */
[----:B------:R-:W-:Y:S01]  /*d930*/  IMAD.MOV.U32 R13, RZ, RZ, 0x0 ;  /* 0x00000000ff0d7424 */ /* 0x000fe200078e00ff */
[----:B------:R-:W-:Y:S02]  /*d940*/  ISETP.NE.AND.EX P1, PT, RZ, UR5, PT, P1 ;  /* 0x00000005ff007c0c */ /* 0x000fe4000bf25310 */
[----:B------:R-:W-:-:S02]  /*d950*/  SEL R11, R11, R14, P0 ;  /* 0x0000000e0b0b7207 */ /* 0x000fc40000000000 */
[----:B------:R-:W-:Y:S02]  /*d960*/  SEL R10, R10, 0xffffffff, P1 ;  /* 0xffffffff0a0a7807 */ /* 0x000fe40000800000 */
[----:B------:R-:W-:Y:S01]  /*d970*/  SEL R11, R11, 0xffffffff, P1 ;  /* 0xffffffff0b0b7807 */ /* 0x000fe20000800000 */
[----:B------:R-:W-:Y:S06]  /*d980*/  RET.REL.NODEC R12 `(ntt_scalar_multiply) ;  /* 0xffffff240c9c7950 */ /* 0x000fec0003c3ffff */
.L_x_119:
        /* <DEDUP_REMOVED lines=15> */
.L_x_233:


//--------------------- .text.ntt_pointwise_multiply --------------------------
	.section	.text.ntt_pointwise_multiply,"ax",@progbits
	.align	128
        .global         ntt_pointwise_multiply
        .type           ntt_pointwise_multiply,@function
        .size           ntt_pointwise_multiply,(.L_x_234 - ntt_pointwise_multiply)
        .other          ntt_pointwise_multiply,@"STO_CUDA_ENTRY STV_DEFAULT"
ntt_pointwise_multiply:
.text.ntt_pointwise_multiply:
        /* <DEDUP_REMOVED lines=10> */
[----:B------:R-:W2:Y:S06]  /*00a0*/  LDCU.64 UR4, c[0x0][0x3a0] ;  /* 0x00007400ff0477ac */ /* 0x000eac0008000a00 */
[----:B------:R-:W3:Y:S01]  /*00b0*/  LDC.64 R2, c[0x0][0x380] ;  /* 0x0000e000ff027b82 */ /* 0x000ee20000000a00 */
[----:B0-----:R-:W-:-:S06]  /*00c0*/  IMAD.WIDE.U32 R8, R0, 0x8, R8 ;  /* 0x0000000800087825 */ /* 0x001fcc00078e0008 */
[----:B-1----:R-:W4:Y:S01]  /*00d0*/  LDG.E.64 R8, desc[UR12][R8.64] ;  /* 0x0000000c08087981 */ /* 0x002f22000c1e1b00 */
[----:B---3--:R-:W-:-:S05]  /*00e0*/  IMAD.WIDE.U32 R2, R0, 0x8, R2 ;  /* 0x0000000800027825 */ /* 0x008fca00078e0002 */
[----:B------:R-:W4:Y:S01]  /*00f0*/  LDG.E.64 R4, desc[UR12][R2.64] ;  /* 0x0000000c02047981 */ /* 0x000f22000c1e1b00 */
        /* <DEDUP_REMOVED lines=14> */
[----:B--2---:R-:W-:Y:S05]  /*01e0*/  @P0 BRA `(.L_x_121) ;  /* 0x00000000007c0947 */ /* 0x004fea0003800000 */
[----:B------:R-:W0:Y:S02]  /*01f0*/  LDCU UR6, c[0x0][0x3a4] ;  /* 0x00007480ff0677ac */ /* 0x000e240008000800 */
        /* <DEDUP_REMOVED lines=23> */
.L_x_122:
[----:B------:R-:W-:Y:S01]  /*0370*/  IMAD.MOV.U32 R10, RZ, RZ, R2 ;  /* 0x000000ffff0a7224 */ /* 0x000fe200078e0002 */
[----:B------:R-:W-:Y:S01]  /*0380*/  MOV R14, 0x3b0 ;  /* 0x000003b0000e7802 */ /* 0x000fe20000000f00 */
[----:B------:R-:W-:-:S07]  /*0390*/  IMAD.MOV.U32 R11, RZ, RZ, R4 ;  /* 0x000000ffff0b7224 */ /* 0x000fce00078e0004 */
[----:B------:R-:W-:Y:S05]  /*03a0*/  CALL.REL.NOINC `($__internal_5_$__cuda_sm20_rem_u64) ;  /* 0x000000d000787944 */ /* 0x000fea0003c00000 */
[----:B------:R-:W-:Y:S02]  /*03b0*/  IMAD.MOV.U32 R2, RZ, RZ, R17 ;  /* 0x000000ffff027224 */ /* 0x000fe400078e0011 */
[----:B------:R-:W-:Y:S01]  /*03c0*/  IMAD.MOV.U32 R3, RZ, RZ, R16 ;  /* 0x000000ffff037224 */ /* 0x000fe200078e0010 */
[----:B------:R-:W-:Y:S06]  /*03d0*/  BRA `(.L_x_123) ;  /* 0x000000d000587947 */ /* 0x000fec0003800000 */
.L_x_121:
[----:B------:R-:W-:Y:S01]  /*03e0*/  IMAD.MOV.U32 R10, RZ, RZ, RZ ;  /* 0x000000ffff0a7224 */ /* 0x000fe200078e00ff */
[----:B------:R-:W-:Y:S01]  /*03f0*/  MOV R14, 0x420 ;  /* 0x00000420000e7802 */ /* 0x000fe20000000f00 */
[----:B------:R-:W-:-:S07]  /*0400*/  IMAD.MOV.U32 R11, RZ, RZ, 0x1 ;  /* 0x00000001ff0b7424 */ /* 0x000fce00078e00ff */
[----:B------:R-:W-:Y:S05]  /*0410*/  CALL.REL.NOINC `($__internal_5_$__cuda_sm20_rem_u64) ;  /* 0x000000d0005c7944 */ /* 0x000fea0003c00000 */
        /* <DEDUP_REMOVED lines=28> */
[----:B------:R-:W-:-:S04]  /*05e0*/  IMAD.HI.U32 R5, R9, R5, R8 ;  /* 0x0000000509057227 */ /* 0x000fc800078e0008 */
[----:B------:R-:W-:Y:S02]  /*05f0*/  IMAD.MOV.U32 R9, RZ, RZ, RZ ;  /* 0x000000ffff097224 */ /* 0x000fe400078e00ff */
        /* <DEDUP_REMOVED lines=9> */
.L_x_126:
[----:B------:R-:W-:Y:S01]  /*0690*/  IMAD.MOV.U32 R11, RZ, RZ, R5 ;  /* 0x000000ffff0b7224 */ /* 0x000fe200078e0005 */
[----:B------:R-:W-:-:S07]  /*06a0*/  MOV R14, 0x6c0 ;  /* 0x000006c0000e7802 */ /* 0x000fce0000000f00 */
[----:B------:R-:W-:Y:S05]  /*06b0*/  CALL.REL.NOINC `($__internal_5_$__cuda_sm20_rem_u64) ;  /* 0x000000cc00b47944 */ /* 0x000fea0003c00000 */
[----:B------:R-:W-:Y:S02]  /*06c0*/  IMAD.MOV.U32 R8, RZ, RZ, R17 ;  /* 0x000000ffff087224 */ /* 0x000fe400078e0011 */
[----:B------:R-:W-:Y:S01]  /*06d0*/  IMAD.MOV.U32 R9, RZ, RZ, R16 ;  /* 0x000000ffff097224 */ /* 0x000fe200078e0010 */
[----:B------:R-:W-:Y:S06]  /*06e0*/  BRA `(.L_x_127) ;  /* 0x0000002000007947 */ /* 0x000fec0003800000 */
.L_x_125:
        /* <DEDUP_REMOVED lines=512> */
.L_x_127:
[----:B------:R-:W-:Y:S05]  /*26f0*/  BSYNC.RECONVERGENT B1 ;  /* 0x0000000000017941 */ /* 0x000fea0003800200 */
.L_x_124:
        /* <DEDUP_REMOVED lines=25> */
.L_x_129:
[----:B------:R-:W-:Y:S01]  /*2890*/  IMAD.MOV.U32 R10, RZ, RZ, R6 ;  /* 0x000000ffff0a7224 */ /* 0x000fe200078e0006 */
[----:B------:R-:W-:Y:S01]  /*28a0*/  MOV R14, 0x28d0 ;  /* 0x000028d0000e7802 */ /* 0x000fe20000000f00 */
[----:B------:R-:W-:-:S07]  /*28b0*/  IMAD.MOV.U32 R11, RZ, RZ, R7 ;  /* 0x000000ffff0b7224 */ /* 0x000fce00078e0007 */
[----:B------:R-:W-:Y:S05]  /*28c0*/  CALL.REL.NOINC `($__internal_5_$__cuda_sm20_rem_u64) ;  /* 0x000000ac00307944 */ /* 0x000fea0003c00000 */
[----:B------:R-:W-:Y:S02]  /*28d0*/  IMAD.MOV.U32 R6, RZ, RZ, R17 ;  /* 0x000000ffff067224 */ /* 0x000fe400078e0011 */
[----:B------:R-:W-:-:S07]  /*28e0*/  IMAD.MOV.U32 R7, RZ, RZ, R16 ;  /* 0x000000ffff077224 */ /* 0x000fce00078e0010 */
.L_x_130:
[----:B------:R-:W-:Y:S05]  /*28f0*/  BSYNC.RECONVERGENT B1 ;  /* 0x0000000000017941 */ /* 0x000fea0003800200 */
.L_x_128:
        /* <DEDUP_REMOVED lines=151> */
[----:B------:R-:W-:Y:S02]  /*3270*/  @!P0 SEL R12, R9, RZ, P1 ;  /* 0x000000ff090c8207 */ /* 0x000fe40000800000 */
[----:B------:R-:W-:-:S03]  /*3280*/  SHF.R.U32.HI R13, RZ, 0x17, R7 ;  /* 0x00000017ff0d7819 */ /* 0x000fc60000011607 */
[----:B------:R-:W-:Y:S01]  /*3290*/  @!P0 IMAD.X R16, R14, 0x1, ~R12, P2 ;  /* 0x000000010e108824 */ /* 0x000fe200010e0e0c */
[----:B------:R-:W-:Y:S01]  /*32a0*/  ISETP.NE.U32.AND P0, PT, R11, 0x1, PT ;  /* 0x000000010b00780c */ /* 0x000fe20003f05070 */
[----:B------:R-:W-:Y:S01]  /*32b0*/  IMAD.SHL.U32 R12, R15, 0x2, RZ ;  /* 0x000000020f0c7824 */ /* 0x000fe200078e00ff */
[----:B------:R-:W-:Y:S02]  /*32c0*/  LOP3.LUT R13, R13, 0x1, RZ, 0xc0, !PT ;  /* 0x000000010d0d7812 */ /* 0x000fe400078ec0ff */
        /* <DEDUP_REMOVED lines=11> */
[--C-:B------:R-:W-:Y:S02]  /*3380*/  @!P0 IMAD.X R16, RZ, RZ, R17.reuse, P1 ;  /* 0x000000ffff108224 */ /* 0x100fe400008e0611 */
[----:B------:R-:W-:-:S03]  /*3390*/  IMAD.MOV.U32 R12, RZ, RZ, R17 ;  /* 0x000000ffff0c7224 */ /* 0x000fc600078e0011 */
        /* <DEDUP_REMOVED lines=2516> */
.L_x_132:
        /* <DEDUP_REMOVED lines=23> */
.L_x_134:
[----:B------:R-:W-:Y:S01]  /*d250*/  IMAD.MOV.U32 R11, RZ, RZ, R5 ;  /* 0x000000ffff0b7224 */ /* 0x000fe200078e0005 */
[----:B------:R-:W-:-:S07]  /*d260*/  MOV R14, 0xd280 ;  /* 0x0000d280000e7802 */ /* 0x000fce0000000f00 */
[----:B------:R-:W-:Y:S05]  /*d270*/  CALL.REL.NOINC `($__internal_5_$__cuda_sm20_rem_u64) ;  /* 0x0000000000c47944 */ /* 0x000fea0003c00000 */
[----:B------:R-:W-:Y:S02]  /*d280*/  IMAD.MOV.U32 R5, RZ, RZ, R17 ;  /* 0x000000ffff057224 */ /* 0x000fe400078e0011 */
[----:B------:R-:W-:-:S07]  /*d290*/  IMAD.MOV.U32 R6, RZ, RZ, R16 ;  /* 0x000000ffff067224 */ /* 0x000fce00078e0010 */
.L_x_133:
[----:B------:R-:W-:Y:S05]  /*d2a0*/  BSYNC.RECONVERGENT B1 ;  /* 0x0000000000017941 */ /* 0x000fea0003800200 */
.L_x_131:
        /* <DEDUP_REMOVED lines=25> */
.L_x_136:
[----:B------:R-:W-:Y:S01]  /*d440*/  IMAD.MOV.U32 R10, RZ, RZ, R2 ;  /* 0x000000ffff0a7224 */ /* 0x000fe200078e0002 */
[----:B------:R-:W-:Y:S01]  /*d450*/  MOV R14, 0xd480 ;  /* 0x0000d480000e7802 */ /* 0x000fe20000000f00 */
[----:B------:R-:W-:-:S07]  /*d460*/  IMAD.MOV.U32 R11, RZ, RZ, R4 ;  /* 0x000000ffff0b7224 */ /* 0x000fce00078e0004 */
[----:B------:R-:W-:Y:S05]  /*d470*/  CALL.REL.NOINC `($__internal_5_$__cuda_sm20_rem_u64) ;  /* 0x0000000000447944 */ /* 0x000fea0003c00000 */
[----:B------:R-:W-:Y:S02]  /*d480*/  IMAD.MOV.U32 R2, RZ, RZ, R17 ;  /* 0x000000ffff027224 */ /* 0x000fe400078e0011 */
[----:B------:R-:W-:-:S07]  /*d490*/  IMAD.MOV.U32 R3, RZ, RZ, R16 ;  /* 0x000000ffff037224 */ /* 0x000fce00078e0010 */
.L_x_137:
[----:B------:R-:W-:Y:S05]  /*d4a0*/  BSYNC.RECONVERGENT B1 ;  /* 0x0000000000017941 */ /* 0x000fea0003800200 */
.L_x_135:
        /* <DEDUP_REMOVED lines=9> */
.L_x_123:
[----:B------:R-:W-:Y:S05]  /*d540*/  BSYNC.RECONVERGENT B0 ;  /* 0x0000000000007941 */ /* 0x000fea0003800200 */
.L_x_120:
[----:B------:R-:W0:Y:S02]  /*d550*/  LDC.64 R4, c[0x0][0x390] ;  /* 0x0000e400ff047b82 */ /* 0x000e240000000a00 */
[----:B0-----:R-:W-:-:S05]  /*d560*/  IMAD.WIDE.U32 R4, R0, 0x8, R4 ;  /* 0x0000000800047825 */ /* 0x001fca00078e0004 */
[----:B------:R-:W-:Y:S01]  /*d570*/  STG.E.64 desc[UR12][R4.64], R2 ;  /* 0x0000000204007986 */ /* 0x000fe2000c101b0c */
[----:B------:R-:W-:Y:S05]  /*d580*/  EXIT ;  /* 0x000000000000794d */ /* 0x000fea0003800000 */
        .weak           $__internal_5_$__cuda_sm20_rem_u64
        .type           $__internal_5_$__cuda_sm20_rem_u64,@function
        .size           $__internal_5_$__cuda_sm20_rem_u64,(.L_x_234 - $__internal_5_$__cuda_sm20_rem_u64)
$__internal_5_$__cuda_sm20_rem_u64:
        /* <DEDUP_REMOVED lines=40> */
[----:B------:R-:W-:Y:S02]  /*d810*/  IMAD.X R15, RZ, RZ, R15, P1 ;  /* 0x000000ffff0f7224 */ /* 0x000fe400008e060f */
[----:B------:R-:W-:Y:S01]  /*d820*/  IMAD R16, R17, UR5, R13 ;  /* 0x0000000511107c24 */ /* 0x000fe2000f8e020d */
[----:B------:R-:W-:-:S03]  /*d830*/  IADD3 R13, P1, PT, -R12, R10, RZ ;  /* 0x0000000a0c0d7210 */ /* 0x000fc60007f3e1ff */
[----:B------:R-:W-:Y:S01]  /*d840*/  IMAD R16, R15, UR4, R16 ;  /* 0x000000040f107c24 */ /* 0x000fe2000f8e0210 */
[----:B------:R-:W-:Y:S01]  /*d850*/  ISETP.GE.U32.AND P0, PT, R13, UR4, PT ;  /* 0x000000040d007c0c */ /* 0x000fe2000bf06070 */
[----:B------:R-:W-:Y:S02]  /*d860*/  IMAD.MOV.U32 R15, RZ, RZ, 0x0 ;  /* 0x00000000ff0f7424 */ /* 0x000fe400078e00ff */
        /* <DEDUP_REMOVED lines=8> */
[----:B------:R-:W-:Y:S02]  /*d8f0*/  ISETP.NE.U32.AND P1, PT, RZ, UR4, PT ;  /* 0x00000004ff007c0c */ /* 0x000fe4000bf25070 */
[C---:B------:R-:W-:Y:S02]  /*d900*/  ISETP.GE.U32.AND.EX P0, PT, R11.reuse, UR5, PT, P0 ;  /* 0x000000050b007c0c */ /* 0x040fe4000bf06100 */
[----:B------:R-:W-:Y:S02]  /*d910*/  IADD3.X R16, PT, PT, R11, ~UR5, RZ, P2, !PT ;  /* 0x800000050b107c10 */ /* 0x000fe400097fe4ff */
[----:B------:R-:W-:Y:S02]  /*d920*/  ISETP.NE.AND.EX P1, PT, RZ, UR5, PT, P1 ;  /* 0x00000005ff007c0c */ /* 0x000fe4000bf25310 */
[----:B------:R-:W-:Y:S02]  /*d930*/  SEL R17, R17, R10, P0 ;  /* 0x0000000a11117207 */ /* 0x000fe40000000000 */
[----:B------:R-:W-:-:S02]  /*d940*/  SEL R16, R16, R11, P0 ;  /* 0x0000000b10107207 */ /* 0x000fc40000000000 */
[----:B------:R-:W-:Y:S02]  /*d950*/  SEL R17, R17, 0xffffffff, P1 ;  /* 0xffffffff11117807 */ /* 0x000fe40000800000 */
[----:B------:R-:W-:Y:S01]  /*d960*/  SEL R16, R16, 0xffffffff, P1 ;  /* 0xffffffff10107807 */ /* 0x000fe20000800000 */
[----:B------:R-:W-:Y:S06]  /*d970*/  RET.REL.NODEC R14 `(ntt_pointwise_multiply) ;  /* 0xffffff240ea07950 */ /* 0x000fec0003c3ffff */
.L_x_138:
        /* <DEDUP_REMOVED lines=16> */
.L_x_234:


//--------------------- .text.ntt_inverse_final   --------------------------
	.section	.text.ntt_inverse_final,"ax",@progbits
	.align	128
        .global         ntt_inverse_final
        .type           ntt_inverse_final,@function
        .size           ntt_inverse_final,(.L_x_235 - ntt_inverse_final)
        .other          ntt_inverse_final,@"STO_CUDA_ENTRY STV_DEFAULT"
ntt_inverse_final:
.text.ntt_inverse_final:
        /* <DEDUP_REMOVED lines=8> */
[----:B------:R-:W0:Y:S01]  /*0080*/  LDCU UR5, c[0x0][0x38c] ;  /* 0x00007180ff0577ac */ /* 0x000e220008000800 */
[----:B------:R-:W-:Y:S01]  /*0090*/  IMAD.MOV.U32 R4, RZ, RZ, RZ ;  /* 0x000000ffff047224 */ /* 0x000fe200078e00ff */
[----:B0-----:R-:W-:-:S09]  /*00a0*/  UISETP.NE.AND UP0, UPT, UR5, URZ, UPT ;  /* 0x000000ff0500728c */ /* 0x001fd2000bf05270 */
        /* <DEDUP_REMOVED lines=16> */
.L_x_143:
[C---:B------:R-:W-:Y:S01]  /*01b0*/  IMAD.SHL.U32 R2, R0.reuse, 0x4, RZ ;  /* 0x0000000400027824 */ /* 0x040fe200078e00ff */
[--C-:B------:R-:W-:Y:S01]  /*01c0*/  SHF.R.U32.HI R7, RZ, 0x4, R0.reuse ;  /* 0x00000004ff077819 */ /* 0x100fe20000011600 */
[----:B------:R-:W-:Y:S01]  /*01d0*/  UIADD3 UR6, UPT, UPT, UR6, 0x10, URZ ;  /* 0x0000001006067890 */ /* 0x000fe2000fffe0ff */
[----:B------:R-:W-:Y:S02]  /*01e0*/  LOP3.LUT R6, R0, 0x2, RZ, 0xc0, !PT ;  /* 0x0000000200067812 */ /* 0x000fe400078ec0ff */
[----:B------:R-:W-:Y:S01]  /*01f0*/  LOP3.LUT R3, R2, 0x4, RZ, 0xc0, !PT ;  /* 0x0000000402037812 */ /* 0x000fe200078ec0ff */
[----:B------:R-:W-:Y:S01]  /*0200*/  UISETP.GE.AND UP1, UPT, UR6, -0xc, UPT ;  /* 0xfffffff40600788c */ /* 0x000fe2000bf26270 */
[----:B------:R-:W-:-:S03]  /*0210*/  SHF.R.U32.HI R2, RZ, 0x2, R0 ;  /* 0x00000002ff027819 */ /* 0x000fc60000011600 */
[----:B------:R-:W-:Y:S01]  /*0220*/  IMAD R3, R4, 0x8, R3 ;  /* 0x0000000804037824 */ /* 0x000fe200078e0203 */
[--C-:B------:R-:W-:Y:S02]  /*0230*/  SHF.R.U32.HI R4, RZ, 0x3, R0.reuse ;  /* 0x00000003ff047819 */ /* 0x100fe40000011600 */
[----:B------:R-:W-:Y:S02]  /*0240*/  LOP3.LUT R2, R2, 0x1, RZ, 0xc0, !PT ;  /* 0x0000000102027812 */ /* 0x000fe400078ec0ff */
[----:B------:R-:W-:Y:S01]  /*0250*/  LOP3.LUT R5, R4, 0x1, RZ, 0xc0, !PT ;  /* 0x0000000104057812 */ /* 0x000fe200078ec0ff */
[C---:B------:R-:W-:Y:S01]  /*0260*/  IMAD.SHL.U32 R4, R7.reuse, 0x4, RZ ;  /* 0x0000000407047824 */ /* 0x040fe200078e00ff */
[----:B------:R-:W-:Y:S02]  /*0270*/  IADD3 R2, PT, PT, R2, R6, R3 ;  /* 0x0000000602027210 */ /* 0x000fe40007ffe003 */
[----:B------:R-:W-:Y:S02]  /*0280*/  LOP3.LUT R7, R7, 0x2, RZ, 0xc0, !PT ;  /* 0x0000000207077812 */ /* 0x000fe400078ec0ff */
[----:B------:R-:W-:Y:S01]  /*0290*/  LOP3.LUT R3, R4, 0x4, RZ, 0xc0, !PT ;  /* 0x0000000404037812 */ /* 0x000fe200078ec0ff */
[----:B------:R-:W-:Y:S01]  /*02a0*/  IMAD R2, R2, 0x2, R5 ;  /* 0x0000000202027824 */ /* 0x000fe200078e0205 */
[----:B------:R-:W-:-:S02]  /*02b0*/  SHF.R.U32.HI R4, RZ, 0x6, R0 ;  /* 0x00000006ff047819 */ /* 0x000fc40000011600 */
[--C-:B------:R-:W-:Y:S01]  /*02c0*/  SHF.R.U32.HI R5, RZ, 0x7, R0.reuse ;  /* 0x00000007ff057819 */ /* 0x100fe20000011600 */
        /* <DEDUP_REMOVED lines=9> */
[--C-:B------:R-:W-:Y:S02]  /*0360*/  SHF.R.U32.HI R6, RZ, 0xc, R0.reuse ;  /* 0x0000000cff067819 */ /* 0x100fe40000011600 */
[----:B------:R-:W-:Y:S01]  /*0370*/  SHF.R.U32.HI R5, RZ, 0xb, R0 ;  /* 0x0000000bff057819 */ /* 0x000fe20000011600 */
[----:B------:R-:W-:Y:S01]  /*0380*/  IMAD R2, R2, 0x8, R7 ;  /* 0x0000000802027824 */ /* 0x000fe200078e0207 */
[----:B------:R-:W-:Y:S01]  /*0390*/  LOP3.LUT R3, R3, 0x2, RZ, 0xc0, !PT ;  /* 0x0000000203037812 */ /* 0x000fe200078ec0ff */
[----:B------:R-:W-:Y:S01]  /*03a0*/  IMAD.SHL.U32 R7, R6, 0x4, RZ ;  /* 0x0000000406077824 */ /* 0x000fe200078e00ff */
[----:B------:R-:W-:Y:S02]  /*03b0*/  LOP3.LUT R4, R4, 0x1, RZ, 0xc0, !PT ;  /* 0x0000000104047812 */ /* 0x000fe400078ec0ff */
[----:B------:R-:W-:-:S02]  /*03c0*/  LOP3.LUT R5, R5, 0x1, RZ, 0xc0, !PT ;  /* 0x0000000105057812 */ /* 0x000fc400078ec0ff */
[----:B------:R-:W-:Y:S02]  /*03d0*/  IADD3 R2, PT, PT, R4, R3, R2 ;  /* 0x0000000304027210 */ /* 0x000fe40007ffe002 */
[----:B------:R-:W-:Y:S02]  /*03e0*/  LOP3.LUT R7, R7, 0x4, RZ, 0xc0, !PT ;  /* 0x0000000407077812 */ /* 0x000fe400078ec0ff */
[--C-:B------:R-:W-:Y:S01]  /*03f0*/  SHF.R.U32.HI R3, RZ, 0xe, R0.reuse ;  /* 0x0000000eff037819 */ /* 0x100fe20000011600 */
[----:B------:R-:W-:Y:S01]  /*0400*/  IMAD R2, R2, 0x2, R5 ;  /* 0x0000000202027824 */ /* 0x000fe200078e0205 */
[----:B------:R-:W-:Y:S02]  /*0410*/  SHF.R.U32.HI R4, RZ, 0xf, R0 ;  /* 0x0000000fff047819 */ /* 0x000fe40000011600 */
[----:B------:R-:W-:Y:S01]  /*0420*/  LOP3.LUT R5, R6, 0x2, RZ, 0xc0, !PT ;  /* 0x0000000206057812 */ /* 0x000fe200078ec0ff */
[----:B------:R-:W-:Y:S01]  /*0430*/  IMAD R2, R2, 0x8, R7 ;  /* 0x0000000802027824 */ /* 0x000fe200078e0207 */
[----:B------:R-:W-:-:S02]  /*0440*/  LOP3.LUT R3, R3, 0x1, RZ, 0xc0, !PT ;  /* 0x0000000103037812 */ /* 0x000fc400078ec0ff */
[----:B------:R-:W-:Y:S02]  /*0450*/  LOP3.LUT R7, R4, 0x1, RZ, 0xc0, !PT ;  /* 0x0000000104077812 */ /* 0x000fe400078ec0ff */
[----:B------:R-:W-:Y:S02]  /*0460*/  IADD3 R2, PT, PT, R3, R5, R2 ;  /* 0x0000000503027210 */ /* 0x000fe40007ffe002 */
[----:B------:R-:W-:-:S03]  /*0470*/  SHF.R.U32.HI R0, RZ, 0x10, R0 ;  /* 0x00000010ff007819 */ /* 0x000fc60000011600 */
[----:B------:R-:W-:Y:S01]  /*0480*/  IMAD R4, R2, 0x2, R7 ;  /* 0x0000000202047824 */ /* 0x000fe200078e0207 */
[----:B------:R-:W-:Y:S06]  /*0490*/  BRA.U !UP1, `(.L_x_143) ;  /* 0xfffffffd09447547 */ /* 0x000fec000b83ffff */
.L_x_142:
[----:B------:R-:W-:-:S04]  /*04a0*/  UIADD3 UR5, UPT, UPT, -UR6, URZ, URZ ;  /* 0x000000ff06057290 */ /* 0x000fc8000fffe1ff */
[----:B------:R-:W-:-:S09]  /*04b0*/  UISETP.GT.AND UP1, UPT, UR5, 0x4, UPT ;  /* 0x000000040500788c */ /* 0x000fd2000bf24270 */
[----:B------:R-:W-:Y:S05]  /*04c0*/  BRA.U !UP1, `(.L_x_144) ;  /* 0x0000000109607547 */ /* 0x000fea000b800000 */
[C---:B------:R-:W-:Y:S01]  /*04d0*/  IMAD.SHL.U32 R2, R0.reuse, 0x4, RZ ;  /* 0x0000000400027824 */ /* 0x040fe200078e00ff */
[--C-:B------:R-:W-:Y:S01]  /*04e0*/  SHF.R.U32.HI R7, RZ, 0x4, R0.reuse ;  /* 0x00000004ff077819 */ /* 0x100fe20000011600 */
[----:B------:R-:W-:Y:S01]  /*04f0*/  UIADD3 UR6, UPT, UPT, UR6, 0x8, URZ ;  /* 0x0000000806067890 */ /* 0x000fe2000fffe0ff */
[----:B------:R-:W-:Y:S01]  /*0500*/  LOP3.LUT R6, R0, 0x2, RZ, 0xc0, !PT ;  /* 0x0000000200067812 */ /* 0x000fe200078ec0ff */
[----:B------:R-:W-:Y:S01]  /*0510*/  UPLOP3.LUT UP0, UPT, UPT, UPT, UPT, 0x40, 0x4 ;  /* 0x000000000004789c */ /* 0x000fe20003f0e870 */
[----:B------:R-:W-:Y:S02]  /*0520*/  LOP3.LUT R3, R2, 0x4, RZ, 0xc0, !PT ;  /* 0x0000000402037812 */ /* 0x000fe400078ec0ff */
        /* <DEDUP_REMOVED lines=11> */
[----:B------:R-:W-:Y:S01]  /*05e0*/  SHF.R.U32.HI R5, RZ, 0x7, R0 ;  /* 0x00000007ff057819 */ /* 0x000fe20000011600 */
[----:B------:R-:W-:Y:S01]  /*05f0*/  IMAD R2, R2, 0x8, R3 ;  /* 0x0000000802027824 */ /* 0x000fe200078e0203 */
[----:B------:R-:W-:Y:S02]  /*0600*/  LOP3.LUT R4, R4, 0x1, RZ, 0xc0, !PT ;  /* 0x0000000104047812 */ /* 0x000fe400078ec0ff */
[----:B------:R-:W-:Y:S02]  /*0610*/  LOP3.LUT R5, R5, 0x1, RZ, 0xc0, !PT ;  /* 0x0000000105057812 */ /* 0x000fe400078ec0ff */
[----:B------:R-:W-:Y:S02]  /*0620*/  IADD3 R4, PT, PT, R4, R7, R2 ;  /* 0x0000000704047210 */ /* 0x000fe40007ffe002 */
[----:B------:R-:W-:-:S03]  /*0630*/  SHF.R.U32.HI R0, RZ, 0x8, R0 ;  /* 0x00000008ff007819 */ /* 0x000fc60000011600 */
[----:B------:R-:W-:-:S07]  /*0640*/  IMAD R4, R4, 0x2, R5 ;  /* 0x0000000204047824 */ /* 0x000fce00078e0205 */
.L_x_144:
[----:B------:R-:W-:-:S09]  /*0650*/  UISETP.NE.OR UP0, UPT, UR6, URZ, UP0 ;  /* 0x000000ff0600728c */ /* 0x000fd20008705670 */
[----:B------:R-:W-:Y:S05]  /*0660*/  BRA.U !UP0, `(.L_x_140) ;  /* 0x0000000108387547 */ /* 0x000fea000b800000 */
.L_x_141:
[----:B------:R-:W-:Y:S01]  /*0670*/  IMAD.SHL.U32 R2, R0, 0x4, RZ ;  /* 0x0000000400027824 */ /* 0x000fe200078e00ff */
[----:B------:R-:W-:Y:S01]  /*0680*/  UIADD3 UR6, UPT, UPT, UR6, 0x4, URZ ;  /* 0x0000000406067890 */ /* 0x000fe2000fffe0ff */
[----:B------:R-:W-:-:S03]  /*0690*/  SHF.R.U32.HI R5, RZ, 0x3, R0 ;  /* 0x00000003ff057819 */ /* 0x000fc60000011600 */
[----:B------:R-:W-:Y:S01]  /*06a0*/  LOP3.LUT R3, R2, 0x4, RZ, 0xc0, !PT ;  /* 0x0000000402037812 */ /* 0x000fe200078ec0ff */
[----:B------:R-:W-:Y:S01]  /*06b0*/  UISETP.NE.AND UP0, UPT, UR6, URZ, UPT ;  /* 0x000000ff0600728c */ /* 0x000fe2000bf05270 */
[--C-:B------:R-:W-:Y:S02]  /*06c0*/  SHF.R.U32.HI R2, RZ, 0x2, R0.reuse ;  /* 0x00000002ff027819 */ /* 0x100fe40000011600 */
[----:B------:R-:W-:Y:S01]  /*06d0*/  LOP3.LUT R5, R5, 0x1, RZ, 0xc0, !PT ;  /* 0x0000000105057812 */ /* 0x000fe200078ec0ff */
[----:B------:R-:W-:Y:S01]  /*06e0*/  IMAD R3, R4, 0x8, R3 ;  /* 0x0000000804037824 */ /* 0x000fe200078e0203 */
[----:B------:R-:W-:Y:S02]  /*06f0*/  LOP3.LUT R4, R0, 0x2, RZ, 0xc0, !PT ;  /* 0x0000000200047812 */ /* 0x000fe400078ec0ff */
[----:B------:R-:W-:Y:S02]  /*0700*/  LOP3.LUT R2, R2, 0x1, RZ, 0xc0, !PT ;  /* 0x0000000102027812 */ /* 0x000fe400078ec0ff */
[----:B------:R-:W-:-:S02]  /*0710*/  SHF.R.U32.HI R0, RZ, 0x4, R0 ;  /* 0x00000004ff007819 */ /* 0x000fc40000011600 */
[----:B------:R-:W-:-:S05]  /*0720*/  IADD3 R4, PT, PT, R2, R4, R3 ;  /* 0x0000000402047210 */ /* 0x000fca0007ffe003 */
[----:B------:R-:W-:Y:S01]  /*0730*/  IMAD R4, R4, 0x2, R5 ;  /* 0x0000000204047824 */ /* 0x000fe200078e0205 */
[----:B------:R-:W-:Y:S06]  /*0740*/  BRA.U UP0, `(.L_x_141) ;  /* 0xfffffffd00c87547 */ /* 0x000fec000b83ffff */
.L_x_140:
[----:B------:R-:W-:-:S09]  /*0750*/  UISETP.NE.AND UP0, UPT, UR4, URZ, UPT ;  /* 0x000000ff0400728c */ /* 0x000fd2000bf05270 */
[----:B------:R-:W-:Y:S05]  /*0760*/  BRA.U !UP0, `(.L_x_139) ;  /* 0x00000001081c7547 */ /* 0x000fea000b800000 */
[----:B------:R-:W-:-:S12]  /*0770*/  UIADD3 UR4, UPT, UPT, -UR4, URZ, URZ ;  /* 0x000000ff04047290 */ /* 0x000fd8000fffe1ff */
.L_x_145:
[----:B------:R-:W-:Y:S01]  /*0780*/  UIADD3 UR4, UPT, UPT, UR4, 0x1, URZ ;  /* 0x0000000104047890 */ /* 0x000fe2000fffe0ff */
[----:B------:R-:W-:Y:S02]  /*0790*/  LOP3.LUT R3, R0, 0x1, RZ, 0xc0, !PT ;  /* 0x0000000100037812 */ /* 0x000fe400078ec0ff */
[----:B------:R-:W-:Y:S01]  /*07a0*/  SHF.R.U32.HI R0, RZ, 0x1, R0 ;  /* 0x00000001ff007819 */ /* 0x000fe20000011600 */
[----:B------:R-:W-:Y:S02]  /*07b0*/  UISETP.NE.AND UP0, UPT, UR4, URZ, UPT ;  /* 0x000000ff0400728c */ /* 0x000fe4000bf05270 */
[----:B------:R-:W-:-:S07]  /*07c0*/  IMAD R4, R4, 0x2, R3 ;  /* 0x0000000204047824 */ /* 0x000fce00078e0203 */
[----:B------:R-:W-:Y:S05]  /*07d0*/  BRA.U UP0, `(.L_x_145) ;  /* 0xfffffffd00e87547 */ /* 0x000fea000b83ffff */
.L_x_139:
[----:B------:R-:W-:-:S13]  /*07e0*/  ISETP.GT.U32.AND P0, PT, R13, R4, PT ;  /* 0x000000040d00720c */ /* 0x000fda0003f04070 */
        /* <DEDUP_REMOVED lines=8> */
[----:B------:R-:W-:-:S04]  /*0870*/  IMAD.WIDE.U32 R14, R16, UR4, RZ ;  /* 0x00000004100e7c25 */ /* 0x000fc8000f8e00ff */
[----:B------:R-:W-:-:S04]  /*0880*/  IMAD.WIDE.U32 R2, P0, R16, UR5, R2 ;  /* 0x0000000510027c25 */ /* 0x000fc8000f800002 */
        /* <DEDUP_REMOVED lines=32> */
.L_x_148:
[----:B------:R-:W-:Y:S01]  /*0a90*/  IMAD.MOV.U32 R0, RZ, RZ, R14 ;  /* 0x000000ffff007224 */ /* 0x000fe200078e000e */
[----:B------:R-:W-:Y:S01]  /*0aa0*/  MOV R2, 0xad0 ;  /* 0x00000ad000027802 */ /* 0x000fe20000000f00 */
[----:B------:R-:W-:-:S07]  /*0ab0*/  IMAD.MOV.U32 R3, RZ, RZ, R9 ;  /* 0x000000ffff037224 */ /* 0x000fce00078e0009 */
[----:B------:R-:W-:Y:S05]  /*0ac0*/  CALL.REL.NOINC `($__internal_6_$__cuda_sm20_rem_u64) ;  /* 0x000001a800c07944 */ /* 0x000fea0003c00000 */
[----:B------:R-:W-:Y:S02]  /*0ad0*/  IMAD.MOV.U32 R14, RZ, RZ, R0 ;  /* 0x000000ffff0e7224 */ /* 0x000fe400078e0000 */
[----:B------:R-:W-:Y:S01]  /*0ae0*/  IMAD.MOV.U32 R15, RZ, RZ, R3 ;  /* 0x000000ffff0f7224 */ /* 0x000fe200078e0003 */
[----:B------:R-:W-:Y:S06]  /*0af0*/  BRA `(.L_x_149) ;  /* 0x000000d400607947 */ /* 0x000fec0003800000 */
.L_x_147:
[----:B------:R-:W-:Y:S01]  /*0b00*/  IMAD.MOV.U32 R0, RZ, RZ, RZ ;  /* 0x000000ffff007224 */ /* 0x000fe200078e00ff */
[----:B------:R-:W-:Y:S01]  /*0b10*/  MOV R2, 0xb40 ;  /* 0x00000b4000027802 */ /* 0x000fe20000000f00 */
[----:B------:R-:W-:-:S07]  /*0b20*/  IMAD.MOV.U32 R3, RZ, RZ, 0x1 ;  /* 0x00000001ff037424 */ /* 0x000fce00078e00ff */
[----:B------:R-:W-:Y:S05]  /*0b30*/  CALL.REL.NOINC `($__internal_6_$__cuda_sm20_rem_u64) ;  /* 0x000001a800a47944 */ /* 0x000fea0003c00000 */
        /* <DEDUP_REMOVED lines=39> */
.L_x_152:
[----:B------:R-:W-:Y:S01]  /*0db0*/  IMAD.MOV.U32 R0, RZ, RZ, R6 ;  /* 0x000000ffff007224 */ /* 0x000fe200078e0006 */
[----:B------:R-:W-:-:S07]  /*0dc0*/  MOV R2, 0xde0 ;  /* 0x00000de000027802 */ /* 0x000fce0000000f00 */
[----:B------:R-:W-:Y:S05]  /*0dd0*/  CALL.REL.NOINC `($__internal_6_$__cuda_sm20_rem_u64) ;  /* 0x000001a400fc7944 */ /* 0x000fea0003c00000 */
[----:B------:R-:W-:Y:S02]  /*0de0*/  IMAD.MOV.U32 R18, RZ, RZ, R0 ;  /* 0x000000ffff127224 */ /* 0x000fe400078e0000 */
[----:B------:R-:W-:Y:S01]  /*0df0*/  IMAD.MOV.U32 R19, RZ, RZ, R3 ;  /* 0x000000ffff137224 */ /* 0x000fe200078e0003 */
[----:B------:R-:W-:Y:S06]  /*0e00*/  BRA `(.L_x_153) ;  /* 0x0000002400087947 */ /* 0x000fec0003800000 */
.L_x_151:
[----:B------:R-:W0:Y:S01]  /*0e10*/  LDCU.64 UR6, c[0x0][0x390] ;  /* 0x00007200ff0677ac */ /* 0x000e220008000a00 */
[----:B------:R-:W1:Y:S01]  /*0e20*/  LDCU.64 UR16, c[0x0][0x390] ;  /* 0x00007200ff1077ac */ /* 0x000e620008000a00 */
[----:B------:R-:W2:Y:S01]  /*0e30*/  LDCU.64 UR14, c[0x0][0x390] ;  /* 0x00007200ff0e77ac */ /* 0x000ea20008000a00 */
[----:B------:R-:W3:Y:S01]  /*0e40*/  LDCU.64 UR18, c[0x0][0x390] ;  /* 0x00007200ff1277ac */ /* 0x000ee20008000a00 */
[----:B0-----:R-:W-:Y:S02]  /*0e50*/  UISETP.GT.U32.AND UP0, UPT, UR6, 0x2, UPT ;  /* 0x000000020600788c */ /* 0x001fe4000bf04070 */
[----:B------:R-:W-:Y:S02]  /*0e60*/  USHF.L.U64.HI UR13, UR6, 0x1, UR7 ;  /* 0x00000001060d7899 */ /* 0x000fe40008010207 */
[----:B------:R-:W-:Y:S02]  /*0e70*/  ULEA UR8, UP1, -UR6, 0x4, 0x1 ;  /* 0x0000000406087891 */ /* 0x000fe4000f8209ff */
[----:B------:R-:W-:-:S02]  /*0e80*/  UISETP.GT.U32.AND.EX UP0, UPT, UR7, URZ, UPT, UP0 ;  /* 0x000000ff0700728c */ /* 0x000fc4000bf04100 */
[----:B------:R-:W-:Y:S02]  /*0e90*/  UIADD3.X UR13, UPT, UPT, URZ, ~UR13, URZ, UP1, !UPT ;  /* 0x8000000dff0d7290 */ /* 0x000fe40008ffe4ff */
        /* <DEDUP_REMOVED lines=242> */
[----:B-1----:R-:W-:Y:S01]  /*1dc0*/  UISETP.GE.U32.AND UP0, UPT, UR7, UR16, UPT ;  /* 0x000000100700728c */ /* 0x002fe2000bf06070 */
[----:B------:R-:W0:Y:S03]  /*1dd0*/  LDCU.64 UR12, c[0x0][0x390] ;  /* 0x00007200ff0c77ac */ /* 0x000e260008000a00 */
[----:B------:R-:W-:Y:S01]  /*1de0*/  UISETP.GE.U32.AND.EX UP0, UPT, UR9, UR17, UPT, UP0 ;  /* 0x000000110900728c */ /* 0x000fe2000bf06100 */
[----:B------:R-:W1:Y:S03]  /*1df0*/  LDCU.64 UR16, c[0x0][0x390] ;  /* 0x00007200ff1077ac */ /* 0x000e660008000a00 */
[----:B--2---:R-:W-:-:S02]  /*1e00*/  USEL UR8, UR14, URZ, UP0 ;  /* 0x000000ff0e087287 */ /* 0x004fc40008000000 */
[----:B------:R-:W-:Y:S02]  /*1e10*/  USEL UR6, UR15, URZ, UP0 ;  /* 0x000000ff0f067287 */ /* 0x000fe40008000000 */
[----:B------:R-:W-:Y:S01]  /*1e20*/  UIADD3 UR8, UP0, UPT, -UR8, UR7, URZ ;  /* 0x0000000708087290 */ /* 0x000fe2000ff1e1ff */
[----:B------:R-:W2:Y:S03]  /*1e30*/  LDCU.64 UR14, c[0x0][0x390] ;  /* 0x00007200ff0e77ac */ /* 0x000ea60008000a00 */
[----:B------:R-:W-:Y:S02]  /*1e40*/  UIADD3.X UR6, UPT, UPT, ~UR6, UR9, URZ, UP0, !UPT ;  /* 0x0000000906067290 */ /* 0x000fe400087fe5ff */
[----:B------:R-:W-:Y:S02]  /*1e50*/  USHF.L.U32 UR7, UR8, 0x1, URZ ;  /* 0x0000000108077899 */ /* 0x000fe400080006ff */
[----:B------:R-:W-:-:S02]  /*1e60*/  USHF.L.U64.HI UR8, UR8, 0x1, UR6 ;  /* 0x0000000108087899 */ /* 0x000fc40008010206 */
[----:B---3--:R-:W-:-:S04]  /*1e70*/  UISETP.GE.U32.AND UP0, UPT, UR7, UR18, UPT ;  /* 0x000000120700728c */ /* 0x008fc8000bf06070 */
[----:B------:R-:W-:-:S04]  /*1e80*/  UISETP.GE.U32.AND.EX UP0, UPT, UR8, UR19, UPT, UP0 ;  /* 0x000000130800728c */ /* 0x000fc8000bf06100 */
[----:B0-----:R-:W-:Y:S02]  /*1e90*/  USEL UR9, UR12, URZ, UP0 ;  /* 0x000000ff0c097287 */ /* 0x001fe40008000000 */
[----:B------:R-:W-:Y:S01]  /*1ea0*/  USEL UR6, UR13, URZ, UP0 ;  /* 0x000000ff0d067287 */ /* 0x000fe20008000000 */
[----:B------:R-:W0:Y:S01]  /*1eb0*/  LDCU.64 UR12, c[0x0][0x390] ;  /* 0x00007200ff0c77ac */ /* 0x000e220008000a00 */
[----:B------:R-:W-:-:S04]  /*1ec0*/  UIADD3 UR9, UP0, UPT, -UR9, UR7, URZ ;  /* 0x0000000709097290 */ /* 0x000fc8000ff1e1ff */
[----:B------:R-:W-:Y:S02]  /*1ed0*/  UIADD3.X UR6, UPT, UPT, ~UR6, UR8, URZ, UP0, !UPT ;  /* 0x0000000806067290 */ /* 0x000fe400087fe5ff */
[----:B------:R-:W-:Y:S02]  /*1ee0*/  USHF.L.U32 UR7, UR9, 0x1, URZ ;  /* 0x0000000109077899 */ /* 0x000fe400080006ff */
[----:B------:R-:W-:Y:S02]  /*1ef0*/  USHF.L.U64.HI UR9, UR9, 0x1, UR6 ;  /* 0x0000000109097899 */ /* 0x000fe40008010206 */
[----:B--2---:R-:W-:-:S04]  /*1f00*/  UISETP.GE.U32.AND UP0, UPT, UR7, UR14, UPT ;  /* 0x0000000e0700728c */ /* 0x004fc8000bf06070 */
[----:B------:R-:W-:Y:S01]  /*1f10*/  UISETP.GE.U32.AND.EX UP0, UPT, UR9, UR15, UPT, UP0 ;  /* 0x0000000f0900728c */ /* 0x000fe2000bf06100 */
[----:B------:R-:W2:Y:S03]  /*1f20*/  LDCU.64 UR14, c[0x0][0x390] ;  /* 0x00007200ff0e77ac */ /* 0x000ea60008000a00 */
[----:B0-----:R-:W-:Y:S02]  /*1f30*/  USEL UR8, UR12, URZ, UP0 ;  /* 0x000000ff0c087287 */ /* 0x001fe40008000000 */
[----:B------:R-:W-:Y:S01]  /*1f40*/  USEL UR6, UR13, URZ, UP0 ;  /* 0x000000ff0d067287 */ /* 0x000fe20008000000 */
[----:B------:R-:W0:Y:S01]  /*1f50*/  LDCU.64 UR12, c[0x0][0x390] ;  /* 0x00007200ff0c77ac */ /* 0x000e220008000a00 */
[----:B------:R-:W-:-:S04]  /*1f60*/  UIADD3 UR8, UP0, UPT, -UR8, UR7, URZ ;  /* 0x0000000708087290 */ /* 0x000fc8000ff1e1ff */
[----:B------:R-:W-:Y:S02]  /*1f70*/  UIADD3.X UR6, UPT, UPT, ~UR6, UR9, URZ, UP0, !UPT ;  /* 0x0000000906067290 */ /* 0x000fe400087fe5ff */
[----:B------:R-:W-:Y:S02]  /*1f80*/  USHF.L.U32 UR7, UR8, 0x1, URZ ;  /* 0x0000000108077899 */ /* 0x000fe400080006ff */
[----:B------:R-:W-:Y:S02]  /*1f90*/  USHF.L.U64.HI UR8, UR8, 0x1, UR6 ;  /* 0x0000000108087899 */ /* 0x000fe40008010206 */
[----:B-1----:R-:W-:-:S04]  /*1fa0*/  UISETP.GE.U32.AND UP0, UPT, UR7, UR16, UPT ;  /* 0x000000100700728c */ /* 0x002fc8000bf06070 */
[----:B------:R-:W-:Y:S01]  /*1fb0*/  UISETP.GE.U32.AND.EX UP0, UPT, UR8, UR17, UPT, UP0 ;  /* 0x000000110800728c */ /* 0x000fe2000bf06100 */
[----:B------:R-:W1:Y:S03]  /*1fc0*/  LDCU.64 UR16, c[0x0][0x390] ;  /* 0x00007200ff1077ac */ /* 0x000e660008000a00 */
        /* <DEDUP_REMOVED lines=287> */
[----:B------:R-:W-:-:S04]  /*31c0*/  UISETP.GE.U32.AND.EX UP0, UPT, UR9, UR15, UPT, UP0 ;  /* 0x0000000f0900728c */ /* 0x000fc8000bf06100 */
[----:B0-----:R-:W-:Y:S02]  /*31d0*/  USEL UR6, UR12, URZ, UP0 ;  /* 0x000000ff0c067287 */ /* 0x001fe40008000000 */
[----:B------:R-:W-:Y:S02]  /*31e0*/  USEL UR7, UR13, URZ, UP0 ;  /* 0x000000ff0d077287 */ /* 0x000fe40008000000 */
[----:B------:R-:W-:-:S04]  /*31f0*/  UIADD3 UR6, UP0, UPT, -UR6, UR8, URZ ;  /* 0x0000000806067290 */ /* 0x000fc8000ff1e1ff */
[----:B------:R-:W-:Y:S02]  /*3200*/  UIADD3.X UR7, UPT, UPT, ~UR7, UR9, URZ, UP0, !UPT ;  /* 0x0000000907077290 */ /* 0x000fe400087fe5ff */
[----:B------:R-:W-:-:S04]  /*3210*/  IMAD.U32 R18, RZ, RZ, UR6 ;  /* 0x00000006ff127e24 */ /* 0x000fc8000f8e00ff */
[----:B------:R-:W-:-:S07]  /*3220*/  IMAD.U32 R19, RZ, RZ, UR7 ;  /* 0x00000007ff137e24 */ /* 0x000fce000f8e00ff */
.L_x_153:
[----:B------:R-:W-:Y:S05]  /*3230*/  BSYNC.RECONVERGENT B1 ;  /* 0x0000000000017941 */ /* 0x000fea0003800200 */
.L_x_150:
        /* <DEDUP_REMOVED lines=16> */
[----:B------:R-:W-:Y:S02]  /*3340*/  IMAD.MOV R3, RZ, RZ, -R0 ;  /* 0x000000ffff037224 */ /* 0x000fe400078e0a00 */
[----:B------:R-:W-:Y:S02]  /*3350*/  IMAD.MOV.U32 R7, RZ, RZ, RZ ;  /* 0x000000ffff077224 */ /* 0x000fe400078e00ff */
[----:B------:R-:W-:-:S05]  /*3360*/  IMAD R6, R3, UR6, R16 ;  /* 0x0000000603067c24 */ /* 0x000fca000f8e0210 */
[----:B------:R-:W-:-:S13]  /*3370*/  ISETP.GE.U32.AND P0, PT, R6, UR6, PT ;  /* 0x0000000606007c0c */ /* 0x000fda000bf06070 */
[----:B------:R-:W-:-:S05]  /*3380*/  @P0 VIADD R6, R6, -UR6 ;  /* 0x8000000606060c36 */ /* 0x000fca0008000000 */
[----:B------:R-:W-:-:S13]  /*3390*/  ISETP.GE.U32.AND P0, PT, R6, UR6, PT ;  /* 0x0000000606007c0c */ /* 0x000fda000bf06070 */
[----:B------:R-:W-:Y:S01]  /*33a0*/  @P0 VIADD R6, R6, -UR6 ;  /* 0x8000000606060c36 */ /* 0x000fe20008000000 */
[----:B------:R-:W-:Y:S01]  /*33b0*/  @!P1 LOP3.LUT R6, RZ, UR6, RZ, 0x33, !PT ;  /* 0x00000006ff069c12 */ /* 0x000fe2000f8e33ff */
[----:B------:R-:W-:Y:S06]  /*33c0*/  BRA `(.L_x_156) ;  /* 0x0000000000187947 */ /* 0x000fec0003800000 */
.L_x_155:
[----:B------:R-:W-:Y:S01]  /*33d0*/  IMAD.MOV.U32 R0, RZ, RZ, R16 ;  /* 0x000000ffff007224 */ /* 0x000fe200078e0010 */
[----:B------:R-:W-:Y:S01]  /*33e0*/  MOV R2, 0x3410 ;  /* 0x0000341000027802 */ /* 0x000fe20000000f00 */
[----:B------:R-:W-:-:S07]  /*33f0*/  IMAD.MOV.U32 R3, RZ, RZ, R17 ;  /* 0x000000ffff037224 */ /* 0x000fce00078e0011 */
[----:B------:R-:W-:Y:S05]  /*3400*/  CALL.REL.NOINC `($__internal_6_$__cuda_sm20_rem_u64) ;  /* 0x0000018000707944 */ /* 0x000fea0003c00000 */
[----:B------:R-:W-:Y:S02]  /*3410*/  IMAD.MOV.U32 R6, RZ, RZ, R0 ;  /* 0x000000ffff067224 */ /* 0x000fe400078e0000 */
[----:B------:R-:W-:-:S07]  /*3420*/  IMAD.MOV.U32 R7, RZ, RZ, R3 ;  /* 0x000000ffff077224 */ /* 0x000fce00078e0003 */
.L_x_156:
[----:B------:R-:W-:Y:S05]  /*3430*/  BSYNC.RECONVERGENT B1 ;  /* 0x0000000000017941 */ /* 0x000fea0003800200 */
.L_x_154:
        /* <DEDUP_REMOVED lines=2617> */
[----:B------:R-:W-:Y:S02]  /*d7d0*/  SHF.R.U64 R5, R2, 0x1, R5 ;  /* 0x0000000102057819 */ /* 0x000fe40000001205 */
[----:B------:R-:W-:Y:S02]  /*d7e0*/  LOP3.LUT R8, R8, 0x1, RZ, 0xc0, !PT ;  /* 0x0000000108087812 */ /* 0x000fe400078ec0ff */
[----:B------:R-:W-:Y:S02]  /*d7f0*/  @!P0 ISETP.GE.U32.AND.EX P1, PT, R16, R7, PT, P2 ;  /* 0x000000071000820c */ /* 0x000fe40003f26120 */
[----:B------:R-:W-:-:S02]  /*d800*/  LOP3.LUT R5, R5, 0x1, RZ, 0xc0, !PT ;  /* 0x0000000105057812 */ /* 0x000fc400078ec0ff */
[----:B------:R-:W-:Y:S02]  /*d810*/  @!P0 SEL R10, R6, RZ, P1 ;  /* 0x000000ff060a8207 */ /* 0x000fe40000800000 */
[----:B------:R-:W-:Y:S02]  /*d820*/  LOP3.LUT R2, R2, 0x1, RZ, 0xc0, !PT ;  /* 0x0000000102027812 */ /* 0x000fe400078ec0ff */
        /* <DEDUP_REMOVED lines=61> */
.L_x_158:
        /* <DEDUP_REMOVED lines=24> */
.L_x_160:
[----:B------:R-:W-:Y:S01]  /*dd80*/  IMAD.MOV.U32 R0, RZ, RZ, R2 ;  /* 0x000000ffff007224 */ /* 0x000fe200078e0002 */
[----:B------:R-:W-:Y:S01]  /*dd90*/  MOV R2, 0xddc0 ;  /* 0x0000ddc000027802 */ /* 0x000fe20000000f00 */
[----:B------:R-:W-:-:S07]  /*dda0*/  IMAD.MOV.U32 R3, RZ, RZ, R5 ;  /* 0x000000ffff037224 */ /* 0x000fce00078e0005 */
[----:B------:R-:W-:Y:S05]  /*ddb0*/  CALL.REL.NOINC `($__internal_6_$__cuda_sm20_rem_u64) ;  /* 0x000000d800047944 */ /* 0x000fea0003c00000 */
[----:B------:R-:W-:Y:S02]  /*ddc0*/  IMAD.MOV.U32 R11, RZ, RZ, R0 ;  /* 0x000000ffff0b7224 */ /* 0x000fe400078e0000 */
[----:B------:R-:W-:-:S07]  /*ddd0*/  IMAD.MOV.U32 R16, RZ, RZ, R3 ;  /* 0x000000ffff107224 */ /* 0x000fce00078e0003 */
.L_x_159:
[----:B------:R-:W-:Y:S05]  /*dde0*/  BSYNC.RECONVERGENT B1 ;  /* 0x0000000000017941 */ /* 0x000fea0003800200 */
.L_x_157:
        /* <DEDUP_REMOVED lines=23> */
[----:B------:R-:W-:-:S05]  /*df60*/  @!P1 LOP3.LUT R5, RZ, UR6, RZ, 0x33, !PT ;  /* 0x00000006ff059c12 */ /* 0x000fca000f8e33ff */
[----:B------:R-:W-:Y:S01]  /*df70*/  IMAD.MOV.U32 R2, RZ, RZ, R5 ;  /* 0x000000ffff027224 */ /* 0x000fe200078e0005 */
[----:B------:R-:W-:Y:S06]  /*df80*/  BRA `(.L_x_163) ;  /* 0x0000000000147947 */ /* 0x000fec0003800000 */
.L_x_162:
[----:B------:R-:W-:Y:S01]  /*df90*/  IMAD.MOV.U32 R0, RZ, RZ, R14 ;  /* 0x000000ffff007224 */ /* 0x000fe200078e000e */
[----:B------:R-:W-:Y:S01]  /*dfa0*/  MOV R2, 0xdfd0 ;  /* 0x0000dfd000027802 */ /* 0x000fe20000000f00 */
[----:B------:R-:W-:-:S07]  /*dfb0*/  IMAD.MOV.U32 R3, RZ, RZ, R9 ;  /* 0x000000ffff037224 */ /* 0x000fce00078e0009 */
[----:B------:R-:W-:Y:S05]  /*dfc0*/  CALL.REL.NOINC `($__internal_6_$__cuda_sm20_rem_u64) ;  /* 0x000000d400807944 */ /* 0x000fea0003c00000 */
[----:B------:R-:W-:-:S07]  /*dfd0*/  IMAD.MOV.U32 R2, RZ, RZ, R0 ;  /* 0x000000ffff027224 */ /* 0x000fce00078e0000 */
.L_x_163:
[----:B------:R-:W-:Y:S05]  /*dfe0*/  BSYNC.RECONVERGENT B1 ;  /* 0x0000000000017941 */ /* 0x000fea0003800200 */
.L_x_161:
        /* <DEDUP_REMOVED lines=9> */
.L_x_149:
[----:B------:R-:W-:Y:S05]  /*e080*/  BSYNC.RECONVERGENT B0 ;  /* 0x0000000000007941 */ /* 0x000fea0003800200 */
.L_x_146:
[----:B------:R-:W0:Y:S01]  /*e090*/  LDC.64 R16, c[0x0][0x380] ;  /* 0x0000e000ff107b82 */ /* 0x000e220000000a00 */
[----:B------:R-:W1:Y:S01]  /*e0a0*/  LDCU.64 UR6, c[0x0][0x398] ;  /* 0x00007300ff0677ac */ /* 0x000e620008000a00 */
[----:B0-----:R-:W-:-:S05]  /*e0b0*/  IMAD.WIDE.U32 R16, R4, 0x8, R16 ;  /* 0x0000000804107825 */ /* 0x001fca00078e0010 */
[----:B------:R-:W1:Y:S01]  /*e0c0*/  LDG.E.64 R20, desc[UR10][R16.64] ;  /* 0x0000000a10147981 */ /* 0x000e62000c1e1b00 */
[----:B------:R-:W-:Y:S01]  /*e0d0*/  BSSY.RECONVERGENT B0, `(.L_x_164) ;  /* 0x0000d4c000007945 */ /* 0x000fe20003800200 */
[----:B-1----:R-:W-:-:S04]  /*e0e0*/  IMAD.WIDE.U32 R2, R21, UR6, RZ ;  /* 0x0000000615027c25 */ /* 0x002fc8000f8e00ff */
[----:B------:R-:W-:-:S04]  /*e0f0*/  IMAD.WIDE.U32 R18, R20, UR6, RZ ;  /* 0x0000000614127c25 */ /* 0x000fc8000f8e00ff */
[----:B------:R-:W-:-:S04]  /*e100*/  IMAD.WIDE.U32 R2, P0, R20, UR7, R2 ;  /* 0x0000000714027c25 */ /* 0x000fc8000f800002 */
[----:B------:R-:W-:Y:S01]  /*e110*/  IMAD.X R5, RZ, RZ, RZ, P0 ;  /* 0x000000ffff057224 */ /* 0x000fe200000e06ff */
[----:B------:R-:W-:Y:S01]  /*e120*/  IADD3 RZ, P0, PT, R2, R19, RZ ;  /* 0x0000001302ff7210 */ /* 0x000fe20007f1e0ff */
[----:B------:R-:W-:-:S04]  /*e130*/  IMAD.MOV.U32 R4, RZ, RZ, R3 ;  /* 0x000000ffff047224 */ /* 0x000fc800078e0003 */
[----:B------:R-:W-:-:S04]  /*e140*/  IMAD.WIDE.U32.X R20, R21, UR7, R4, P0 ;  /* 0x0000000715147c25 */ /* 0x000fc800080e0404 */
[----:B------:R-:W-:Y:S01]  /*e150*/  IMAD.IADD R4, R19, 0x1, R2 ;  /* 0x0000000113047824 */ /* 0x000fe200078e0202 */
[----:B------:R-:W-:-:S04]  /*e160*/  ISETP.NE.U32.AND P0, PT, R20, RZ, PT ;  /* 0x000000ff1400720c */ /* 0x000fc80003f05070 */
[----:B------:R-:W-:-:S13]  /*e170*/  ISETP.NE.AND.EX P0, PT, R21, RZ, PT, P0 ;  /* 0x000000ff1500720c */ /* 0x000fda0003f05300 */
[----:B------:R-:W-:Y:S05]  /*e180*/  @P0 BRA `(.L_x_165) ;  /* 0x0000000000780947 */ /* 0x000fea0003800000 */
        /* <DEDUP_REMOVED lines=24> */
.L_x_166:
[----:B------:R-:W-:Y:S01]  /*e310*/  IMAD.MOV.U32 R0, RZ, RZ, R18 ;  /* 0x000000ffff007224 */ /* 0x000fe200078e0012 */
[----:B------:R-:W-:Y:S01]  /*e320*/  MOV R2, 0xe350 ;  /* 0x0000e35000027802 */ /* 0x000fe20000000f00 */
[----:B------:R-:W-:-:S07]  /*e330*/  IMAD.MOV.U32 R3, RZ, RZ, R4 ;  /* 0x000000ffff037224 */ /* 0x000fce00078e0004 */
[----:B------:R-:W-:Y:S05]  /*e340*/  CALL.REL.NOINC `($__internal_6_$__cuda_sm20_rem_u64) ;  /* 0x000000d000a07944 */ /* 0x000fea0003c00000 */
[----:B------:R-:W-:Y:S01]  /*e350*/  IMAD.MOV.U32 R2, RZ, RZ, R0 ;  /* 0x000000ffff027224 */ /* 0x000fe200078e0000 */
[----:B------:R-:W-:Y:S06]  /*e360*/  BRA `(.L_x_167) ;  /* 0x000000d000887947 */ /* 0x000fec0003800000 */
.L_x_165:
        /* <DEDUP_REMOVED lines=43> */
.L_x_170:
[----:B------:R-:W-:Y:S01]  /*e620*/  IMAD.MOV.U32 R0, RZ, RZ, R6 ;  /* 0x000000ffff007224 */ /* 0x000fe200078e0006 */
[----:B------:R-:W-:-:S07]  /*e630*/  MOV R2, 0xe650 ;  /* 0x0000e65000027802 */ /* 0x000fce0000000f00 */
[----:B------:R-:W-:Y:S05]  /*e640*/  CALL.REL.NOINC `($__internal_6_$__cuda_sm20_rem_u64) ;  /* 0x000000cc00e07944 */ /* 0x000fea0003c00000 */
[----:B------:R-:W-:Y:S02]  /*e650*/  IMAD.MOV.U32 R22, RZ, RZ, R0 ;  /* 0x000000ffff167224 */ /* 0x000fe400078e0000 */
[----:B------:R-:W-:Y:S01]  /*e660*/  IMAD.MOV.U32 R23, RZ, RZ, R3 ;  /* 0x000000ffff177224 */ /* 0x000fe200078e0003 */
[----:B------:R-:W-:Y:S06]  /*e670*/  BRA `(.L_x_171) ;  /* 0x0000002000007947 */ /* 0x000fec0003800000 */
.L_x_169:
        /* <DEDUP_REMOVED lines=512> */
.L_x_171:
[----:B------:R-:W-:Y:S05]  /*10680*/  BSYNC.RECONVERGENT B1 ;  /* 0x0000000000017941 */ /* 0x000fea0003800200 */
.L_x_168:
        /* <DEDUP_REMOVED lines=25> */
.L_x_173:
[----:B------:R-:W-:Y:S01]  /*10820*/  IMAD.MOV.U32 R0, RZ, RZ, R20 ;  /* 0x000000ffff007224 */ /* 0x000fe200078e0014 */
[----:B------:R-:W-:Y:S01]  /*10830*/  MOV R2, 0x10860 ;  /* 0x0001086000027802 */ /* 0x000fe20000000f00 */
[----:B------:R-:W-:-:S07]  /*10840*/  IMAD.MOV.U32 R3, RZ, RZ, R21 ;  /* 0x000000ffff037224 */ /* 0x000fce00078e0015 */
[----:B------:R-:W-:Y:S05]  /*10850*/  CALL.REL.NOINC `($__internal_6_$__cuda_sm20_rem_u64) ;  /* 0x000000ac005c7944 */ /* 0x000fea0003c00000 */
[----:B------:R-:W-:Y:S02]  /*10860*/  IMAD.MOV.U32 R6, RZ, RZ, R0 ;  /* 0x000000ffff067224 */ /* 0x000fe400078e0000 */
[----:B------:R-:W-:-:S07]  /*10870*/  IMAD.MOV.U32 R7, RZ, RZ, R3 ;  /* 0x000000ffff077224 */ /* 0x000fce00078e0003 */
.L_x_174:
[----:B------:R-:W-:Y:S05]  /*10880*/  BSYNC.RECONVERGENT B1 ;  /* 0x0000000000017941 */ /* 0x000fea0003800200 */
.L_x_172:
        /* <DEDUP_REMOVED lines=2696> */
.L_x_176:
        /* <DEDUP_REMOVED lines=24> */
.L_x_178:
[----:B------:R-:W-:Y:S01]  /*1b290*/  IMAD.MOV.U32 R0, RZ, RZ, R2 ;  /* 0x000000ffff007224 */ /* 0x000fe200078e0002 */
[----:B------:R-:W-:Y:S01]  /*1b2a0*/  MOV R2, 0x1b2d0 ;  /* 0x0001b2d000027802 */ /* 0x000fe20000000f00 */
[----:B------:R-:W-:-:S07]  /*1b2b0*/  IMAD.MOV.U32 R3, RZ, RZ, R5 ;  /* 0x000000ffff037224 */ /* 0x000fce00078e0005 */
[----:B------:R-:W-:Y:S05]  /*1b2c0*/  CALL.REL.NOINC `($__internal_6_$__cuda_sm20_rem_u64) ;  /* 0x0000000000c07944 */ /* 0x000fea0003c00000 */
[----:B------:R-:W-:Y:S02]  /*1b2d0*/  IMAD.MOV.U32 R9, RZ, RZ, R0 ;  /* 0x000000ffff097224 */ /* 0x000fe400078e0000 */
[----:B------:R-:W-:-:S07]  /*1b2e0*/  IMAD.MOV.U32 R11, RZ, RZ, R3 ;  /* 0x000000ffff0b7224 */ /* 0x000fce00078e0003 */
.L_x_177:
[----:B------:R-:W-:Y:S05]  /*1b2f0*/  BSYNC.RECONVERGENT B1 ;  /* 0x0000000000017941 */ /* 0x000fea0003800200 */
.L_x_175:
        /* <DEDUP_REMOVED lines=26> */
.L_x_180:
[----:B------:R-:W-:Y:S01]  /*1b4a0*/  IMAD.MOV.U32 R0, RZ, RZ, R18 ;  /* 0x000000ffff007224 */ /* 0x000fe200078e0012 */
[----:B------:R-:W-:Y:S01]  /*1b4b0*/  MOV R2, 0x1b4e0 ;  /* 0x0001b4e000027802 */ /* 0x000fe20000000f00 */
[----:B------:R-:W-:-:S07]  /*1b4c0*/  IMAD.MOV.U32 R3, RZ, RZ, R4 ;  /* 0x000000ffff037224 */ /* 0x000fce00078e0004 */
[----:B------:R-:W-:Y:S05]  /*1b4d0*/  CALL.REL.NOINC `($__internal_6_$__cuda_sm20_rem_u64) ;  /* 0x00000000003c7944 */ /* 0x000fea0003c00000 */
[----:B------:R-:W-:-:S07]  /*1b4e0*/  IMAD.MOV.U32 R2, RZ, RZ, R0 ;  /* 0x000000ffff027224 */ /* 0x000fce00078e0000 */
.L_x_181:
[----:B------:R-:W-:Y:S05]  /*1b4f0*/  BSYNC.RECONVERGENT B1 ;  /* 0x0000000000017941 */ /* 0x000fea0003800200 */
.L_x_179:
        /* <DEDUP_REMOVED lines=9> */
.L_x_167:
[----:B------:R-:W-:Y:S05]  /*1b590*/  BSYNC.RECONVERGENT B0 ;  /* 0x0000000000007941 */ /* 0x000fea0003800200 */
.L_x_164:
[----:B------:R-:W-:Y:S04]  /*1b5a0*/  STG.E.64 desc[UR10][R12.64], R2 ;  /* 0x000000020c007986 */ /* 0x000fe8000c101b0a */
[----:B------:R-:W-:Y:S01]  /*1b5b0*/  STG.E.64 desc[UR10][R16.64], R14 ;  /* 0x0000000e10007986 */ /* 0x000fe2000c101b0a */
[----:B------:R-:W-:Y:S05]  /*1b5c0*/  EXIT ;  /* 0x000000000000794d */ /* 0x000fea0003800000 */
        .weak           $__internal_6_$__cuda_sm20_rem_u64
        .type           $__internal_6_$__cuda_sm20_rem_u64,@function
        .size           $__internal_6_$__cuda_sm20_rem_u64,(.L_x_235 - $__internal_6_$__cuda_sm20_rem_u64)
$__internal_6_$__cuda_sm20_rem_u64:
[----:B------:R-:W0:Y:S08]  /*1b5d0*/  I2F.U64.RP R5, UR4 ;  /* 0x0000000400057d12 */ /* 0x000e300008309000 */
[----:B0-----:R-:W0:Y:S02]  /*1b5e0*/  MUFU.RCP R5, R5 ;  /* 0x0000000500057308 */ /* 0x001e240000001000 */
[----:B0-----:R-:W-:-:S06]  /*1b5f0*/  VIADD R26, R5, 0x1ffffffe ;  /* 0x1ffffffe051a7836 */ /* 0x001fcc0000000000 */
[----:B------:R-:W0:Y:S02]  /*1b600*/  F2I.U64.TRUNC R26, R26 ;  /* 0x0000001a001a7311 */ /* 0x000e24000020d800 */
[----:B0-----:R-:W-:-:S04]  /*1b610*/  IMAD.WIDE.U32 R24, R26, UR4, RZ ;  /* 0x000000041a187c25 */ /* 0x001fc8000f8e00ff */
[C---:B------:R-:W-:Y:S01]  /*1b620*/  IMAD R6, R26.reuse, UR5, R25 ;  /* 0x000000051a067c24 */ /* 0x040fe2000f8e0219 */
[----:B------:R-:W-:Y:S01]  /*1b630*/  IADD3 R8, P0, PT, RZ, -R24, RZ ;  /* 0x80000018ff087210 */ /* 0x000fe20007f1e0ff */
[----:B------:R-:W-:Y:S02]  /*1b640*/  IMAD.MOV.U32 R25, RZ, RZ, R26 ;  /* 0x000000ffff197224 */ /* 0x000fe400078e001a */
        /* <DEDUP_REMOVED lines=9> */
[----:B------:R-:W-:-:S03]  /*1b6e0*/  IMAD.WIDE.U32 R26, R25, UR4, RZ ;  /* 0x00000004191a7c25 */ /* 0x000fc6000f8e00ff */
[----:B------:R-:W-:Y:S01]  /*1b6f0*/  IADD3.X R5, PT, PT, RZ, RZ, R5, P2, P1 ;  /* 0x000000ffff057210 */ /* 0x000fe200017e2405 */
        /* <DEDUP_REMOVED lines=23> */
[----:B------:R-:W-:Y:S02]  /*1b870*/  IMAD R5, R5, UR5, R25 ;  /* 0x0000000505057c24 */ /* 0x000fe4000f8e0219 */
[----:B------:R-:W-:Y:S01]  /*1b880*/  IMAD.MOV.U32 R7, RZ, RZ, 0x0 ;  /* 0x00000000ff077424 */ /* 0x000fe200078e00ff */
        /* <DEDUP_REMOVED lines=11> */
[----:B------:R-:W-:Y:S02]  /*1b940*/  IADD3.X R3, PT, PT, R6, ~UR5, RZ, P2, !PT ;  /* 0x8000000506037c10 */ /* 0x000fe400097fe4ff */
[----:B------:R-:W-:Y:S02]  /*1b950*/  ISETP.NE.U32.AND P1, PT, RZ, UR4, PT ;  /* 0x00000004ff007c0c */ /* 0x000fe4000bf25070 */
[----:B------:R-:W-:Y:S01]  /*1b960*/  SEL R3, R3, R6, P0 ;  /* 0x0000000603037207 */ /* 0x000fe20000000000 */
[----:B------:R-:W-:Y:S01]  /*1b970*/  IMAD.MOV.U32 R6, RZ, RZ, R2 ;  /* 0x000000ffff067224 */ /* 0x000fe200078e0002 */
[----:B------:R-:W-:Y:S02]  /*1b980*/  ISETP.NE.AND.EX P1, PT, RZ, UR5, PT, P1 ;  /* 0x00000005ff007c0c */ /* 0x000fe4000bf25310 */
[----:B------:R-:W-:-:S02]  /*1b990*/  SEL R0, R0, R5, P0 ;  /* 0x0000000500007207 */ /* 0x000fc40000000000 */
[----:B------:R-:W-:Y:S02]  /*1b9a0*/  SEL R3, R3, 0xffffffff, P1 ;  /* 0xffffffff03037807 */ /* 0x000fe40000800000 */
[----:B------:R-:W-:Y:S01]  /*1b9b0*/  SEL R0, R0, 0xffffffff, P1 ;  /* 0xffffffff00007807 */ /* 0x000fe20000800000 */
[----:B------:R-:W-:Y:S06]  /*1b9c0*/  RET.REL.NODEC R6 `(ntt_inverse_final) ;  /* 0xfffffe44068c7950 */ /* 0x000fec0003c3ffff */
.L_x_182:
        /* <DEDUP_REMOVED lines=11> */
.L_x_235:


//--------------------- .text.ntt_inverse         --------------------------
	.section	.text.ntt_inverse,"ax",@progbits
	.align	128
        .global         ntt_inverse
        .type           ntt_inverse,@function
        .size           ntt_inverse,(.L_x_236 - ntt_inverse)
        .other          ntt_inverse,@"STO_CUDA_ENTRY STV_DEFAULT"
ntt_inverse:
.text.ntt_inverse:
[----:B------:R-:W-:Y:S01]  /*0000*/  LDC R1, c[0x0][0x37c] ;  /* 0x0000df00ff017b82 */ /* 0x000fe20000000800 */
[----:B------:R-:W0:Y:S07]  /*0010*/  S2R R3, SR_TID.X ;  /* 0x0000000000037919 */ /* 0x000e2e0000002100 */
[----:B------:R-:W0:Y:S01]  /*0020*/  S2UR UR5, SR_CTAID.X ;  /* 0x00000000000579c3 */ /* 0x000e220000002500 */
[----:B------:R-:W1:Y:S07]  /*0030*/  LDCU UR6, c[0x0][0x390] ;  /* 0x00007200ff0677ac */ /* 0x000e6e0008000800 */
[----:B------:R-:W0:Y:S01]  /*0040*/  LDC R0, c[0x0][0x360] ;  /* 0x0000d800ff007b82 */ /* 0x000e220000000800 */
[----:B-1----:R-:W-:Y:S01]  /*0050*/  USHF.R.U32.HI UR4, URZ, 0x1, UR6 ;  /* 0x00000001ff047899 */ /* 0x002fe20008011606 */
[----:B0-----:R-:W-:-:S05]  /*0060*/  IMAD R0, R0, UR5, R3 ;  /* 0x0000000500007c24 */ /* 0x001fca000f8e0203 */
[----:B------:R-:W-:-:S13]  /*0070*/  ISETP.GE.U32.AND P0, PT, R0, UR4, PT ;  /* 0x0000000400007c0c */ /* 0x000fda000bf06070 */
[----:B------:R-:W-:Y:S05]  /*0080*/  @P0 EXIT ;  /* 0x000000000000094d */ /* 0x000fea0003800000 */
[----:B------:R-:W0:Y:S01]  /*0090*/  LDCU UR7, c[0x0][0x3a0] ;  /* 0x00007400ff0777ac */ /* 0x000e220008000800 */
[----:B------:R-:W1:Y:S01]  /*00a0*/  LDC.64 R2, c[0x0][0x380] ;  /* 0x0000e000ff027b82 */ /* 0x000e620000000a00 */
[----:B------:R-:W-:Y:S01]  /*00b0*/  UMOV UR4, 0x1 ;  /* 0x0000000100047882 */ /* 0x000fe20000000000 */
[----:B------:R-:W-:Y:S01]  /*00c0*/  UMOV UR5, 0x2 ;  /* 0x0000000200057882 */ /* 0x000fe20000000000 */
[----:B------:R-:W2:Y:S05]  /*00d0*/  LDCU.64 UR12, c[0x0][0x358] ;  /* 0x00006b00ff0c77ac */ /* 0x000eaa0008000a00 */
[----:B------:R-:W3:Y:S01]  /*00e0*/  LDC.64 R6, c[0x0][0x388] ;  /* 0x0000e200ff067b82 */ /* 0x000ee20000000a00 */
[----:B0-----:R-:W-:-:S02]  /*00f0*/  USHF.L.U32 UR4, UR4, UR7, URZ ;  /* 0x0000000704047299 */ /* 0x001fc400080006ff */
[----:B------:R-:W-:Y:S01]  /*0100*/  SHF.R.U32.HI R4, RZ, UR7, R0 ;  /* 0x00000007ff047c19 */ /* 0x000fe20008011600 */
[----:B------:R-:W-:Y:S02]  /*0110*/  USHF.L.U32 UR5, UR5, UR7, URZ ;  /* 0x0000000705057299 */ /* 0x000fe400080006ff */
[----:B------:R-:W-:-:S06]  /*0120*/  UIADD3 UR8, UPT, UPT, UR4, -0x1, URZ ;  /* 0xffffffff04087890 */ /* 0x000fcc000fffe0ff */
[----:B------:R-:W-:-:S05]  /*0130*/  LOP3.LUT R11, R0, UR8, RZ, 0xc0, !PT ;  /* 0x00000008000b7c12 */ /* 0x000fca000f8ec0ff */
[----:B------:R-:W-:-:S04]  /*0140*/  IMAD R9, R4, UR5, R11 ;  /* 0x0000000504097c24 */ /* 0x000fc8000f8e020b */
[C---:B------:R-:W-:Y:S02]  /*0150*/  VIADD R5, R9.reuse, UR4 ;  /* 0x0000000409057c36 */ /* 0x040fe40008000000 */
[----:B-1----:R-:W-:-:S04]  /*0160*/  IMAD.WIDE.U32 R8, R9, 0x8, R2 ;  /* 0x0000000809087825 */ /* 0x002fc800078e0002 */
[----:B------:R-:W-:Y:S01]  /*0170*/  IMAD.WIDE.U32 R2, R5, 0x8, R2 ;  /* 0x0000000805027825 */ /* 0x000fe200078e0002 */
[----:B------:R-:W-:Y:S01]  /*0180*/  UIADD3 UR4, UPT, UPT, UR7, 0x1, URZ ;  /* 0x0000000107047890 */ /* 0x000fe2000fffe0ff */
[----:B--2---:R-:W2:Y:S04]  /*0190*/  LDG.E.64 R4, desc[UR12][R8.64] ;  /* 0x0000000c08047981 */ /* 0x004ea8000c1e1b00 */
[----:B------:R-:W2:Y:S01]  /*01a0*/  LDG.E.64 R12, desc[UR12][R2.64] ;  /* 0x0000000c020c7981 */ /* 0x000ea2000c1e1b00 */
[----:B------:R-:W-:-:S06]  /*01b0*/  USHF.R.U32.HI UR4, URZ, UR4, UR6 ;  /* 0x00000004ff047299 */ /* 0x000fcc0008011606 */
[----:B------:R-:W-:-:S04]  /*01c0*/  IMAD R11, R11, UR4, RZ ;  /* 0x000000040b0b7c24 */ /* 0x000fc8000f8e02ff */
[----:B---3--:R-:W-:Y:S01]  /*01d0*/  IMAD.WIDE.U32 R6, R11, 0x8, R6 ;  /* 0x000000080b067825 */ /* 0x008fe200078e0006 */
[----:B------:R-:W0:Y:S01]  /*01e0*/  LDCU.64 UR4, c[0x0][0x398] ;  /* 0x00007300ff0477ac */ /* 0x000e220008000a00 */
[----:B------:R-:W1:Y:S04]  /*01f0*/  LDC.64 R10, c[0x0][0x398] ;  /* 0x0000e600ff0a7b82 */ /* 0x000e680000000a00 */
[----:B------:R-:W3:Y:S01]  /*0200*/  LDG.E.64 R6, desc[UR12][R6.64] ;  /* 0x0000000c06067981 */ /* 0x000ee2000c1e1b00 */
[----:B------:R-:W-:Y:S01]  /*0210*/  BSSY.RECONVERGENT B0, `(.L_x_183) ;  /* 0x0000d57000007945 */ /* 0x000fe20003800200 */
[CC--:B--2---:R-:W-:Y:S02]  /*0220*/  ISETP.GE.U32.AND P0, PT, R4.reuse, R12.reuse, PT ;  /* 0x0000000c0400720c */ /* 0x0c4fe40003f06070 */
[----:B------:R-:W-:-:S02]  /*0230*/  IADD3 R15, P1, PT, R4, R12, RZ ;  /* 0x0000000c040f7210 */ /* 0x000fc40007f3e0ff */
[----:B------:R-:W-:-:S03]  /*0240*/  ISETP.GE.U32.AND.EX P0, PT, R5, R13, PT, P0 ;  /* 0x0000000d0500720c */ /* 0x000fc60003f06100 */
[--C-:B------:R-:W-:Y:S01]  /*0250*/  IMAD.X R16, R5, 0x1, R13.reuse, P1 ;  /* 0x0000000105107824 */ /* 0x100fe200008e060d */
[----:B-1----:R-:W-:Y:S02]  /*0260*/  SEL R17, R10, RZ, !P0 ;  /* 0x000000ff0a117207 */ /* 0x002fe40004000000 */
[----:B------:R-:W-:Y:S02]  /*0270*/  SEL R19, R11, RZ, !P0 ;  /* 0x000000ff0b137207 */ /* 0x000fe40004000000 */
[----:B------:R-:W-:Y:S02]  /*0280*/  IADD3 R17, P0, P2, R17, R4, -R12 ;  /* 0x0000000411117210 */ /* 0x000fe40007a1e80c */
[----:B------:R-:W-:Y:S02]  /*0290*/  ISETP.GE.U32.AND P1, PT, R15, R10, PT ;  /* 0x0000000a0f00720c */ /* 0x000fe40003f26070 */
[----:B------:R-:W-:Y:S02]  /*02a0*/  IADD3.X R19, PT, PT, R19, R5, ~R13, P0, P2 ;  /* 0x0000000513137210 */ /* 0x000fe400007e4c0d */
[----:B------:R-:W-:-:S03]  /*02b0*/  ISETP.GE.U32.AND.EX P0, PT, R16, R11, PT, P1 ;  /* 0x0000000b1000720c */ /* 0x000fc60003f06110 */
[----:B---3--:R-:W-:Y:S01]  /*02c0*/  IMAD.WIDE.U32 R4, R19, R6, RZ ;  /* 0x0000000613047225 */ /* 0x008fe200078e00ff */
        /* <DEDUP_REMOVED lines=13> */
[----:B01----:R-:W-:Y:S05]  /*03a0*/  @P0 BRA `(.L_x_184) ;  /* 0x0000000000700947 */ /* 0x003fea0003800000 */
[----:B------:R-:W-:-:S04]  /*03b0*/  LOP3.LUT R11, R0, R11, RZ, 0xfc, !PT ;  /* 0x0000000b000b7212 */ /* 0x000fc800078efcff */
[----:B------:R-:W-:-:S13]  /*03c0*/  ISETP.NE.U32.AND P0, PT, R11, RZ, PT ;  /* 0x000000ff0b00720c */ /* 0x000fda0003f05070 */
[----:B------:R-:W-:Y:S05]  /*03d0*/  @P0 BRA `(.L_x_185) ;  /* 0x0000000000500947 */ /* 0x000fea0003800000 */
[----:B------:R-:W0:Y:S01]  /*03e0*/  I2F.U32.RP R0, R10 ;  /* 0x0000000a00007306 */ /* 0x000e220000209000 */
[----:B------:R-:W-:Y:S01]  /*03f0*/  ISETP.NE.U32.AND P1, PT, R10, RZ, PT ;  /* 0x000000ff0a00720c */ /* 0x000fe20003f25070 */
[----:B------:R-:W-:-:S06]  /*0400*/  IMAD.MOV.U32 R11, RZ, RZ, RZ ;  /* 0x000000ffff0b7224 */ /* 0x000fcc00078e00ff */
[----:B0-----:R-:W0:Y:S02]  /*0410*/  MUFU.RCP R0, R0 ;  /* 0x0000000000007308 */ /* 0x001e240000001000 */
[----:B0-----:R-:W-:-:S06]  /*0420*/  VIADD R6, R0, 0xffffffe ;  /* 0x0ffffffe00067836 */ /* 0x001fcc0000000000 */
[----:B------:R0:W1:Y:S02]  /*0430*/  F2I.FTZ.U32.TRUNC.NTZ R7, R6 ;  /* 0x0000000600077305 */ /* 0x000064000021f000 */
[----:B0-----:R-:W-:Y:S02]  /*0440*/  IMAD.MOV.U32 R6, RZ, RZ, RZ ;  /* 0x000000ffff067224 */ /* 0x001fe400078e00ff */
[----:B-1----:R-:W-:-:S04]  /*0450*/  IMAD.MOV R5, RZ, RZ, -R7 ;  /* 0x000000ffff057224 */ /* 0x002fc800078e0a07 */
[----:B------:R-:W-:-:S04]  /*0460*/  IMAD R5, R5, R10, RZ ;  /* 0x0000000a05057224 */ /* 0x000fc800078e02ff */
        /* <DEDUP_REMOVED lines=11> */
.L_x_185:
[----:B------:R-:W-:Y:S01]  /*0520*/  IMAD.MOV.U32 R10, RZ, RZ, R4 ;  /* 0x000000ffff0a7224 */ /* 0x000fe200078e0004 */
[----:B------:R-:W-:Y:S01]  /*0530*/  MOV R12, 0x560 ;  /* 0x00000560000c7802 */ /* 0x000fe20000000f00 */
[----:B------:R-:W-:-:S07]  /*0540*/  IMAD.MOV.U32 R11, RZ, RZ, R0 ;  /* 0x000000ffff0b7224 */ /* 0x000fce00078e0000 */
[----:B------:R-:W-:Y:S05]  /*0550*/  CALL.REL.NOINC `($__internal_7_$__cuda_sm20_rem_u64) ;  /* 0x000000d000947944 */ /* 0x000fea0003c00000 */
[----:B------:R-:W-:Y:S05]  /*0560*/  BRA `(.L_x_186) ;  /* 0x000000d000847947 */ /* 0x000fea0003800000 */
.L_x_184:
[----:B------:R-:W-:Y:S01]  /*0570*/  IMAD.MOV.U32 R10, RZ, RZ, RZ ;  /* 0x000000ffff0a7224 */ /* 0x000fe200078e00ff */
[----:B------:R-:W-:Y:S01]  /*0580*/  MOV R12, 0x5b0 ;  /* 0x000005b0000c7802 */ /* 0x000fe20000000f00 */
[----:B------:R-:W-:-:S07]  /*0590*/  IMAD.MOV.U32 R11, RZ, RZ, 0x1 ;  /* 0x00000001ff0b7424 */ /* 0x000fce00078e00ff */
[----:B------:R-:W-:Y:S05]  /*05a0*/  CALL.REL.NOINC `($__internal_7_$__cuda_sm20_rem_u64) ;  /* 0x000000d000807944 */ /* 0x000fea0003c00000 */
        /* <DEDUP_REMOVED lines=39> */
.L_x_189:
[----:B------:R-:W-:Y:S01]  /*0820*/  IMAD.MOV.U32 R10, RZ, RZ, R8 ;  /* 0x000000ffff0a7224 */ /* 0x000fe200078e0008 */
[----:B------:R-:W-:-:S07]  /*0830*/  MOV R12, 0x850 ;  /* 0x00000850000c7802 */ /* 0x000fce0000000f00 */
[----:B------:R-:W-:Y:S05]  /*0840*/  CALL.REL.NOINC `($__internal_7_$__cuda_sm20_rem_u64) ;  /* 0x000000cc00d87944 */ /* 0x000fea0003c00000 */
[----:B------:R-:W-:Y:S02]  /*0850*/  IMAD.MOV.U32 R8, RZ, RZ, R10 ;  /* 0x000000ffff087224 */ /* 0x000fe400078e000a */
[----:B------:R-:W-:Y:S01]  /*0860*/  IMAD.MOV.U32 R9, RZ, RZ, R11 ;  /* 0x000000ffff097224 */ /* 0x000fe200078e000b */
[----:B------:R-:W-:Y:S06]  /*0870*/  BRA `(.L_x_190) ;  /* 0x0000002000007947 */ /* 0x000fec0003800000 */
.L_x_188:
        /* <DEDUP_REMOVED lines=512> */
.L_x_190:
[----:B------:R-:W-:Y:S05]  /*2880*/  BSYNC.RECONVERGENT B1 ;  /* 0x0000000000017941 */ /* 0x000fea0003800200 */
.L_x_187:
        /* <DEDUP_REMOVED lines=25> */
.L_x_192:
[----:B------:R-:W-:Y:S01]  /*2a20*/  IMAD.MOV.U32 R10, RZ, RZ, R6 ;  /* 0x000000ffff0a7224 */ /* 0x000fe200078e0006 */
[----:B------:R-:W-:Y:S01]  /*2a30*/  MOV R12, 0x2a60 ;  /* 0x00002a60000c7802 */ /* 0x000fe20000000f00 */
[----:B------:R-:W-:-:S07]  /*2a40*/  IMAD.MOV.U32 R11, RZ, RZ, R7 ;  /* 0x000000ffff0b7224 */ /* 0x000fce00078e0007 */
[----:B------:R-:W-:Y:S05]  /*2a50*/  CALL.REL.NOINC `($__internal_7_$__cuda_sm20_rem_u64) ;  /* 0x000000ac00547944 */ /* 0x000fea0003c00000 */
[----:B------:R-:W-:Y:S02]  /*2a60*/  IMAD.MOV.U32 R12, RZ, RZ, R10 ;  /* 0x000000ffff0c7224 */ /* 0x000fe400078e000a */
[----:B------:R-:W-:-:S07]  /*2a70*/  IMAD.MOV.U32 R13, RZ, RZ, R11 ;  /* 0x000000ffff0d7224 */ /* 0x000fce00078e000b */
.L_x_193:
[----:B------:R-:W-:Y:S05]  /*2a80*/  BSYNC.RECONVERGENT B1 ;  /* 0x0000000000017941 */ /* 0x000fea0003800200 */
.L_x_191:
        /* <DEDUP_REMOVED lines=2698> */
.L_x_195:
        /* <DEDUP_REMOVED lines=24> */
.L_x_197:
[----:B------:R-:W-:Y:S01]  /*d4b0*/  IMAD.MOV.U32 R11, RZ, RZ, R7 ;  /* 0x000000ffff0b7224 */ /* 0x000fe200078e0007 */
[----:B------:R-:W-:-:S07]  /*d4c0*/  MOV R12, 0xd4e0 ;  /* 0x0000d4e0000c7802 */ /* 0x000fce0000000f00 */
[----:B------:R-:W-:Y:S05]  /*d4d0*/  CALL.REL.NOINC `($__internal_7_$__cuda_sm20_rem_u64) ;  /* 0x0000000000b47944 */ /* 0x000fea0003c00000 */
[----:B------:R-:W-:Y:S02]  /*d4e0*/  IMAD.MOV.U32 R6, RZ, RZ, R10 ;  /* 0x000000ffff067224 */ /* 0x000fe400078e000a */
[----:B------:R-:W-:-:S07]  /*d4f0*/  IMAD.MOV.U32 R7, RZ, RZ, R11 ;  /* 0x000000ffff077224 */ /* 0x000fce00078e000b */
.L_x_196:
[----:B------:R-:W-:Y:S05]  /*d500*/  BSYNC.RECONVERGENT B1 ;  /* 0x0000000000017941 */ /* 0x000fea0003800200 */
.L_x_194:
        /* <DEDUP_REMOVED lines=25> */
.L_x_199:
[----:B------:R-:W-:Y:S01]  /*d6a0*/  IMAD.MOV.U32 R10, RZ, RZ, R4 ;  /* 0x000000ffff0a7224 */ /* 0x000fe200078e0004 */
[----:B------:R-:W-:Y:S01]  /*d6b0*/  MOV R12, 0xd6e0 ;  /* 0x0000d6e0000c7802 */ /* 0x000fe20000000f00 */
[----:B------:R-:W-:-:S07]  /*d6c0*/  IMAD.MOV.U32 R11, RZ, RZ, R0 ;  /* 0x000000ffff0b7224 */ /* 0x000fce00078e0000 */
[----:B------:R-:W-:Y:S05]  /*d6d0*/  CALL.REL.NOINC `($__internal_7_$__cuda_sm20_rem_u64) ;  /* 0x0000000000347944 */ /* 0x000fea0003c00000 */
.L_x_200:
[----:B------:R-:W-:Y:S05]  /*d6e0*/  BSYNC.RECONVERGENT B1 ;  /* 0x0000000000017941 */ /* 0x000fea0003800200 */
.L_x_198:
        /* <DEDUP_REMOVED lines=9> */
.L_x_186:
[----:B------:R-:W-:Y:S05]  /*d780*/  BSYNC.RECONVERGENT B0 ;  /* 0x0000000000007941 */ /* 0x000fea0003800200 */
.L_x_183:
[----:B------:R-:W-:Y:S01]  /*d790*/  STG.E.64 desc[UR12][R2.64], R10 ;  /* 0x0000000a02007986 */ /* 0x000fe2000c101b0c */
[----:B------:R-:W-:Y:S05]  /*d7a0*/  EXIT ;  /* 0x000000000000794d */ /* 0x000fea0003800000 */
        .weak           $__internal_7_$__cuda_sm20_rem_u64
        .type           $__internal_7_$__cuda_sm20_rem_u64,@function
        .size           $__internal_7_$__cuda_sm20_rem_u64,(.L_x_236 - $__internal_7_$__cuda_sm20_rem_u64)
$__internal_7_$__cuda_sm20_rem_u64:
        /* <DEDUP_REMOVED lines=62> */
[----:B------:R-:W-:Y:S06]  /*db90*/  RET.REL.NODEC R12 `(ntt_inverse) ;  /* 0xffffff240c187950 */ /* 0x000fec0003c3ffff */
.L_x_201:
        /* <DEDUP_REMOVED lines=14> */
.L_x_236:


//--------------------- .text.ntt_forward         --------------------------
	.section	.text.ntt_forward,"ax",@progbits
	.align	128
        .global         ntt_forward
        .type           ntt_forward,@function
        .size           ntt_forward,(.L_x_237 - ntt_forward)
        .other          ntt_forward,@"STO_CUDA_ENTRY STV_DEFAULT"
ntt_forward:
.text.ntt_forward:
        /* <DEDUP_REMOVED lines=9> */
[----:B------:R-:W0:Y:S01]  /*0090*/  LDC R0, c[0x0][0x3a4] ;  /* 0x0000e900ff007b82 */ /* 0x000e220000000800 */
[----:B------:R-:W1:Y:S01]  /*00a0*/  LDCU.64 UR12, c[0x0][0x358] ;  /* 0x00006b00ff0c77ac */ /* 0x000e620008000a00 */
[----:B------:R-:W2:Y:S01]  /*00b0*/  LDCU.64 UR4, c[0x0][0x398] ;  /* 0x00007300ff0477ac */ /* 0x000ea20008000a00 */
[----:B0-----:R-:W0:Y:S01]  /*00c0*/  I2F.U32.RP R8, R0 ;  /* 0x0000000000087306 */ /* 0x001e220000209000 */
[C---:B------:R-:W-:Y:S01]  /*00d0*/  IMAD.SHL.U32 R2, R0.reuse, 0x2, RZ ;  /* 0x0000000200027824 */ /* 0x040fe200078e00ff */
[----:B------:R-:W-:-:S06]  /*00e0*/  ISETP.NE.U32.AND P1, PT, R0, RZ, PT ;  /* 0x000000ff0000720c */ /* 0x000fcc0003f25070 */
[----:B------:R-:W3:Y:S08]  /*00f0*/  I2F.U32.RP R9, R2 ;  /* 0x0000000200097306 */ /* 0x000ef00000209000 */
[----:B0-----:R-:W0:Y:S08]  /*0100*/  MUFU.RCP R8, R8 ;  /* 0x0000000800087308 */ /* 0x001e300000001000 */
[----:B---3--:R-:W3:Y:S01]  /*0110*/  MUFU.RCP R9, R9 ;  /* 0x0000000900097308 */ /* 0x008ee20000001000 */
[----:B0-----:R-:W-:-:S07]  /*0120*/  VIADD R4, R8, 0xffffffe ;  /* 0x0ffffffe08047836 */ /* 0x001fce0000000000 */
[----:B------:R0:W4:Y:S01]  /*0130*/  F2I.FTZ.U32.TRUNC.NTZ R5, R4 ;  /* 0x0000000400057305 */ /* 0x000122000021f000 */
[----:B---3--:R-:W-:Y:S02]  /*0140*/  VIADD R7, R9, 0xffffffe ;  /* 0x0ffffffe09077836 */ /* 0x008fe40000000000 */
[----:B0-----:R-:W-:-:S05]  /*0150*/  IMAD.MOV.U32 R4, RZ, RZ, RZ ;  /* 0x000000ffff047224 */ /* 0x001fca00078e00ff */
[----:B------:R-:W0:Y:S01]  /*0160*/  F2I.FTZ.U32.TRUNC.NTZ R7, R7 ;  /* 0x0000000700077305 */ /* 0x000e22000021f000 */
[----:B----4-:R-:W-:-:S04]  /*0170*/  IMAD.MOV R11, RZ, RZ, -R5 ;  /* 0x000000ffff0b7224 */ /* 0x010fc800078e0a05 */
[----:B------:R-:W-:-:S04]  /*0180*/  IMAD R11, R11, R0, RZ ;  /* 0x000000000b0b7224 */ /* 0x000fc800078e02ff */
[----:B------:R-:W-:-:S04]  /*0190*/  IMAD.HI.U32 R6, R5, R11, R4 ;  /* 0x0000000b05067227 */ /* 0x000fc800078e0004 */
[----:B------:R-:W-:Y:S02]  /*01a0*/  IMAD.MOV R5, RZ, RZ, -R2 ;  /* 0x000000ffff057224 */ /* 0x000fe400078e0a02 */
[----:B------:R-:W-:-:S04]  /*01b0*/  IMAD.HI.U32 R11, R6, R3, RZ ;  /* 0x00000003060b7227 */ /* 0x000fc800078e00ff */
[----:B0-----:R-:W-:Y:S02]  /*01c0*/  IMAD R9, R5, R7, RZ ;  /* 0x0000000705097224 */ /* 0x001fe400078e02ff */
[----:B------:R-:W-:Y:S02]  /*01d0*/  IMAD.MOV R5, RZ, RZ, -R11 ;  /* 0x000000ffff057224 */ /* 0x000fe400078e0a0b */
[----:B------:R-:W-:Y:S02]  /*01e0*/  IMAD.MOV.U32 R6, RZ, RZ, RZ ;  /* 0x000000ffff067224 */ /* 0x000fe400078e00ff */
[----:B------:R-:W-:Y:S02]  /*01f0*/  IMAD R5, R0, R5, R3 ;  /* 0x0000000500057224 */ /* 0x000fe400078e0203 */
[----:B------:R-:W-:Y:S02]  /*0200*/  IMAD.HI.U32 R6, R7, R9, R6 ;  /* 0x0000000907067227 */ /* 0x000fe400078e0006 */
[----:B------:R-:W0:Y:S01]  /*0210*/  LDC.64 R8, c[0x0][0x388] ;  /* 0x0000e200ff087b82 */ /* 0x000e220000000a00 */
[----:B------:R-:W-:-:S03]  /*0220*/  ISETP.GE.U32.AND P2, PT, R5, R0, PT ;  /* 0x000000000500720c */ /* 0x000fc60003f46070 */
[----:B------:R-:W-:-:S04]  /*0230*/  IMAD.HI.U32 R6, R6, UR6, RZ ;  /* 0x0000000606067c27 */ /* 0x000fc8000f8e00ff */
[----:B------:R-:W-:-:S04]  /*0240*/  IMAD.MOV R7, RZ, RZ, -R6 ;  /* 0x000000ffff077224 */ /* 0x000fc800078e0a06 */
[----:B------:R-:W-:Y:S02]  /*0250*/  IMAD R7, R2, R7, UR6 ;  /* 0x0000000602077e24 */ /* 0x000fe4000f8e0207 */
[----:B------:R-:W-:Y:S02]  /*0260*/  @P2 IMAD.IADD R5, R5, 0x1, -R0 ;  /* 0x0000000105052824 */ /* 0x000fe400078e0a00 */
[----:B------:R-:W-:Y:S01]  /*0270*/  @P2 VIADD R11, R11, 0x1 ;  /* 0x000000010b0b2836 */ /* 0x000fe20000000000 */
[----:B------:R-:W-:Y:S02]  /*0280*/  ISETP.GE.U32.AND P0, PT, R7, R2, PT ;  /* 0x000000020700720c */ /* 0x000fe40003f06070 */
[----:B------:R-:W-:Y:S02]  /*0290*/  ISETP.GE.U32.AND P3, PT, R5, R0, PT ;  /* 0x000000000500720c */ /* 0x000fe40003f66070 */
[----:B------:R-:W3:Y:S09]  /*02a0*/  LDC.64 R4, c[0x0][0x380] ;  /* 0x0000e000ff047b82 */ /* 0x000ef20000000a00 */
[----:B------:R-:W-:-:S02]  /*02b0*/  @P0 IMAD.IADD R7, R7, 0x1, -R2 ;  /* 0x0000000107070824 */ /* 0x000fc400078e0a02 */
[----:B------:R-:W-:Y:S01]  /*02c0*/  @P3 VIADD R11, R11, 0x1 ;  /* 0x000000010b0b3836 */ /* 0x000fe20000000000 */
[----:B------:R-:W-:Y:S01]  /*02d0*/  @!P1 LOP3.LUT R11, RZ, R0, RZ, 0x33, !PT ;  /* 0x00000000ff0b9212 */ /* 0x000fe200078e33ff */
[----:B------:R-:W-:Y:S01]  /*02e0*/  @P0 VIADD R6, R6, 0x1 ;  /* 0x0000000106060836 */ /* 0x000fe20000000000 */
[----:B------:R-:W-:Y:S02]  /*02f0*/  ISETP.GE.U32.AND P2, PT, R7, R2, PT ;  /* 0x000000020700720c */ /* 0x000fe40003f46070 */
[----:B------:R-:W-:Y:S01]  /*0300*/  ISETP.NE.U32.AND P1, PT, R2, RZ, PT ;  /* 0x000000ff0200720c */ /* 0x000fe20003f25070 */
[----:B------:R-:W-:-:S04]  /*0310*/  IMAD.MOV R7, RZ, RZ, -R11 ;  /* 0x000000ffff077224 */ /* 0x000fc800078e0a0b */
[----:B------:R-:W-:-:S04]  /*0320*/  IMAD R3, R0, R7, R3 ;  /* 0x0000000700037224 */ /* 0x000fc800078e0203 */
[----:B------:R-:W-:Y:S02]  /*0330*/  IMAD R7, R2, R11, R3 ;  /* 0x0000000b02077224 */ /* 0x000fe400078e0203 */
[----:B------:R-:W-:Y:S02]  /*0340*/  @P2 VIADD R6, R6, 0x1 ;  /* 0x0000000106062836 */ /* 0x000fe40000000000 */
[----:B------:R-:W-:-:S05]  /*0350*/  @!P1 LOP3.LUT R6, RZ, R2, RZ, 0x33, !PT ;  /* 0x00000002ff069212 */ /* 0x000fca00078e33ff */
[----:B------:R-:W-:Y:S02]  /*0360*/  IMAD R11, R3, R6, RZ ;  /* 0x00000006030b7224 */ /* 0x000fe400078e02ff */
[----:B------:R-:W-:Y:S02]  /*0370*/  IMAD.IADD R3, R7, 0x1, R0 ;  /* 0x0000000107037824 */ /* 0x000fe400078e0200 */
[----:B0-----:R-:W-:-:S04]  /*0380*/  IMAD.WIDE.U32 R8, R11, 0x8, R8 ;  /* 0x000000080b087825 */ /* 0x001fc800078e0008 */
[--C-:B---3--:R-:W-:Y:S01]  /*0390*/  IMAD.WIDE.U32 R2, R3, 0x8, R4.reuse ;  /* 0x0000000803027825 */ /* 0x108fe200078e0004 */
[----:B-1----:R-:W3:Y:S04]  /*03a0*/  LDG.E.64 R10, desc[UR12][R8.64] ;  /* 0x0000000c080a7981 */ /* 0x002ee8000c1e1b00 */
[----:B------:R-:W3:Y:S01]  /*03b0*/  LDG.E.64 R14, desc[UR12][R2.64] ;  /* 0x0000000c020e7981 */ /* 0x000ee2000c1e1b00 */
[----:B------:R-:W-:-:S05]  /*03c0*/  IMAD.WIDE.U32 R4, R7, 0x8, R4 ;  /* 0x0000000807047825 */ /* 0x000fca00078e0004 */
[----:B------:R0:W5:Y:S01]  /*03d0*/  LDG.E.64 R6, desc[UR12][R4.64] ;  /* 0x0000000c04067981 */ /* 0x000162000c1e1b00 */
[----:B------:R-:W-:Y:S01]  /*03e0*/  BSSY.RECONVERGENT B0, `(.L_x_202) ;  /* 0x0000d4a000007945 */ /* 0x000fe20003800200 */
[----:B---3--:R-:W-:-:S04]  /*03f0*/  IMAD.WIDE.U32 R12, R11, R14, RZ ;  /* 0x0000000e0b0c7225 */ /* 0x008fc800078e00ff */
[----:B------:R-:W-:-:S04]  /*0400*/  IMAD.WIDE.U32 R8, R14, R10, RZ ;  /* 0x0000000a0e087225 */ /* 0x000fc800078e00ff */
[----:B------:R-:W-:-:S04]  /*0410*/  IMAD.WIDE.U32 R16, P0, R10, R15, R12 ;  /* 0x0000000f0a107225 */ /* 0x000fc8000780000c */
[----:B------:R-:W-:-:S04]  /*0420*/  IMAD.WIDE.U32 R12, R10, R14, RZ ;  /* 0x0000000e0a0c7225 */ /* 0x000fc800078e00ff */
[----:B------:R-:W-:Y:S01]  /*0430*/  IMAD.X R19, RZ, RZ, RZ, P0 ;  /* 0x000000ffff137224 */ /* 0x000fe200000e06ff */
[----:B------:R-:W-:Y:S01]  /*0440*/  IADD3 RZ, P0, PT, R13, R16, RZ ;  /* 0x000000100dff7210 */ /* 0x000fe20007f1e0ff */
[----:B------:R-:W-:-:S04]  /*0450*/  IMAD.MOV.U32 R18, RZ, RZ, R17 ;  /* 0x000000ffff127224 */ /* 0x000fc800078e0011 */
[----:B------:R-:W-:-:S04]  /*0460*/  IMAD.WIDE.U32.X R12, R11, R15, R18, P0 ;  /* 0x0000000f0b0c7225 */ /* 0x000fc800000e0412 */
[----:B------:R-:W-:Y:S01]  /*0470*/  IMAD R15, R15, R10, RZ ;  /* 0x0000000a0f0f7224 */ /* 0x000fe200078e02ff */
[----:B------:R-:W-:-:S03]  /*0480*/  ISETP.NE.U32.AND P0, PT, R12, RZ, PT ;  /* 0x000000ff0c00720c */ /* 0x000fc60003f05070 */
[----:B------:R-:W-:Y:S01]  /*0490*/  IMAD R15, R11, R14, R15 ;  /* 0x0000000e0b0f7224 */ /* 0x000fe200078e020f */
[----:B------:R-:W-:-:S03]  /*04a0*/  ISETP.NE.AND.EX P0, PT, R13, RZ, PT, P0 ;  /* 0x000000ff0d00720c */ /* 0x000fc60003f05300 */
[----:B------:R-:W-:-:S10]  /*04b0*/  IMAD.IADD R0, R9, 0x1, R15 ;  /* 0x0000000109007824 */ /* 0x000fd400078e020f */
[----:B0-2---:R-:W-:Y:S05]  /*04c0*/  @P0 BRA `(.L_x_203) ;  /* 0x0000000000780947 */ /* 0x005fea0003800000 */
        /* <DEDUP_REMOVED lines=22> */
[----:B------:R-:W-:-:S05]  /*0630*/  @!P1 LOP3.LUT R8, RZ, UR6, RZ, 0x33, !PT ;  /* 0x00000006ff089c12 */ /* 0x000fca000f8e33ff */
[----:B------:R-:W-:Y:S01]  /*0640*/  IMAD.MOV.U32 R10, RZ, RZ, R8 ;  /* 0x000000ffff0a7224 */ /* 0x000fe200078e0008 */
[----:B------:R-:W-:Y:S06]  /*0650*/  BRA `(.L_x_205) ;  /* 0x000000d000887947 */ /* 0x000fec0003800000 */
.L_x_204:
[----:B------:R-:W-:Y:S01]  /*0660*/  IMAD.MOV.U32 R20, RZ, RZ, R8 ;  /* 0x000000ffff147224 */ /* 0x000fe200078e0008 */
[----:B------:R-:W-:Y:S01]  /*0670*/  MOV R18, 0x6a0 ;  /* 0x000006a000127802 */ /* 0x000fe20000000f00 */
[----:B------:R-:W-:-:S07]  /*0680*/  IMAD.MOV.U32 R19, RZ, RZ, R0 ;  /* 0x000000ffff137224 */ /* 0x000fce00078e0000 */
[----:B-----5:R-:W-:Y:S05]  /*0690*/  CALL.REL.NOINC `($__internal_8_$__cuda_sm20_rem_u64) ;  /* 0x000000d000c47944 */ /* 0x020fea0003c00000 */
[----:B------:R-:W-:Y:S05]  /*06a0*/  BRA `(.L_x_205) ;  /* 0x000000d000747947 */ /* 0x000fea0003800000 */
.L_x_203:
[----:B------:R-:W-:Y:S01]  /*06b0*/  IMAD.MOV.U32 R20, RZ, RZ, RZ ;  /* 0x000000ffff147224 */ /* 0x000fe200078e00ff */
[----:B------:R-:W-:Y:S01]  /*06c0*/  MOV R18, 0x6f0 ;  /* 0x000006f000127802 */ /* 0x000fe20000000f00 */
[----:B------:R-:W-:-:S07]  /*06d0*/  IMAD.MOV.U32 R19, RZ, RZ, 0x1 ;  /* 0x00000001ff137424 */ /* 0x000fce00078e00ff */
[----:B-----5:R-:W-:Y:S05]  /*06e0*/  CALL.REL.NOINC `($__internal_8_$__cuda_sm20_rem_u64) ;  /* 0x000000d000b07944 */ /* 0x020fea0003c00000 */
        /* <DEDUP_REMOVED lines=24> */
[----:B0-----:R-:W-:Y:S02]  /*0870*/  VIADD R16, R15, 0xffffffe ;  /* 0x0ffffffe0f107836 */ /* 0x001fe40000000000 */
[----:B------:R-:W-:-:S04]  /*0880*/  IMAD.MOV.U32 R15, RZ, RZ, RZ ;  /* 0x000000ffff0f7224 */ /* 0x000fc800078e00ff */
[----:B------:R-:W0:Y:S02]  /*0890*/  F2I.FTZ.U32.TRUNC.NTZ R11, R16 ;  /* 0x00000010000b7305 */ /* 0x000e24000021f000 */
[----:B0-----:R-:W-:-:S04]  /*08a0*/  IMAD.MOV R17, RZ, RZ, -R11 ;  /* 0x000000ffff117224 */ /* 0x001fc800078e0a0b */
        /* <DEDUP_REMOVED lines=11> */
.L_x_208:
[----:B------:R-:W-:-:S07]  /*0960*/  MOV R18, 0x980 ;  /* 0x0000098000127802 */ /* 0x000fce0000000f00 */
[----:B------:R-:W-:Y:S05]  /*0970*/  CALL.REL.NOINC `($__internal_8_$__cuda_sm20_rem_u64) ;  /* 0x000000d0000c7944 */ /* 0x000fea0003c00000 */
[----:B------:R-:W-:Y:S02]  /*0980*/  IMAD.MOV.U32 R14, RZ, RZ, R10 ;  /* 0x000000ffff0e7224 */ /* 0x000fe400078e000a */
[----:B------:R-:W-:Y:S01]  /*0990*/  IMAD.MOV.U32 R15, RZ, RZ, R11 ;  /* 0x000000ffff0f7224 */ /* 0x000fe200078e000b */
[----:B------:R-:W-:Y:S06]  /*09a0*/  BRA `(.L_x_209) ;  /* 0x0000002000007947 */ /* 0x000fec0003800000 */
.L_x_207:
        /* <DEDUP_REMOVED lines=512> */
.L_x_209:
[----:B------:R-:W-:Y:S05]  /*29b0*/  BSYNC.RECONVERGENT B1 ;  /* 0x0000000000017941 */ /* 0x000fea0003800200 */
.L_x_206:
        /* <DEDUP_REMOVED lines=25> */
.L_x_211:
[----:B------:R-:W-:Y:S01]  /*2b50*/  IMAD.MOV.U32 R20, RZ, RZ, R12 ;  /* 0x000000ffff147224 */ /* 0x000fe200078e000c */
[----:B------:R-:W-:Y:S01]  /*2b60*/  MOV R18, 0x2b90 ;  /* 0x00002b9000127802 */ /* 0x000fe20000000f00 */
[----:B------:R-:W-:-:S07]  /*2b70*/  IMAD.MOV.U32 R19, RZ, RZ, R13 ;  /* 0x000000ffff137224 */ /* 0x000fce00078e000d */
[----:B------:R-:W-:Y:S05]  /*2b80*/  CALL.REL.NOINC `($__internal_8_$__cuda_sm20_rem_u64) ;  /* 0x000000ac00887944 */ /* 0x000fea0003c00000 */
.L_x_212:
[----:B------:R-:W-:Y:S05]  /*2b90*/  BSYNC.RECONVERGENT B1 ;  /* 0x0000000000017941 */ /* 0x000fea0003800200 */
.L_x_210:
        /* <DEDUP_REMOVED lines=2697> */
.L_x_214:
        /* <DEDUP_REMOVED lines=24> */
.L_x_216:
[----:B------:R-:W-:-:S07]  /*d5b0*/  MOV R18, 0xd5d0 ;  /* 0x0000d5d000127802 */ /* 0x000fce0000000f00 */
[----:B------:R-:W-:Y:S05]  /*d5c0*/  CALL.REL.NOINC `($__internal_8_$__cuda_sm20_rem_u64) ;  /* 0x0000000000f87944 */ /* 0x000fea0003c00000 */
[----:B------:R-:W-:Y:S02]  /*d5d0*/  IMAD.MOV.U32 R12, RZ, RZ, R10 ;  /* 0x000000ffff0c7224 */ /* 0x000fe400078e000a */
[----:B------:R-:W-:-:S07]  /*d5e0*/  IMAD.MOV.U32 R13, RZ, RZ, R11 ;  /* 0x000000ffff0d7224 */ /* 0x000fce00078e000b */
.L_x_215:
[----:B------:R-:W-:Y:S05]  /*d5f0*/  BSYNC.RECONVERGENT B1 ;  /* 0x0000000000017941 */ /* 0x000fea0003800200 */
.L_x_213:
        /* <DEDUP_REMOVED lines=26> */
.L_x_218:
[----:B------:R-:W-:Y:S01]  /*d7a0*/  IMAD.MOV.U32 R20, RZ, RZ, R8 ;  /* 0x000000ffff147224 */ /* 0x000fe200078e0008 */
[----:B------:R-:W-:Y:S01]  /*d7b0*/  MOV R18, 0xd7e0 ;  /* 0x0000d7e000127802 */ /* 0x000fe20000000f00 */
[----:B------:R-:W-:-:S07]  /*d7c0*/  IMAD.MOV.U32 R19, RZ, RZ, R0 ;  /* 0x000000ffff137224 */ /* 0x000fce00078e0000 */
[----:B------:R-:W-:Y:S05]  /*d7d0*/  CALL.REL.NOINC `($__internal_8_$__cuda_sm20_rem_u64) ;  /* 0x0000000000747944 */ /* 0x000fea0003c00000 */
.L_x_219:
[----:B------:R-:W-:Y:S05]  /*d7e0*/  BSYNC.RECONVERGENT B1 ;  /* 0x0000000000017941 */ /* 0x000fea0003800200 */
.L_x_217:
        /* <DEDUP_REMOVED lines=9> */
.L_x_205:
[----:B------:R-:W-:Y:S05]  /*d880*/  BSYNC.RECONVERGENT B0 ;  /* 0x0000000000007941 */ /* 0x000fea0003800200 */
.L_x_202:
[----:B------:R-:W0:Y:S01]  /*d890*/  LDC.64 R16, c[0x0][0x398] ;  /* 0x0000e600ff107b82 */ /* 0x000e220000000a00 */
[CC--:B-----5:R-:W-:Y:S02]  /*d8a0*/  IADD3 R15, P0, PT, R6.reuse, R10.reuse, RZ ;  /* 0x0000000a060f7210 */ /* 0x0e0fe40007f1e0ff */
[----:B------:R-:W-:-:S03]  /*d8b0*/  ISETP.GE.U32.AND P1, PT, R6, R10, PT ;  /* 0x0000000a0600720c */ /* 0x000fc60003f26070 */
[C---:B------:R-:W-:Y:S01]  /*d8c0*/  IMAD.X R12, R7.reuse, 0x1, R11, P0 ;  /* 0x00000001070c7824 */ /* 0x040fe200000e060b */
[----:B------:R-:W-:Y:S02]  /*d8d0*/  ISETP.GE.U32.AND.EX P1, PT, R7, R11, PT, P1 ;  /* 0x0000000b0700720c */ /* 0x000fe40003f26110 */
[----:B0-----:R-:W-:Y:S02]  /*d8e0*/  ISETP.GE.U32.AND P0, PT, R15, R16, PT ;  /* 0x000000100f00720c */ /* 0x001fe40003f06070 */
[----:B------:R-:W-:Y:S02]  /*d8f0*/  SEL R9, R16, RZ, !P1 ;  /* 0x000000ff10097207 */ /* 0x000fe40004800000 */
[----:B------:R-:W-:Y:S02]  /*d900*/  ISETP.GE.U32.AND.EX P0, PT, R12, R17, PT, P0 ;  /* 0x000000110c00720c */ /* 0x000fe40003f06100 */
[----:B------:R-:W-:Y:S02]  /*d910*/  SEL R13, R17, RZ, !P1 ;  /* 0x000000ff110d7207 */ /* 0x000fe40004800000 */
[----:B------:R-:W-:-:S02]  /*d920*/  SEL R0, R16, RZ, P0 ;  /* 0x000000ff10007207 */ /* 0x000fc40000000000 */
[----:B------:R-:W-:Y:S02]  /*d930*/  IADD3 R8, P2, P3, R9, R6, -R10 ;  /* 0x0000000609087210 */ /* 0x000fe40007b5e80a */
[----:B------:R-:W-:Y:S02]  /*d940*/  IADD3 R6, P1, PT, -R0, R15, RZ ;  /* 0x0000000f00067210 */ /* 0x000fe40007f3e1ff */
[----:B------:R-:W-:Y:S02]  /*d950*/  SEL R0, R17, RZ, P0 ;  /* 0x000000ff11007207 */ /* 0x000fe40000000000 */
[----:B------:R-:W-:-:S03]  /*d960*/  IADD3.X R9, PT, PT, R13, R7, ~R11, P2, P3 ;  /* 0x000000070d097210 */ /* 0x000fc600017e6c0b */
[----:B------:R-:W-:-:S05]  /*d970*/  IMAD.X R7, R12, 0x1, ~R0, P1 ;  /* 0x000000010c077824 */ /* 0x000fca00008e0e00 */
[----:B------:R-:W-:Y:S04]  /*d980*/  STG.E.64 desc[UR12][R4.64], R6 ;  /* 0x0000000604007986 */ /* 0x000fe8000c101b0c */
[----:B------:R-:W-:Y:S01]  /*d990*/  STG.E.64 desc[UR12][R2.64], R8 ;  /* 0x0000000802007986 */ /* 0x000fe2000c101b0c */
[----:B------:R-:W-:Y:S05]  /*d9a0*/  EXIT ;  /* 0x000000000000794d */ /* 0x000fea0003800000 */
        .weak           $__internal_8_$__cuda_sm20_rem_u64
        .type           $__internal_8_$__cuda_sm20_rem_u64,@function
        .size           $__internal_8_$__cuda_sm20_rem_u64,(.L_x_237 - $__internal_8_$__cuda_sm20_rem_u64)
$__internal_8_$__cuda_sm20_rem_u64:
        /* <DEDUP_REMOVED lines=46> */
[----:B------:R-:W-:Y:S01]  /*dc90*/  IADD3 R17, P1, PT, R10, -UR4, RZ ;  /* 0x800000040a117c10 */ /* 0x000fe2000ff3e0ff */
[----:B------:R-:W-:-:S03]  /*dca0*/  IMAD.MOV.U32 R19, RZ, RZ, 0x0 ;  /* 0x00000000ff137424 */ /* 0x000fc600078e00ff */
        /* <DEDUP_REMOVED lines=14> */
[----:B------:R-:W-:Y:S06]  /*dd90*/  RET.REL.NODEC R18 `(ntt_forward) ;  /* 0xffffff2012987950 */ /* 0x000fec0003c3ffff */
.L_x_220:
        /* <DEDUP_REMOVED lines=14> */
.L_x_237:


//--------------------- .text.bit_reverse_permutation --------------------------
	.section	.text.bit_reverse_permutation,"ax",@progbits
	.align	128
        .global         bit_reverse_permutation
        .type           bit_reverse_permutation,@function
        .size           bit_reverse_permutation,(.L_x_247 - bit_reverse_permutation)
        .other          bit_reverse_permutation,@"STO_CUDA_ENTRY STV_DEFAULT"
bit_reverse_permutation:
.text.bit_reverse_permutation:
        /* <DEDUP_REMOVED lines=23> */
[----:B------:R-:W-:Y:S02]  /*0170*/  UIADD3 UR6, UPT, UPT, -UR5, URZ, URZ ;  /* 0x000000ff05067290 */ /* 0x000fe4000fffe1ff */
[----:B------:R-:W-:Y:S02]  /*0180*/  UPLOP3.LUT UP0, UPT, UPT, UPT, UPT, 0x80, 0x8 ;  /* 0x000000000008789c */ /* 0x000fe40003f0f070 */
[----:B------:R-:W-:-:S09]  /*0190*/  UISETP.GT.AND UP1, UPT, UR6, 0xc, UPT ;  /* 0x0000000c0600788c */ /* 0x000fd2000bf24270 */
[----:B------:R-:W-:Y:S05]  /*01a0*/  BRA.U !UP1, `(.L_x_224) ;  /* 0x0000000109c07547 */ /* 0x000fea000b800000 */
[----:B------:R-:W-:-:S11]  /*01b0*/  UPLOP3.LUT UP0, UPT, UPT, UPT, UPT, 0x40, 0x4 ;  /* 0x000000000004789c */ /* 0x000fd60003f0e870 */
.L_x_225:
[C---:B------:R-:W-:Y:S01]  /*01c0*/  IMAD.SHL.U32 R3, R2.reuse, 0x4, RZ ;  /* 0x0000000402037824 */ /* 0x040fe200078e00ff */
[----:B------:R-:W-:Y:S01]  /*01d0*/  LOP3.LUT R5, R2, 0x2, RZ, 0xc0, !PT ;  /* 0x0000000202057812 */ /* 0x000fe200078ec0ff */
[----:B------:R-:W-:Y:S01]  /*01e0*/  UIADD3 UR5, UPT, UPT, UR5, 0x10, URZ ;  /* 0x0000001005057890 */ /* 0x000fe2000fffe0ff */
[--C-:B------:R-:W-:Y:S02]  /*01f0*/  SHF.R.U32.HI R6, RZ, 0x3, R2.reuse ;  /* 0x00000003ff067819 */ /* 0x100fe40000011602 */
[----:B------:R-:W-:Y:S01]  /*0200*/  LOP3.LUT R4, R3, 0x4, RZ, 0xc0, !PT ;  /* 0x0000000403047812 */ /* 0x000fe200078ec0ff */
[----:B------:R-:W-:Y:S01]  /*0210*/  UISETP.GE.AND UP1, UPT, UR5, -0xc, UPT ;  /* 0xfffffff40500788c */ /* 0x000fe2000bf26270 */
[----:B------:R-:W-:Y:S02]  /*0220*/  SHF.R.U32.HI R3, RZ, 0x2, R2 ;  /* 0x00000002ff037819 */ /* 0x000fe40000011602 */
[----:B------:R-:W-:Y:S01]  /*0230*/  LOP3.LUT R6, R6, 0x1, RZ, 0xc0, !PT ;  /* 0x0000000106067812 */ /* 0x000fe200078ec0ff */
[----:B------:R-:W-:Y:S01]  /*0240*/  IMAD R4, R7, 0x8, R4 ;  /* 0x0000000807047824 */ /* 0x000fe200078e0204 */
[----:B------:R-:W-:-:S02]  /*0250*/  SHF.R.U32.HI R7, RZ, 0x4, R2 ;  /* 0x00000004ff077819 */ /* 0x000fc40000011602 */
[----:B------:R-:W-:Y:S02]  /*0260*/  LOP3.LUT R3, R3, 0x1, RZ, 0xc0, !PT ;  /* 0x0000000103037812 */ /* 0x000fe400078ec0ff */
[----:B------:R-:W-:Y:S01]  /*0270*/  SHF.R.U32.HI R9, RZ, 0x8, R2 ;  /* 0x00000008ff097819 */ /* 0x000fe20000011602 */
[----:B------:R-:W-:Y:S01]  /*0280*/  IMAD.SHL.U32 R8, R7, 0x4, RZ ;  /* 0x0000000407087824 */ /* 0x000fe200078e00ff */
[----:B------:R-:W-:Y:S02]  /*0290*/  IADD3 R3, PT, PT, R3, R5, R4 ;  /* 0x0000000503037210 */ /* 0x000fe40007ffe004 */
[----:B------:R-:W-:Y:S02]  /*02a0*/  SHF.R.U32.HI R4, RZ, 0x6, R2 ;  /* 0x00000006ff047819 */ /* 0x000fe40000011602 */
[----:B------:R-:W-:Y:S01]  /*02b0*/  LOP3.LUT R8, R8, 0x4, RZ, 0xc0, !PT ;  /* 0x0000000408087812 */ /* 0x000fe200078ec0ff */
[----:B------:R-:W-:Y:S01]  /*02c0*/  IMAD R3, R3, 0x2, R6 ;  /* 0x0000000203037824 */ /* 0x000fe200078e0206 */
[----:B------:R-:W-:-:S02]  /*02d0*/  SHF.R.U32.HI R5, RZ, 0x7, R2 ;  /* 0x00000007ff057819 */ /* 0x000fc40000011602 */
[----:B------:R-:W-:Y:S01]  /*02e0*/  LOP3.LUT R6, R7, 0x2, RZ, 0xc0, !PT ;  /* 0x0000000207067812 */ /* 0x000fe200078ec0ff */
[----:B------:R-:W-:Y:S01]  /*02f0*/  IMAD R3, R3, 0x8, R8 ;  /* 0x0000000803037824 */ /* 0x000fe200078e0208 */
[----:B------:R-:W-:Y:S02]  /*0300*/  LOP3.LUT R4, R4, 0x1, RZ, 0xc0, !PT ;  /* 0x0000000104047812 */ /* 0x000fe400078ec0ff */
[----:B------:R-:W-:Y:S01]  /*0310*/  LOP3.LUT R8, R5, 0x1, RZ, 0xc0, !PT ;  /* 0x0000000105087812 */ /* 0x000fe200078ec0ff */
[----:B------:R-:W-:Y:S01]  /*0320*/  IMAD.SHL.U32 R5, R9, 0x4, RZ ;  /* 0x0000000409057824 */ /* 0x000fe200078e00ff */
[----:B------:R-:W-:Y:S02]  /*0330*/  IADD3 R3, PT, PT, R4, R6, R3 ;  /* 0x0000000604037210 */ /* 0x000fe40007ffe003 */
[----:B------:R-:W-:Y:S02]  /*0340*/  SHF.R.U32.HI R7, RZ, 0xc, R2 ;  /* 0x0000000cff077819 */ /* 0x000fe40000011602 */
[----:B------:R-:W-:Y:S01]  /*0350*/  LOP3.LUT R4, R5, 0x4, RZ, 0xc0, !PT ;  /* 0x0000000405047812 */ /* 0x000fe200078ec0ff */
[----:B------:R-:W-:Y:S01]  /*0360*/  IMAD R3, R3, 0x2, R8 ;  /* 0x0000000203037824 */ /* 0x000fe200078e0208 */
[--C-:B------:R-:W-:Y:S01]  /*0370*/  SHF.R.U32.HI R5, RZ, 0xa, R2.reuse ;  /* 0x0000000aff057819 */ /* 0x100fe20000011602 */
[----:B------:R-:W-:Y:S01]  /*0380*/  IMAD.SHL.U32 R8, R7, 0x4, RZ ;  /* 0x0000000407087824 */ /* 0x000fe200078e00ff */
[----:B------:R-:W-:Y:S01]  /*0390*/  SHF.R.U32.HI R6, RZ, 0xb, R2 ;  /* 0x0000000bff067819 */ /* 0x000fe20000011602 */
[----:B------:R-:W-:Y:S01]  /*03a0*/  IMAD R3, R3, 0x8, R4 ;  /* 0x0000000803037824 */ /* 0x000fe200078e0204 */
[----:B------:R-:W-:-:S02]  /*03b0*/  LOP3.LUT R4, R9, 0x2, RZ, 0xc0, !PT ;  /* 0x0000000209047812 */ /* 0x000fc400078ec0ff */
[----:B------:R-:W-:Y:S02]  /*03c0*/  LOP3.LUT R5, R5, 0x1, RZ, 0xc0, !PT ;  /* 0x0000000105057812 */ /* 0x000fe400078ec0ff */
[----:B------:R-:W-:Y:S02]  /*03d0*/  LOP3.LUT R6, R6, 0x1, RZ, 0xc0, !PT ;  /* 0x0000000106067812 */ /* 0x000fe400078ec0ff */
[----:B------:R-:W-:Y:S02]  /*03e0*/  IADD3 R3, PT, PT, R5, R4, R3 ;  /* 0x0000000405037210 */ /* 0x000fe40007ffe003 */
[----:B------:R-:W-:Y:S02]  /*03f0*/  LOP3.LUT R8, R8, 0x4, RZ, 0xc0, !PT ;  /* 0x0000000408087812 */ /* 0x000fe400078ec0ff */
[----:B------:R-:W-:Y:S01]  /*0400*/  SHF.R.U32.HI R4, RZ, 0xe, R2 ;  /* 0x0000000eff047819 */ /* 0x000fe20000011602 */
[----:B------:R-:W-:Y:S01]  /*0410*/  IMAD R3, R3, 0x2, R6 ;  /* 0x0000000203037824 */ /* 0x000fe200078e0206 */
[----:B------:R-:W-:-:S02]  /*0420*/  SHF.R.U32.HI R5, RZ, 0xf, R2 ;  /* 0x0000000fff057819 */ /* 0x000fc40000011602 */
[----:B------:R-:W-:Y:S01]  /*0430*/  LOP3.LUT R6, R7, 0x2, RZ, 0xc0, !PT ;  /* 0x0000000207067812 */ /* 0x000fe200078ec0ff */
[----:B------:R-:W-:Y:S01]  /*0440*/  IMAD R3, R3, 0x8, R8 ;  /* 0x0000000803037824 */ /* 0x000fe200078e0208 */
[----:B------:R-:W-:Y:S02]  /*0450*/  LOP3.LUT R4, R4, 0x1, RZ, 0xc0, !PT ;  /* 0x0000000104047812 */ /* 0x000fe400078ec0ff */
[----:B------:R-:W-:Y:S02]  /*0460*/  LOP3.LUT R8, R5, 0x1, RZ, 0xc0, !PT ;  /* 0x0000000105087812 */ /* 0x000fe400078ec0ff */
[----:B------:R-:W-:Y:S02]  /*0470*/  IADD3 R3, PT, PT, R4, R6, R3 ;  /* 0x0000000604037210 */ /* 0x000fe40007ffe003 */
[----:B------:R-:W-:-:S03]  /*0480*/  SHF.R.U32.HI R2, RZ, 0x10, R2 ;  /* 0x00000010ff027819 */ /* 0x000fc60000011602 */
[----:B------:R-:W-:Y:S01]  /*0490*/  IMAD R7, R3, 0x2, R8 ;  /* 0x0000000203077824 */ /* 0x000fe200078e0208 */
[----:B------:R-:W-:Y:S06]  /*04a0*/  BRA.U !UP1, `(.L_x_225) ;  /* 0xfffffffd09447547 */ /* 0x000fec000b83ffff */
.L_x_224:
[----:B------:R-:W-:-:S04]  /*04b0*/  UIADD3 UR6, UPT, UPT, -UR5, URZ, URZ ;  /* 0x000000ff05067290 */ /* 0x000fc8000fffe1ff */
[----:B------:R-:W-:-:S09]  /*04c0*/  UISETP.GT.AND UP1, UPT, UR6, 0x4, UPT ;  /* 0x000000040600788c */ /* 0x000fd2000bf24270 */
[----:B------:R-:W-:Y:S05]  /*04d0*/  BRA.U !UP1, `(.L_x_226) ;  /* 0x0000000109607547 */ /* 0x000fea000b800000 */
[C---:B------:R-:W-:Y:S01]  /*04e0*/  IMAD.SHL.U32 R3, R2.reuse, 0x4, RZ ;  /* 0x0000000402037824 */ /* 0x040fe200078e00ff */
[----:B------:R-:W-:Y:S01]  /*04f0*/  LOP3.LUT R5, R2, 0x2, RZ, 0xc0, !PT ;  /* 0x0000000202057812 */ /* 0x000fe200078ec0ff */
[----:B------:R-:W-:Y:S01]  /*0500*/  UIADD3 UR5, UPT, UPT, UR5, 0x8, URZ ;  /* 0x0000000805057890 */ /* 0x000fe2000fffe0ff */
[--C-:B------:R-:W-:Y:S01]  /*0510*/  SHF.R.U32.HI R6, RZ, 0x3, R2.reuse ;  /* 0x00000003ff067819 */ /* 0x100fe20000011602 */
[----:B------:R-:W-:Y:S01]  /*0520*/  UPLOP3.LUT UP0, UPT, UPT, UPT, UPT, 0x40, 0x4 ;  /* 0x000000000004789c */ /* 0x000fe20003f0e870 */
[----:B------:R-:W-:Y:S02]  /*0530*/  LOP3.LUT R4, R3, 0x4, RZ, 0xc0, !PT ;  /* 0x0000000403047812 */ /* 0x000fe400078ec0ff */
[----:B------:R-:W-:Y:S02]  /*0540*/  SHF.R.U32.HI R3, RZ, 0x2, R2 ;  /* 0x00000002ff037819 */ /* 0x000fe40000011602 */
[----:B------:R-:W-:Y:S01]  /*0550*/  LOP3.LUT R6, R6, 0x1, RZ, 0xc0, !PT ;  /* 0x0000000106067812 */ /* 0x000fe200078ec0ff */
[----:B------:R-:W-:Y:S01]  /*0560*/  IMAD R4, R7, 0x8, R4 ;  /* 0x0000000807047824 */ /* 0x000fe200078e0204 */
[----:B------:R-:W-:-:S02]  /*0570*/  SHF.R.U32.HI R7, RZ, 0x4, R2 ;  /* 0x00000004ff077819 */ /* 0x000fc40000011602 */
[----:B------:R-:W-:-:S03]  /*0580*/  LOP3.LUT R3, R3, 0x1, RZ, 0xc0, !PT ;  /* 0x0000000103037812 */ /* 0x000fc600078ec0ff */
[----:B------:R-:W-:Y:S01]  /*0590*/  IMAD.SHL.U32 R8, R7, 0x4, RZ ;  /* 0x0000000407087824 */ /* 0x000fe200078e00ff */
[----:B------:R-:W-:Y:S02]  /*05a0*/  IADD3 R3, PT, PT, R3, R5, R4 ;  /* 0x0000000503037210 */ /* 0x000fe40007ffe004 */
[----:B------:R-:W-:Y:S02]  /*05b0*/  SHF.R.U32.HI R4, RZ, 0x6, R2 ;  /* 0x00000006ff047819 */ /* 0x000fe40000011602 */
[----:B------:R-:W-:Y:S01]  /*05c0*/  LOP3.LUT R8, R8, 0x4, RZ, 0xc0, !PT ;  /* 0x0000000408087812 */ /* 0x000fe200078ec0ff */
        /* <DEDUP_REMOVED lines=8> */
[----:B------:R-:W-:-:S07]  /*0650*/  IMAD R7, R3, 0x2, R8 ;  /* 0x0000000203077824 */ /* 0x000fce00078e0208 */
.L_x_226:
[----:B------:R-:W-:-:S09]  /*0660*/  UISETP.NE.OR UP0, UPT, UR5, URZ, UP0 ;  /* 0x000000ff0500728c */ /* 0x000fd20008705670 */
[----:B------:R-:W-:Y:S05]  /*0670*/  BRA.U !UP0, `(.L_x_222) ;  /* 0x0000000108387547 */ /* 0x000fea000b800000 */
.L_x_223:
[C---:B------:R-:W-:Y:S01]  /*0680*/  IMAD.SHL.U32 R3, R2.reuse, 0x4, RZ ;  /* 0x0000000402037824 */ /* 0x040fe200078e00ff */
[----:B------:R-:W-:Y:S01]  /*0690*/  UIADD3 UR5, UPT, UPT, UR5, 0x4, URZ ;  /* 0x0000000405057890 */ /* 0x000fe2000fffe0ff */
[----:B------:R-:W-:Y:S02]  /*06a0*/  LOP3.LUT R5, R2, 0x2, RZ, 0xc0, !PT ;  /* 0x0000000202057812 */ /* 0x000fe400078ec0ff */
[--C-:B------:R-:W-:Y:S01]  /*06b0*/  SHF.R.U32.HI R6, RZ, 0x3, R2.reuse ;  /* 0x00000003ff067819 */ /* 0x100fe20000011602 */
        /* <DEDUP_REMOVED lines=10> */
.L_x_222:
[----:B------:R-:W-:-:S09]  /*0760*/  UISETP.NE.AND UP0, UPT, UR4, URZ, UPT ;  /* 0x000000ff0400728c */ /* 0x000fd2000bf05270 */
[----:B------:R-:W-:Y:S05]  /*0770*/  BRA.U !UP0, `(.L_x_221) ;  /* 0x00000001081c7547 */ /* 0x000fea000b800000 */
[----:B------:R-:W-:-:S12]  /*0780*/  UIADD3 UR4, UPT, UPT, -UR4, URZ, URZ ;  /* 0x000000ff04047290 */ /* 0x000fd8000fffe1ff */
.L_x_227:
[----:B------:R-:W-:Y:S01]  /*0790*/  UIADD3 UR4, UPT, UPT, UR4, 0x1, URZ ;  /* 0x0000000104047890 */ /* 0x000fe2000fffe0ff */
[----:B------:R-:W-:Y:S02]  /*07a0*/  LOP3.LUT R4, R2, 0x1, RZ, 0xc0, !PT ;  /* 0x0000000102047812 */ /* 0x000fe400078ec0ff */
[----:B------:R-:W-:Y:S01]  /*07b0*/  SHF.R.U32.HI R2, RZ, 0x1, R2 ;  /* 0x00000001ff027819 */ /* 0x000fe20000011602 */
[----:B------:R-:W-:Y:S02]  /*07c0*/  UISETP.NE.AND UP0, UPT, UR4, URZ, UPT ;  /* 0x000000ff0400728c */ /* 0x000fe4000bf05270 */
[----:B------:R-:W-:-:S07]  /*07d0*/  IMAD R7, R7, 0x2, R4 ;  /* 0x0000000207077824 */ /* 0x000fce00078e0204 */
[----:B------:R-:W-:Y:S05]  /*07e0*/  BRA.U UP0, `(.L_x_227) ;  /* 0xfffffffd00e87547 */ /* 0x000fea000b83ffff */
.L_x_221:
[----:B------:R-:W-:-:S13]  /*07f0*/  ISETP.GE.U32.AND P0, PT, R0, R7, PT ;  /* 0x000000070000720c */ /* 0x000fda0003f06070 */
[----:B------:R-:W-:Y:S05]  /*0800*/  @P0 EXIT ;  /* 0x000000000000094d */ /* 0x000fea0003800000 */
[----:B------:R-:W0:Y:S01]  /*0810*/  LDC.64 R2, c[0x0][0x380] ;  /* 0x0000e000ff027b82 */ /* 0x000e220000000a00 */
[----:B------:R-:W1:Y:S01]  /*0820*/  LDCU.64 UR4, c[0x0][0x358] ;  /* 0x00006b00ff0477ac */ /* 0x000e620008000a00 */
[----:B0-----:R-:W-:-:S04]  /*0830*/  IMAD.WIDE.U32 R6, R7, 0x8, R2 ;  /* 0x0000000807067825 */ /* 0x001fc800078e0002 */
[----:B------:R-:W-:Y:S01]  /*0840*/  IMAD.WIDE.U32 R2, R0, 0x8, R2 ;  /* 0x0000000800027825 */ /* 0x000fe200078e0002 */
[----:B-1----:R-:W2:Y:S04]  /*0850*/  LDG.E.64 R8, desc[UR4][R6.64] ;  /* 0x0000000406087981 */ /* 0x002ea8000c1e1b00 */
[----:B------:R-:W3:Y:S04]  /*0860*/  LDG.E.64 R4, desc[UR4][R2.64] ;  /* 0x0000000402047981 */ /* 0x000ee8000c1e1b00 */
[----:B--2---:R-:W-:Y:S04]  /*0870*/  STG.E.64 desc[UR4][R2.64], R8 ;  /* 0x0000000802007986 */ /* 0x004fe8000c101b04 */
[----:B---3--:R-:W-:Y:S01]  /*0880*/  STG.E.64 desc[UR4][R6.64], R4 ;  /* 0x0000000406007986 */ /* 0x008fe2000c101b04 */
[----:B------:R-:W-:Y:S05]  /*0890*/  EXIT ;  /* 0x000000000000794d */ /* 0x000fea0003800000 */
.L_x_228:
        /* <DEDUP_REMOVED lines=14> */
.L_x_247:


//--------------------- .nv.shared.reserved.0     --------------------------
	.section	.nv.shared.reserved.0,"aw",@nobits
	.weak		__nv_reservedSMEM_offset_0_alias
	.size		__nv_reservedSMEM_offset_0_alias, 0, 64
	.other		__nv_reservedSMEM_offset_0_alias,@"STO_CUDA_RESERVED_SHARED STV_DEFAULT"
__nv_reservedSMEM_offset_0_alias:
	.zero		0
	.zero		64


//--------------------- .nv.constant0.ntt_pointwise_multiply_batched --------------------------
	.section	.nv.constant0.ntt_pointwise_multiply_batched,"a",@progbits
	.sectionflags	@""
	.align	4
.nv.constant0.ntt_pointwise_multiply_batched:
	.zero		936


//--------------------- .nv.constant0.ntt_inverse_final_batched --------------------------
	.section	.nv.constant0.ntt_inverse_final_batched,"a",@progbits
	.sectionflags	@""
	.align	4
.nv.constant0.ntt_inverse_final_batched:
	.zero		932


//--------------------- .nv.constant0.ntt_inverse_batched --------------------------
	.section	.nv.constant0.ntt_inverse_batched,"a",@progbits
	.sectionflags	@""
	.align	4
.nv.constant0.ntt_inverse_batched:
	.zero		936


//--------------------- .nv.constant0.ntt_forward_batched --------------------------
	.section	.nv.constant0.ntt_forward_batched,"a",@progbits
	.sectionflags	@""
	.align	4
.nv.constant0.ntt_forward_batched:
	.zero		936


//--------------------- .nv.constant0.ntt_scalar_multiply --------------------------
	.section	.nv.constant0.ntt_scalar_multiply,"a",@progbits
	.sectionflags	@""
	.align	4
.nv.constant0.ntt_scalar_multiply:
	.zero		928


//--------------------- .nv.constant0.ntt_pointwise_multiply --------------------------
	.section	.nv.constant0.ntt_pointwise_multiply,"a",@progbits
	.sectionflags	@""
	.align	4
.nv.constant0.ntt_pointwise_multiply:
	.zero		936


//--------------------- .nv.constant0.ntt_inverse_final --------------------------
	.section	.nv.constant0.ntt_inverse_final,"a",@progbits
	.sectionflags	@""
	.align	4
.nv.constant0.ntt_inverse_final:
	.zero		928


//--------------------- .nv.constant0.ntt_inverse --------------------------
	.section	.nv.constant0.ntt_inverse,"a",@progbits
	.sectionflags	@""
	.align	4
.nv.constant0.ntt_inverse:
	.zero		936


//--------------------- .nv.constant0.ntt_forward --------------------------
	.section	.nv.constant0.ntt_forward,"a",@progbits
	.sectionflags	@""
	.align	4
.nv.constant0.ntt_forward:
	.zero		936


//--------------------- .nv.constant0.bit_reverse_permutation --------------------------
	.section	.nv.constant0.bit_reverse_permutation,"a",@progbits
	.sectionflags	@""
	.align	4
.nv.constant0.bit_reverse_permutation:
	.zero		912


//--------------------- SYMBOLS --------------------------

	.type		.nv.reservedSmem.offset0,@object
	.size		.nv.reservedSmem.offset0,0x4
